	.target	sm_100a

	.elftype	@"ET_EXEC"


//--------------------- .note.nv.tkinfo           --------------------------
	.section	.note.nv.tkinfo,"",@"SHT_NOTE"
	.sectionflags	@"SHF_NOTE_NV_TKINFO"
	.tkinfo
        /*0018*/ 	.word	0x00000002
        /*0030*/ 	.string	""
        /*0030*/ 	.string	"ptxas"
        /*0030*/ 	.string	"Cuda compilation tools, release 13.0, V13.0.88"
        /*0030*/ 	.string	"Build cuda_13.0.r13.0/compiler.36424714_0"
        /*0030*/ 	.string	"-arch sm_100a -m 64 "



//--------------------- .note.nv.cuinfo           --------------------------
	.section	.note.nv.cuinfo,"",@"SHT_NOTE"
	.sectionflags	@"SHF_NOTE_NV_CUINFO"
        /*0018*/ 	.short	0x0002
        /*001a*/ 	.short	0x0064
        /*001c*/ 	.short	0x0082
	.zero		2


//--------------------- .nv.info                  --------------------------
	.section	.nv.info,"",@"SHT_CUDA_INFO"
	.align	4


	//----- nvinfo : EIATTR_REGCOUNT
	.align		4
        /*0000*/ 	.byte	0x04, 0x2f
        /*0002*/ 	.short	(.L_39 - .L_38)
	.align		4
.L_38:
        /*0004*/ 	.word	index@(_ZN2at6native29vectorized_elementwise_kernelILi8EZZZNS0_65_GLOBAL__N__eb3311e5_27_ActivationHardtanhKernel_cu_9e10b42f_292924hardtanh_backward_kernelERNS_14TensorIteratorERKN3c106ScalarES8_ENKUlvE_clEvENKUlvE_clEvEUlddE_St5arrayIPcLm3EEEEviT0_T1_)
        /*0008*/ 	.word	0x00000028


	//----- nvinfo : EIATTR_FRAME_SIZE
	.align		4
.L_39:
        /*000c*/ 	.byte	0x04, 0x11
        /*000e*/ 	.short	(.L_41 - .L_40)
	.align		4
.L_40:
        /*0010*/ 	.word	index@(_ZN2at6native29vectorized_elementwise_kernelILi8EZZZNS0_65_GLOBAL__N__eb3311e5_27_ActivationHardtanhKernel_cu_9e10b42f_292924hardtanh_backward_kernelERNS_14TensorIteratorERKN3c106ScalarES8_ENKUlvE_clEvENKUlvE_clEvEUlddE_St5arrayIPcLm3EEEEviT0_T1_)
        /*0014*/ 	.word	0x00000000


	//----- nvinfo : EIATTR_REGCOUNT
	.align		4
.L_41:
        /*0018*/ 	.byte	0x04, 0x2f
        /*001a*/ 	.short	(.L_43 - .L_42)
	.align		4
.L_42:
        /*001c*/ 	.word	index@(_ZN2at6native29vectorized_elementwise_kernelILi4EZZZNS0_65_GLOBAL__N__eb3311e5_27_ActivationHardtanhKernel_cu_9e10b42f_292924hardtanh_backward_kernelERNS_14TensorIteratorERKN3c106ScalarES8_ENKUlvE_clEvENKUlvE_clEvEUlddE_St5arrayIPcLm3EEEEviT0_T1_)
        /*0020*/ 	.word	0x00000028


	//----- nvinfo : EIATTR_FRAME_SIZE
	.align		4
.L_43:
        /*0024*/ 	.byte	0x04, 0x11
        /*0026*/ 	.short	(.L_45 - .L_44)
	.align		4
.L_44:
        /*0028*/ 	.word	index@(_ZN2at6native29vectorized_elementwise_kernelILi4EZZZNS0_65_GLOBAL__N__eb3311e5_27_ActivationHardtanhKernel_cu_9e10b42f_292924hardtanh_backward_kernelERNS_14TensorIteratorERKN3c106ScalarES8_ENKUlvE_clEvENKUlvE_clEvEUlddE_St5arrayIPcLm3EEEEviT0_T1_)
        /*002c*/ 	.word	0x00000000


	//----- nvinfo : EIATTR_REGCOUNT
	.align		4
.L_45:
        /*0030*/ 	.byte	0x04, 0x2f
        /*0032*/ 	.short	(.L_47 - .L_46)
	.align		4
.L_46:
        /*0034*/ 	.word	index@(_ZN2at6native29vectorized_elementwise_kernelILi2EZZZNS0_65_GLOBAL__N__eb3311e5_27_ActivationHardtanhKernel_cu_9e10b42f_292924hardtanh_backward_kernelERNS_14TensorIteratorERKN3c106ScalarES8_ENKUlvE_clEvENKUlvE_clEvEUlddE_St5arrayIPcLm3EEEEviT0_T1_)
        /*0038*/ 	.word	0x00000028


	//----- nvinfo : EIATTR_FRAME_SIZE
	.align		4
.L_47:
        /*003c*/ 	.byte	0x04, 0x11
        /*003e*/ 	.short	(.L_49 - .L_48)
	.align		4
.L_48:
        /*0040*/ 	.word	index@(_ZN2at6native29vectorized_elementwise_kernelILi2EZZZNS0_65_GLOBAL__N__eb3311e5_27_ActivationHardtanhKernel_cu_9e10b42f_292924hardtanh_backward_kernelERNS_14TensorIteratorERKN3c106ScalarES8_ENKUlvE_clEvENKUlvE_clEvEUlddE_St5arrayIPcLm3EEEEviT0_T1_)
        /*0044*/ 	.word	0x00000000


	//----- nvinfo : EIATTR_REGCOUNT
	.align		4
.L_49:
        /*0048*/ 	.byte	0x04, 0x2f
        /*004a*/ 	.short	(.L_51 - .L_50)
	.align		4
.L_50:
        /*004c*/ 	.word	index@(_ZN2at6native27unrolled_elementwise_kernelIZZZNS0_65_GLOBAL__N__eb3311e5_27_ActivationHardtanhKernel_cu_9e10b42f_292924hardtanh_backward_kernelERNS_14TensorIteratorERKN3c106ScalarES8_ENKUlvE_clEvENKUlvE_clEvEUlddE_St5arrayIPcLm3EELi4E23TrivialOffsetCalculatorILi2EjESF_ILi1EjENS0_6memory15LoadWithoutCastENSI_16StoreWithoutCastEEEviT_T0_T2_T3_T4_T5_)
        /*0050*/ 	.word	0x00000020


	//----- nvinfo : EIATTR_FRAME_SIZE
	.align		4
.L_51:
        /*0054*/ 	.byte	0x04, 0x11
        /*0056*/ 	.short	(.L_53 - .L_52)
	.align		4
.L_52:
        /*0058*/ 	.word	index@(_ZN2at6native27unrolled_elementwise_kernelIZZZNS0_65_GLOBAL__N__eb3311e5_27_ActivationHardtanhKernel_cu_9e10b42f_292924hardtanh_backward_kernelERNS_14TensorIteratorERKN3c106ScalarES8_ENKUlvE_clEvENKUlvE_clEvEUlddE_St5arrayIPcLm3EELi4E23TrivialOffsetCalculatorILi2EjESF_ILi1EjENS0_6memory15LoadWithoutCastENSI_16StoreWithoutCastEEEviT_T0_T2_T3_T4_T5_)
        /*005c*/ 	.word	0x00000000


	//----- nvinfo : EIATTR_REGCOUNT
	.align		4
.L_53:
        /*0060*/ 	.byte	0x04, 0x2f
        /*0062*/ 	.short	(.L_55 - .L_54)
	.align		4
.L_54:
        /*0064*/ 	.word	index@(_ZN2at6native18elementwise_kernelILi128ELi2EZNS0_22gpu_kernel_impl_nocastIZZZNS0_65_GLOBAL__N__eb3311e5_27_ActivationHardtanhKernel_cu_9e10b42f_292924hardtanh_backward_kernelERNS_14TensorIteratorERKN3c106ScalarES9_ENKUlvE_clEvENKUlvE_clEvEUlddE_EEvRNS_18TensorIteratorBaseERKT_EUliE_EEviT1_)
        /*0068*/ 	.word	0x00000014


	//----- nvinfo : EIATTR_FRAME_SIZE
	.align		4
.L_55:
        /*006c*/ 	.byte	0x04, 0x11
        /*006e*/ 	.short	(.L_57 - .L_56)
	.align		4
.L_56:
        /*0070*/ 	.word	index@(_ZN2at6native18elementwise_kernelILi128ELi2EZNS0_22gpu_kernel_impl_nocastIZZZNS0_65_GLOBAL__N__eb3311e5_27_ActivationHardtanhKernel_cu_9e10b42f_292924hardtanh_backward_kernelERNS_14TensorIteratorERKN3c106ScalarES9_ENKUlvE_clEvENKUlvE_clEvEUlddE_EEvRNS_18TensorIteratorBaseERKT_EUliE_EEviT1_)
        /*0074*/ 	.word	0x00000000


	//----- nvinfo : EIATTR_REGCOUNT
	.align		4
.L_57:
        /*0078*/ 	.byte	0x04, 0x2f
        /*007a*/ 	.short	(.L_59 - .L_58)
	.align		4
.L_58:
        /*007c*/ 	.word	index@(_ZN2at6native27unrolled_elementwise_kernelIZZZNS0_65_GLOBAL__N__eb3311e5_27_ActivationHardtanhKernel_cu_9e10b42f_292924hardtanh_backward_kernelERNS_14TensorIteratorERKN3c106ScalarES8_ENKUlvE_clEvENKUlvE_clEvEUlddE_St5arrayIPcLm3EELi4E23TrivialOffsetCalculatorILi2EjESF_ILi1EjENS0_6memory12LoadWithCastILi2EEENSI_13StoreWithCastILi1EEEEEviT_T0_T2_T3_T4_T5_)
        /*0080*/ 	.word	0x00000028


	//----- nvinfo : EIATTR_FRAME_SIZE
	.align		4
.L_59:
        /*0084*/ 	.byte	0x04, 0x11
        /*0086*/ 	.short	(.L_61 - .L_60)
	.align		4
.L_60:
        /*0088*/ 	.word	index@(_ZN2at6native27unrolled_elementwise_kernelIZZZNS0_65_GLOBAL__N__eb3311e5_27_ActivationHardtanhKernel_cu_9e10b42f_292924hardtanh_backward_kernelERNS_14TensorIteratorERKN3c106ScalarES8_ENKUlvE_clEvENKUlvE_clEvEUlddE_St5arrayIPcLm3EELi4E23TrivialOffsetCalculatorILi2EjESF_ILi1EjENS0_6memory12LoadWithCastILi2EEENSI_13StoreWithCastILi1EEEEEviT_T0_T2_T3_T4_T5_)
        /*008c*/ 	.word	0x00000000


	//----- nvinfo : EIATTR_REGCOUNT
	.align		4
.L_61:
        /*0090*/ 	.byte	0x04, 0x2f
        /*0092*/ 	.short	(.L_63 - .L_62)
	.align		4
.L_62:
        /*0094*/ 	.word	index@(_ZN2at6native18elementwise_kernelILi128ELi4EZNS0_15gpu_kernel_implIZZZNS0_65_GLOBAL__N__eb3311e5_27_ActivationHardtanhKernel_cu_9e10b42f_292924hardtanh_backward_kernelERNS_14TensorIteratorERKN3c106ScalarES9_ENKUlvE_clEvENKUlvE_clEvEUlddE_EEvRNS_18TensorIteratorBaseERKT_EUliE_EEviT1_)
        /*0098*/ 	.word	0x0000001a


	//----- nvinfo : EIATTR_FRAME_SIZE
	.align		4
.L_63:
        /*009c*/ 	.byte	0x04, 0x11
        /*009e*/ 	.short	(.L_65 - .L_64)
	.align		4
.L_64:
        /*00a0*/ 	.word	index@(_ZN2at6native18elementwise_kernelILi128ELi4EZNS0_15gpu_kernel_implIZZZNS0_65_GLOBAL__N__eb3311e5_27_ActivationHardtanhKernel_cu_9e10b42f_292924hardtanh_backward_kernelERNS_14TensorIteratorERKN3c106ScalarES9_ENKUlvE_clEvENKUlvE_clEvEUlddE_EEvRNS_18TensorIteratorBaseERKT_EUliE_EEviT1_)
        /*00a4*/ 	.word	0x00000000


	//----- nvinfo : EIATTR_REGCOUNT
	.align		4
.L_65:
        /*00a8*/ 	.byte	0x04, 0x2f
        /*00aa*/ 	.short	(.L_67 - .L_66)
	.align		4
.L_66:
        /*00ac*/ 	.word	index@(_ZN2at6native29vectorized_elementwise_kernelILi8EZZZNS0_65_GLOBAL__N__eb3311e5_27_ActivationHardtanhKernel_cu_9e10b42f_292924hardtanh_backward_kernelERNS_14TensorIteratorERKN3c106ScalarES8_ENKUlvE_clEvENKUlvE0_clEvEUlffE_St5arrayIPcLm3EEEEviT0_T1_)
        /*00b0*/ 	.word	0x00000020


	//----- nvinfo : EIATTR_FRAME_SIZE
	.align		4
.L_67:
        /*00b4*/ 	.byte	0x04, 0x11
        /*00b6*/ 	.short	(.L_69 - .L_68)
	.align		4
.L_68:
        /*00b8*/ 	.word	index@(_ZN2at6native29vectorized_elementwise_kernelILi8EZZZNS0_65_GLOBAL__N__eb3311e5_27_ActivationHardtanhKernel_cu_9e10b42f_292924hardtanh_backward_kernelERNS_14TensorIteratorERKN3c106ScalarES8_ENKUlvE_clEvENKUlvE0_clEvEUlffE_St5arrayIPcLm3EEEEviT0_T1_)
        /*00bc*/ 	.word	0x00000000


	//----- nvinfo : EIATTR_REGCOUNT
	.align		4
.L_69:
        /*00c0*/ 	.byte	0x04, 0x2f
        /*00c2*/ 	.short	(.L_71 - .L_70)
	.align		4
.L_70:
        /*00c4*/ 	.word	index@(_ZN2at6native29vectorized_elementwise_kernelILi4EZZZNS0_65_GLOBAL__N__eb3311e5_27_ActivationHardtanhKernel_cu_9e10b42f_292924hardtanh_backward_kernelERNS_14TensorIteratorERKN3c106ScalarES8_ENKUlvE_clEvENKUlvE0_clEvEUlffE_St5arrayIPcLm3EEEEviT0_T1_)
        /*00c8*/ 	.word	0x00000020


	//----- nvinfo : EIATTR_FRAME_SIZE
	.align		4
.L_71:
        /*00cc*/ 	.byte	0x04, 0x11
        /*00ce*/ 	.short	(.L_73 - .L_72)
	.align		4
.L_72:
        /*00d0*/ 	.word	index@(_ZN2at6native29vectorized_elementwise_kernelILi4EZZZNS0_65_GLOBAL__N__eb3311e5_27_ActivationHardtanhKernel_cu_9e10b42f_292924hardtanh_backward_kernelERNS_14TensorIteratorERKN3c106ScalarES8_ENKUlvE_clEvENKUlvE0_clEvEUlffE_St5arrayIPcLm3EEEEviT0_T1_)
        /*00d4*/ 	.word	0x00000000


	//----- nvinfo : EIATTR_REGCOUNT
	.align		4
.L_73:
        /*00d8*/ 	.byte	0x04, 0x2f
        /*00da*/ 	.short	(.L_75 - .L_74)
	.align		4
.L_74:
        /*00dc*/ 	.word	index@(_ZN2at6native29vectorized_elementwise_kernelILi2EZZZNS0_65_GLOBAL__N__eb3311e5_27_ActivationHardtanhKernel_cu_9e10b42f_292924hardtanh_backward_kernelERNS_14TensorIteratorERKN3c106ScalarES8_ENKUlvE_clEvENKUlvE0_clEvEUlffE_St5arrayIPcLm3EEEEviT0_T1_)
        /*00e0*/ 	.word	0x00000020


	//----- nvinfo : EIATTR_FRAME_SIZE
	.align		4
.L_75:
        /*00e4*/ 	.byte	0x04, 0x11
        /*00e6*/ 	.short	(.L_77 - .L_76)
	.align		4
.L_76:
        /*00e8*/ 	.word	index@(_ZN2at6native29vectorized_elementwise_kernelILi2EZZZNS0_65_GLOBAL__N__eb3311e5_27_ActivationHardtanhKernel_cu_9e10b42f_292924hardtanh_backward_kernelERNS_14TensorIteratorERKN3c106ScalarES8_ENKUlvE_clEvENKUlvE0_clEvEUlffE_St5arrayIPcLm3EEEEviT0_T1_)
        /*00ec*/ 	.word	0x00000000


	//----- nvinfo : EIATTR_REGCOUNT
	.align		4
.L_77:
        /*00f0*/ 	.byte	0x04, 0x2f
        /*00f2*/ 	.short	(.L_79 - .L_78)
	.align		4
.L_78:
        /*00f4*/ 	.word	index@(_ZN2at6native27unrolled_elementwise_kernelIZZZNS0_65_GLOBAL__N__eb3311e5_27_ActivationHardtanhKernel_cu_9e10b42f_292924hardtanh_backward_kernelERNS_14TensorIteratorERKN3c106ScalarES8_ENKUlvE_clEvENKUlvE0_clEvEUlffE_St5arrayIPcLm3EELi4E23TrivialOffsetCalculatorILi2EjESF_ILi1EjENS0_6memory15LoadWithoutCastENSI_16StoreWithoutCastEEEviT_T0_T2_T3_T4_T5_)
        /*00f8*/ 	.word	0x0000001e


	//----- nvinfo : EIATTR_FRAME_SIZE
	.align		4
.L_79:
        /*00fc*/ 	.byte	0x04, 0x11
        /*00fe*/ 	.short	(.L_81 - .L_80)
	.align		4
.L_80:
        /*0100*/ 	.word	index@(_ZN2at6native27unrolled_elementwise_kernelIZZZNS0_65_GLOBAL__N__eb3311e5_27_ActivationHardtanhKernel_cu_9e10b42f_292924hardtanh_backward_kernelERNS_14TensorIteratorERKN3c106ScalarES8_ENKUlvE_clEvENKUlvE0_clEvEUlffE_St5arrayIPcLm3EELi4E23TrivialOffsetCalculatorILi2EjESF_ILi1EjENS0_6memory15LoadWithoutCastENSI_16StoreWithoutCastEEEviT_T0_T2_T3_T4_T5_)
        /*0104*/ 	.word	0x00000000


	//----- nvinfo : EIATTR_REGCOUNT
	.align		4
.L_81:
        /*0108*/ 	.byte	0x04, 0x2f
        /*010a*/ 	.short	(.L_83 - .L_82)
	.align		4
.L_82:
        /*010c*/ 	.word	index@(_ZN2at6native18elementwise_kernelILi128ELi2EZNS0_22gpu_kernel_impl_nocastIZZZNS0_65_GLOBAL__N__eb3311e5_27_ActivationHardtanhKernel_cu_9e10b42f_292924hardtanh_backward_kernelERNS_14TensorIteratorERKN3c106ScalarES9_ENKUlvE_clEvENKUlvE0_clEvEUlffE_EEvRNS_18TensorIteratorBaseERKT_EUliE_EEviT1_)
        /*0110*/ 	.word	0x00000014


	//----- nvinfo : EIATTR_FRAME_SIZE
	.align		4
.L_83:
        /*0114*/ 	.byte	0x04, 0x11
        /*0116*/ 	.short	(.L_85 - .L_84)
	.align		4
.L_84:
        /*0118*/ 	.word	index@(_ZN2at6native18elementwise_kernelILi128ELi2EZNS0_22gpu_kernel_impl_nocastIZZZNS0_65_GLOBAL__N__eb3311e5_27_ActivationHardtanhKernel_cu_9e10b42f_292924hardtanh_backward_kernelERNS_14TensorIteratorERKN3c106ScalarES9_ENKUlvE_clEvENKUlvE0_clEvEUlffE_EEvRNS_18TensorIteratorBaseERKT_EUliE_EEviT1_)
        /*011c*/ 	.word	0x00000000


	//----- nvinfo : EIATTR_REGCOUNT
	.align		4
.L_85:
        /*0120*/ 	.byte	0x04, 0x2f
        /*0122*/ 	.short	(.L_87 - .L_86)
	.align		4
.L_86:
        /*0124*/ 	.word	index@(_ZN2at6native27unrolled_elementwise_kernelIZZZNS0_65_GLOBAL__N__eb3311e5_27_ActivationHardtanhKernel_cu_9e10b42f_292924hardtanh_backward_kernelERNS_14TensorIteratorERKN3c106ScalarES8_ENKUlvE_clEvENKUlvE0_clEvEUlffE_St5arrayIPcLm3EELi4E23TrivialOffsetCalculatorILi2EjESF_ILi1EjENS0_6memory12LoadWithCastILi2EEENSI_13StoreWithCastILi1EEEEEviT_T0_T2_T3_T4_T5_)
        /*0128*/ 	.word	0x00000020


	//----- nvinfo : EIATTR_FRAME_SIZE
	.align		4
.L_87:
        /*012c*/ 	.byte	0x04, 0x11
        /*012e*/ 	.short	(.L_89 - .L_88)
	.align		4
.L_88:
        /*0130*/ 	.word	index@(_ZN2at6native27unrolled_elementwise_kernelIZZZNS0_65_GLOBAL__N__eb3311e5_27_ActivationHardtanhKernel_cu_9e10b42f_292924hardtanh_backward_kernelERNS_14TensorIteratorERKN3c106ScalarES8_ENKUlvE_clEvENKUlvE0_clEvEUlffE_St5arrayIPcLm3EELi4E23TrivialOffsetCalculatorILi2EjESF_ILi1EjENS0_6memory12LoadWithCastILi2EEENSI_13StoreWithCastILi1EEEEEviT_T0_T2_T3_T4_T5_)
        /*0134*/ 	.word	0x00000000


	//----- nvinfo : EIATTR_REGCOUNT
	.align		4
.L_89:
        /*0138*/ 	.byte	0x04, 0x2f
        /*013a*/ 	.short	(.L_91 - .L_90)
	.align		4
.L_90:
        /*013c*/ 	.word	index@(_ZN2at6native18elementwise_kernelILi128ELi4EZNS0_15gpu_kernel_implIZZZNS0_65_GLOBAL__N__eb3311e5_27_ActivationHardtanhKernel_cu_9e10b42f_292924hardtanh_backward_kernelERNS_14TensorIteratorERKN3c106ScalarES9_ENKUlvE_clEvENKUlvE0_clEvEUlffE_EEvRNS_18TensorIteratorBaseERKT_EUliE_EEviT1_)
        /*0140*/ 	.word	0x00000018


	//----- nvinfo : EIATTR_FRAME_SIZE
	.align		4
.L_91:
        /*0144*/ 	.byte	0x04, 0x11
        /*0146*/ 	.short	(.L_93 - .L_92)
	.align		4
.L_92:
        /*0148*/ 	.word	index@(_ZN2at6native18elementwise_kernelILi128ELi4EZNS0_15gpu_kernel_implIZZZNS0_65_GLOBAL__N__eb3311e5_27_ActivationHardtanhKernel_cu_9e10b42f_292924hardtanh_backward_kernelERNS_14TensorIteratorERKN3c106ScalarES9_ENKUlvE_clEvENKUlvE0_clEvEUlffE_EEvRNS_18TensorIteratorBaseERKT_EUliE_EEviT1_)
        /*014c*/ 	.word	0x00000000


	//----- nvinfo : EIATTR_REGCOUNT
	.align		4
.L_93:
        /*0150*/ 	.byte	0x04, 0x2f
        /*0152*/ 	.short	(.L_95 - .L_94)
	.align		4
.L_94:
        /*0154*/ 	.word	index@(_ZN2at6native29vectorized_elementwise_kernelILi8EZZZNS0_65_GLOBAL__N__eb3311e5_27_ActivationHardtanhKernel_cu_9e10b42f_292924hardtanh_backward_kernelERNS_14TensorIteratorERKN3c106ScalarES8_ENKUlvE_clEvENKUlvE1_clEvEUlNS5_4HalfESB_E_St5arrayIPcLm3EEEEviT0_T1_)
        /*0158*/ 	.word	0x00000022


	//----- nvinfo : EIATTR_FRAME_SIZE
	.align		4
.L_95:
        /*015c*/ 	.byte	0x04, 0x11
        /*015e*/ 	.short	(.L_97 - .L_96)
	.align		4
.L_96:
        /*0160*/ 	.word	index@(_ZN2at6native29vectorized_elementwise_kernelILi8EZZZNS0_65_GLOBAL__N__eb3311e5_27_ActivationHardtanhKernel_cu_9e10b42f_292924hardtanh_backward_kernelERNS_14TensorIteratorERKN3c106ScalarES8_ENKUlvE_clEvENKUlvE1_clEvEUlNS5_4HalfESB_E_St5arrayIPcLm3EEEEviT0_T1_)
        /*0164*/ 	.word	0x00000000


	//----- nvinfo : EIATTR_REGCOUNT
	.align		4
.L_97:
        /*0168*/ 	.byte	0x04, 0x2f
        /*016a*/ 	.short	(.L_99 - .L_98)
	.align		4
.L_98:
        /*016c*/ 	.word	index@(_ZN2at6native29vectorized_elementwise_kernelILi4EZZZNS0_65_GLOBAL__N__eb3311e5_27_ActivationHardtanhKernel_cu_9e10b42f_292924hardtanh_backward_kernelERNS_14TensorIteratorERKN3c106ScalarES8_ENKUlvE_clEvENKUlvE1_clEvEUlNS5_4HalfESB_E_St5arrayIPcLm3EEEEviT0_T1_)
        /*0170*/ 	.word	0x00000022


	//----- nvinfo : EIATTR_FRAME_SIZE
	.align		4
.L_99:
        /*0174*/ 	.byte	0x04, 0x11
        /*0176*/ 	.short	(.L_101 - .L_100)
	.align		4
.L_100:
        /*0178*/ 	.word	index@(_ZN2at6native29vectorized_elementwise_kernelILi4EZZZNS0_65_GLOBAL__N__eb3311e5_27_ActivationHardtanhKernel_cu_9e10b42f_292924hardtanh_backward_kernelERNS_14TensorIteratorERKN3c106ScalarES8_ENKUlvE_clEvENKUlvE1_clEvEUlNS5_4HalfESB_E_St5arrayIPcLm3EEEEviT0_T1_)
        /*017c*/ 	.word	0x00000000


	//----- nvinfo : EIATTR_REGCOUNT
	.align		4
.L_101:
        /*0180*/ 	.byte	0x04, 0x2f
        /*0182*/ 	.short	(.L_103 - .L_102)
	.align		4
.L_102:
        /*0184*/ 	.word	index@(_ZN2at6native29vectorized_elementwise_kernelILi2EZZZNS0_65_GLOBAL__N__eb3311e5_27_ActivationHardtanhKernel_cu_9e10b42f_292924hardtanh_backward_kernelERNS_14TensorIteratorERKN3c106ScalarES8_ENKUlvE_clEvENKUlvE1_clEvEUlNS5_4HalfESB_E_St5arrayIPcLm3EEEEviT0_T1_)
        /*0188*/ 	.word	0x00000022


	//----- nvinfo : EIATTR_FRAME_SIZE
	.align		4
.L_103:
        /*018c*/ 	.byte	0x04, 0x11
        /*018e*/ 	.short	(.L_105 - .L_104)
	.align		4
.L_104:
        /*0190*/ 	.word	index@(_ZN2at6native29vectorized_elementwise_kernelILi2EZZZNS0_65_GLOBAL__N__eb3311e5_27_ActivationHardtanhKernel_cu_9e10b42f_292924hardtanh_backward_kernelERNS_14TensorIteratorERKN3c106ScalarES8_ENKUlvE_clEvENKUlvE1_clEvEUlNS5_4HalfESB_E_St5arrayIPcLm3EEEEviT0_T1_)
        /*0194*/ 	.word	0x00000000


	//----- nvinfo : EIATTR_REGCOUNT
	.align		4
.L_105:
        /*0198*/ 	.byte	0x04, 0x2f
        /*019a*/ 	.short	(.L_107 - .L_106)
	.align		4
.L_106:
        /*019c*/ 	.word	index@(_ZN2at6native27unrolled_elementwise_kernelIZZZNS0_65_GLOBAL__N__eb3311e5_27_ActivationHardtanhKernel_cu_9e10b42f_292924hardtanh_backward_kernelERNS_14TensorIteratorERKN3c106ScalarES8_ENKUlvE_clEvENKUlvE1_clEvEUlNS5_4HalfESB_E_St5arrayIPcLm3EELi4E23TrivialOffsetCalculatorILi2EjESG_ILi1EjENS0_6memory15LoadWithoutCastENSJ_16StoreWithoutCastEEEviT_T0_T2_T3_T4_T5_)
        /*01a0*/ 	.word	0x0000001f


	//----- nvinfo : EIATTR_FRAME_SIZE
	.align		4
.L_107:
        /*01a4*/ 	.byte	0x04, 0x11
        /*01a6*/ 	.short	(.L_109 - .L_108)
	.align		4
.L_108:
        /*01a8*/ 	.word	index@(_ZN2at6native27unrolled_elementwise_kernelIZZZNS0_65_GLOBAL__N__eb3311e5_27_ActivationHardtanhKernel_cu_9e10b42f_292924hardtanh_backward_kernelERNS_14TensorIteratorERKN3c106ScalarES8_ENKUlvE_clEvENKUlvE1_clEvEUlNS5_4HalfESB_E_St5arrayIPcLm3EELi4E23TrivialOffsetCalculatorILi2EjESG_ILi1EjENS0_6memory15LoadWithoutCastENSJ_16StoreWithoutCastEEEviT_T0_T2_T3_T4_T5_)
        /*01ac*/ 	.word	0x00000000


	//----- nvinfo : EIATTR_REGCOUNT
	.align		4
.L_109:
        /*01b0*/ 	.byte	0x04, 0x2f
        /*01b2*/ 	.short	(.L_111 - .L_110)
	.align		4
.L_110:
        /*01b4*/ 	.word	index@(_ZN2at6native18elementwise_kernelILi128ELi4EZNS0_22gpu_kernel_impl_nocastIZZZNS0_65_GLOBAL__N__eb3311e5_27_ActivationHardtanhKernel_cu_9e10b42f_292924hardtanh_backward_kernelERNS_14TensorIteratorERKN3c106ScalarES9_ENKUlvE_clEvENKUlvE1_clEvEUlNS6_4HalfESC_E_EEvRNS_18TensorIteratorBaseERKT_EUliE_EEviT1_)
        /*01b8*/ 	.word	0x00000014


	//----- nvinfo : EIATTR_FRAME_SIZE
	.align		4
.L_111:
        /*01bc*/ 	.byte	0x04, 0x11
        /*01be*/ 	.short	(.L_113 - .L_112)
	.align		4
.L_112:
        /*01c0*/ 	.word	index@(_ZN2at6native18elementwise_kernelILi128ELi4EZNS0_22gpu_kernel_impl_nocastIZZZNS0_65_GLOBAL__N__eb3311e5_27_ActivationHardtanhKernel_cu_9e10b42f_292924hardtanh_backward_kernelERNS_14TensorIteratorERKN3c106ScalarES9_ENKUlvE_clEvENKUlvE1_clEvEUlNS6_4HalfESC_E_EEvRNS_18TensorIteratorBaseERKT_EUliE_EEviT1_)
        /*01c4*/ 	.word	0x00000000


	//----- nvinfo : EIATTR_REGCOUNT
	.align		4
.L_113:
        /*01c8*/ 	.byte	0x04, 0x2f
        /*01ca*/ 	.short	(.L_115 - .L_114)
	.align		4
.L_114:
        /*01cc*/ 	.word	index@(_ZN2at6native27unrolled_elementwise_kernelIZZZNS0_65_GLOBAL__N__eb3311e5_27_ActivationHardtanhKernel_cu_9e10b42f_292924hardtanh_backward_kernelERNS_14TensorIteratorERKN3c106ScalarES8_ENKUlvE_clEvENKUlvE1_clEvEUlNS5_4HalfESB_E_St5arrayIPcLm3EELi4E23TrivialOffsetCalculatorILi2EjESG_ILi1EjENS0_6memory12LoadWithCastILi2EEENSJ_13StoreWithCastILi1EEEEEviT_T0_T2_T3_T4_T5_)
        /*01d0*/ 	.word	0x0000001e


	//----- nvinfo : EIATTR_FRAME_SIZE
	.align		4
.L_115:
        /*01d4*/ 	.byte	0x04, 0x11
        /*01d6*/ 	.short	(.L_117 - .L_116)
	.align		4
.L_116:
        /*01d8*/ 	.word	index@(_ZN2at6native27unrolled_elementwise_kernelIZZZNS0_65_GLOBAL__N__eb3311e5_27_ActivationHardtanhKernel_cu_9e10b42f_292924hardtanh_backward_kernelERNS_14TensorIteratorERKN3c106ScalarES8_ENKUlvE_clEvENKUlvE1_clEvEUlNS5_4HalfESB_E_St5arrayIPcLm3EELi4E23TrivialOffsetCalculatorILi2EjESG_ILi1EjENS0_6memory12LoadWithCastILi2EEENSJ_13StoreWithCastILi1EEEEEviT_T0_T2_T3_T4_T5_)
        /*01dc*/ 	.word	0x00000000


	//----- nvinfo : EIATTR_REGCOUNT
	.align		4
.L_117:
        /*01e0*/ 	.byte	0x04, 0x2f
        /*01e2*/ 	.short	(.L_119 - .L_118)
	.align		4
.L_118:
        /*01e4*/ 	.word	index@(_ZN2at6native18elementwise_kernelILi128ELi4EZNS0_15gpu_kernel_implIZZZNS0_65_GLOBAL__N__eb3311e5_27_ActivationHardtanhKernel_cu_9e10b42f_292924hardtanh_backward_kernelERNS_14TensorIteratorERKN3c106ScalarES9_ENKUlvE_clEvENKUlvE1_clEvEUlNS6_4HalfESC_E_EEvRNS_18TensorIteratorBaseERKT_EUliE_EEviT1_)
        /*01e8*/ 	.word	0x00000018


	//----- nvinfo : EIATTR_FRAME_SIZE
	.align		4
.L_119:
        /*01ec*/ 	.byte	0x04, 0x11
        /*01ee*/ 	.short	(.L_121 - .L_120)
	.align		4
.L_120:
        /*01f0*/ 	.word	index@(_ZN2at6native18elementwise_kernelILi128ELi4EZNS0_15gpu_kernel_implIZZZNS0_65_GLOBAL__N__eb3311e5_27_ActivationHardtanhKernel_cu_9e10b42f_292924hardtanh_backward_kernelERNS_14TensorIteratorERKN3c106ScalarES9_ENKUlvE_clEvENKUlvE1_clEvEUlNS6_4HalfESC_E_EEvRNS_18TensorIteratorBaseERKT_EUliE_EEviT1_)
        /*01f4*/ 	.word	0x00000000


	//----- nvinfo : EIATTR_REGCOUNT
	.align		4
.L_121:
        /*01f8*/ 	.byte	0x04, 0x2f
        /*01fa*/ 	.short	(.L_123 - .L_122)
	.align		4
.L_122:
        /*01fc*/ 	.word	index@(_ZN2at6native29vectorized_elementwise_kernelILi8EZZZNS0_65_GLOBAL__N__eb3311e5_27_ActivationHardtanhKernel_cu_9e10b42f_292924hardtanh_backward_kernelERNS_14TensorIteratorERKN3c106ScalarES8_ENKUlvE_clEvENKUlvE2_clEvEUlNS5_8BFloat16ESB_E_St5arrayIPcLm3EEEEviT0_T1_)
        /*0200*/ 	.word	0x00000028


	//----- nvinfo : EIATTR_FRAME_SIZE
	.align		4
.L_123:
        /*0204*/ 	.byte	0x04, 0x11
        /*0206*/ 	.short	(.L_125 - .L_124)
	.align		4
.L_124:
        /*0208*/ 	.word	index@(_ZN2at6native29vectorized_elementwise_kernelILi8EZZZNS0_65_GLOBAL__N__eb3311e5_27_ActivationHardtanhKernel_cu_9e10b42f_292924hardtanh_backward_kernelERNS_14TensorIteratorERKN3c106ScalarES8_ENKUlvE_clEvENKUlvE2_clEvEUlNS5_8BFloat16ESB_E_St5arrayIPcLm3EEEEviT0_T1_)
        /*020c*/ 	.word	0x00000000


	//----- nvinfo : EIATTR_REGCOUNT
	.align		4
.L_125:
        /*0210*/ 	.byte	0x04, 0x2f
        /*0212*/ 	.short	(.L_127 - .L_126)
	.align		4
.L_126:
        /*0214*/ 	.word	index@(_ZN2at6native29vectorized_elementwise_kernelILi4EZZZNS0_65_GLOBAL__N__eb3311e5_27_ActivationHardtanhKernel_cu_9e10b42f_292924hardtanh_backward_kernelERNS_14TensorIteratorERKN3c106ScalarES8_ENKUlvE_clEvENKUlvE2_clEvEUlNS5_8BFloat16ESB_E_St5arrayIPcLm3EEEEviT0_T1_)
        /*0218*/ 	.word	0x00000028


	//----- nvinfo : EIATTR_FRAME_SIZE
	.align		4
.L_127:
        /*021c*/ 	.byte	0x04, 0x11
        /*021e*/ 	.short	(.L_129 - .L_128)
	.align		4
.L_128:
        /*0220*/ 	.word	index@(_ZN2at6native29vectorized_elementwise_kernelILi4EZZZNS0_65_GLOBAL__N__eb3311e5_27_ActivationHardtanhKernel_cu_9e10b42f_292924hardtanh_backward_kernelERNS_14TensorIteratorERKN3c106ScalarES8_ENKUlvE_clEvENKUlvE2_clEvEUlNS5_8BFloat16ESB_E_St5arrayIPcLm3EEEEviT0_T1_)
        /*0224*/ 	.word	0x00000000


	//----- nvinfo : EIATTR_REGCOUNT
	.align		4
.L_129:
        /*0228*/ 	.byte	0x04, 0x2f
        /*022a*/ 	.short	(.L_131 - .L_130)
	.align		4
.L_130:
        /*022c*/ 	.word	index@(_ZN2at6native29vectorized_elementwise_kernelILi2EZZZNS0_65_GLOBAL__N__eb3311e5_27_ActivationHardtanhKernel_cu_9e10b42f_292924hardtanh_backward_kernelERNS_14TensorIteratorERKN3c106ScalarES8_ENKUlvE_clEvENKUlvE2_clEvEUlNS5_8BFloat16ESB_E_St5arrayIPcLm3EEEEviT0_T1_)
        /*0230*/ 	.word	0x00000028


	//----- nvinfo : EIATTR_FRAME_SIZE
	.align		4
.L_131:
        /*0234*/ 	.byte	0x04, 0x11
        /*0236*/ 	.short	(.L_133 - .L_132)
	.align		4
.L_132:
        /*0238*/ 	.word	index@(_ZN2at6native29vectorized_elementwise_kernelILi2EZZZNS0_65_GLOBAL__N__eb3311e5_27_ActivationHardtanhKernel_cu_9e10b42f_292924hardtanh_backward_kernelERNS_14TensorIteratorERKN3c106ScalarES8_ENKUlvE_clEvENKUlvE2_clEvEUlNS5_8BFloat16ESB_E_St5arrayIPcLm3EEEEviT0_T1_)
        /*023c*/ 	.word	0x00000000


	//----- nvinfo : EIATTR_REGCOUNT
	.align		4
.L_133:
        /*0240*/ 	.byte	0x04, 0x2f
        /*0242*/ 	.short	(.L_135 - .L_134)
	.align		4
.L_134:
        /*0244*/ 	.word	index@(_ZN2at6native27unrolled_elementwise_kernelIZZZNS0_65_GLOBAL__N__eb3311e5_27_ActivationHardtanhKernel_cu_9e10b42f_292924hardtanh_backward_kernelERNS_14TensorIteratorERKN3c106ScalarES8_ENKUlvE_clEvENKUlvE2_clEvEUlNS5_8BFloat16ESB_E_St5arrayIPcLm3EELi4E23TrivialOffsetCalculatorILi2EjESG_ILi1EjENS0_6memory15LoadWithoutCastENSJ_16StoreWithoutCastEEEviT_T0_T2_T3_T4_T5_)
        /*0248*/ 	.word	0x0000001e


	//----- nvinfo : EIATTR_FRAME_SIZE
	.align		4
.L_135:
        /*024c*/ 	.byte	0x04, 0x11
        /*024e*/ 	.short	(.L_137 - .L_136)
	.align		4
.L_136:
        /*0250*/ 	.word	index@(_ZN2at6native27unrolled_elementwise_kernelIZZZNS0_65_GLOBAL__N__eb3311e5_27_ActivationHardtanhKernel_cu_9e10b42f_292924hardtanh_backward_kernelERNS_14TensorIteratorERKN3c106ScalarES8_ENKUlvE_clEvENKUlvE2_clEvEUlNS5_8BFloat16ESB_E_St5arrayIPcLm3EELi4E23TrivialOffsetCalculatorILi2EjESG_ILi1EjENS0_6memory15LoadWithoutCastENSJ_16StoreWithoutCastEEEviT_T0_T2_T3_T4_T5_)
        /*0254*/ 	.word	0x00000000


	//----- nvinfo : EIATTR_REGCOUNT
	.align		4
.L_137:
        /*0258*/ 	.byte	0x04, 0x2f
        /*025a*/ 	.short	(.L_139 - .L_138)
	.align		4
.L_138:
        /*025c*/ 	.word	index@(_ZN2at6native18elementwise_kernelILi128ELi4EZNS0_22gpu_kernel_impl_nocastIZZZNS0_65_GLOBAL__N__eb3311e5_27_ActivationHardtanhKernel_cu_9e10b42f_292924hardtanh_backward_kernelERNS_14TensorIteratorERKN3c106ScalarES9_ENKUlvE_clEvENKUlvE2_clEvEUlNS6_8BFloat16ESC_E_EEvRNS_18TensorIteratorBaseERKT_EUliE_EEviT1_)
        /*0260*/ 	.word	0x00000014


	//----- nvinfo : EIATTR_FRAME_SIZE
	.align		4
.L_139:
        /*0264*/ 	.byte	0x04, 0x11
        /*0266*/ 	.short	(.L_141 - .L_140)
	.align		4
.L_140:
        /*0268*/ 	.word	index@(_ZN2at6native18elementwise_kernelILi128ELi4EZNS0_22gpu_kernel_impl_nocastIZZZNS0_65_GLOBAL__N__eb3311e5_27_ActivationHardtanhKernel_cu_9e10b42f_292924hardtanh_backward_kernelERNS_14TensorIteratorERKN3c106ScalarES9_ENKUlvE_clEvENKUlvE2_clEvEUlNS6_8BFloat16ESC_E_EEvRNS_18TensorIteratorBaseERKT_EUliE_EEviT1_)
        /*026c*/ 	.word	0x00000000


	//----- nvinfo : EIATTR_REGCOUNT
	.align		4
.L_141:
        /*0270*/ 	.byte	0x04, 0x2f
        /*0272*/ 	.short	(.L_143 - .L_142)
	.align		4
.L_142:
        /*0274*/ 	.word	index@(_ZN2at6native27unrolled_elementwise_kernelIZZZNS0_65_GLOBAL__N__eb3311e5_27_ActivationHardtanhKernel_cu_9e10b42f_292924hardtanh_backward_kernelERNS_14TensorIteratorERKN3c106ScalarES8_ENKUlvE_clEvENKUlvE2_clEvEUlNS5_8BFloat16ESB_E_St5arrayIPcLm3EELi4E23TrivialOffsetCalculatorILi2EjESG_ILi1EjENS0_6memory12LoadWithCastILi2EEENSJ_13StoreWithCastILi1EEEEEviT_T0_T2_T3_T4_T5_)
        /*0278*/ 	.word	0x0000001e


	//----- nvinfo : EIATTR_FRAME_SIZE
	.align		4
.L_143:
        /*027c*/ 	.byte	0x04, 0x11
        /*027e*/ 	.short	(.L_145 - .L_144)
	.align		4
.L_144:
        /*0280*/ 	.word	index@(_ZN2at6native27unrolled_elementwise_kernelIZZZNS0_65_GLOBAL__N__eb3311e5_27_ActivationHardtanhKernel_cu_9e10b42f_292924hardtanh_backward_kernelERNS_14TensorIteratorERKN3c106ScalarES8_ENKUlvE_clEvENKUlvE2_clEvEUlNS5_8BFloat16ESB_E_St5arrayIPcLm3EELi4E23TrivialOffsetCalculatorILi2EjESG_ILi1EjENS0_6memory12LoadWithCastILi2EEENSJ_13StoreWithCastILi1EEEEEviT_T0_T2_T3_T4_T5_)
        /*0284*/ 	.word	0x00000000


	//----- nvinfo : EIATTR_REGCOUNT
	.align		4
.L_145:
        /*0288*/ 	.byte	0x04, 0x2f
        /*028a*/ 	.short	(.L_147 - .L_146)
	.align		4
.L_146:
        /*028c*/ 	.word	index@(_ZN2at6native18elementwise_kernelILi128ELi4EZNS0_15gpu_kernel_implIZZZNS0_65_GLOBAL__N__eb3311e5_27_ActivationHardtanhKernel_cu_9e10b42f_292924hardtanh_backward_kernelERNS_14TensorIteratorERKN3c106ScalarES9_ENKUlvE_clEvENKUlvE2_clEvEUlNS6_8BFloat16ESC_E_EEvRNS_18TensorIteratorBaseERKT_EUliE_EEviT1_)
        /*0290*/ 	.word	0x00000018


	//----- nvinfo : EIATTR_FRAME_SIZE
	.align		4
.L_147:
        /*0294*/ 	.byte	0x04, 0x11
        /*0296*/ 	.short	(.L_149 - .L_148)
	.align		4
.L_148:
        /*0298*/ 	.word	index@(_ZN2at6native18elementwise_kernelILi128ELi4EZNS0_15gpu_kernel_implIZZZNS0_65_GLOBAL__N__eb3311e5_27_ActivationHardtanhKernel_cu_9e10b42f_292924hardtanh_backward_kernelERNS_14TensorIteratorERKN3c106ScalarES9_ENKUlvE_clEvENKUlvE2_clEvEUlNS6_8BFloat16ESC_E_EEvRNS_18TensorIteratorBaseERKT_EUliE_EEviT1_)
        /*029c*/ 	.word	0x00000000


	//----- nvinfo : EIATTR_MIN_STACK_SIZE
	.align		4
.L_149:
        /*02a0*/ 	.byte	0x04, 0x12
        /*02a2*/ 	.short	(.L_151 - .L_150)
	.align		4
.L_150:
        /*02a4*/ 	.word	index@(_ZN2at6native18elementwise_kernelILi128ELi4EZNS0_15gpu_kernel_implIZZZNS0_65_GLOBAL__N__eb3311e5_27_ActivationHardtanhKernel_cu_9e10b42f_292924hardtanh_backward_kernelERNS_14TensorIteratorERKN3c106ScalarES9_ENKUlvE_clEvENKUlvE2_clEvEUlNS6_8BFloat16ESC_E_EEvRNS_18TensorIteratorBaseERKT_EUliE_EEviT1_)
        /*02a8*/ 	.word	0x00000000


	//----- nvinfo : EIATTR_MIN_STACK_SIZE
	.align		4
.L_151:
        /*02ac*/ 	.byte	0x04, 0x12
        /*02ae*/ 	.short	(.L_153 - .L_152)
	.align		4
.L_152:
        /*02b0*/ 	.word	index@(_ZN2at6native27unrolled_elementwise_kernelIZZZNS0_65_GLOBAL__N__eb3311e5_27_ActivationHardtanhKernel_cu_9e10b42f_292924hardtanh_backward_kernelERNS_14TensorIteratorERKN3c106ScalarES8_ENKUlvE_clEvENKUlvE2_clEvEUlNS5_8BFloat16ESB_E_St5arrayIPcLm3EELi4E23TrivialOffsetCalculatorILi2EjESG_ILi1EjENS0_6memory12LoadWithCastILi2EEENSJ_13StoreWithCastILi1EEEEEviT_T0_T2_T3_T4_T5_)
        /*02b4*/ 	.word	0x00000000


	//----- nvinfo : EIATTR_MIN_STACK_SIZE
	.align		4
.L_153:
        /*02b8*/ 	.byte	0x04, 0x12
        /*02ba*/ 	.short	(.L_155 - .L_154)
	.align		4
.L_154:
        /*02bc*/ 	.word	index@(_ZN2at6native18elementwise_kernelILi128ELi4EZNS0_22gpu_kernel_impl_nocastIZZZNS0_65_GLOBAL__N__eb3311e5_27_ActivationHardtanhKernel_cu_9e10b42f_292924hardtanh_backward_kernelERNS_14TensorIteratorERKN3c106ScalarES9_ENKUlvE_clEvENKUlvE2_clEvEUlNS6_8BFloat16ESC_E_EEvRNS_18TensorIteratorBaseERKT_EUliE_EEviT1_)
        /*02c0*/ 	.word	0x00000000


	//----- nvinfo : EIATTR_MIN_STACK_SIZE
	.align		4
.L_155:
        /*02c4*/ 	.byte	0x04, 0x12
        /*02c6*/ 	.short	(.L_157 - .L_156)
	.align		4
.L_156:
        /*02c8*/ 	.word	index@(_ZN2at6native27unrolled_elementwise_kernelIZZZNS0_65_GLOBAL__N__eb3311e5_27_ActivationHardtanhKernel_cu_9e10b42f_292924hardtanh_backward_kernelERNS_14TensorIteratorERKN3c106ScalarES8_ENKUlvE_clEvENKUlvE2_clEvEUlNS5_8BFloat16ESB_E_St5arrayIPcLm3EELi4E23TrivialOffsetCalculatorILi2EjESG_ILi1EjENS0_6memory15LoadWithoutCastENSJ_16StoreWithoutCastEEEviT_T0_T2_T3_T4_T5_)
        /*02cc*/ 	.word	0x00000000


	//----- nvinfo : EIATTR_MIN_STACK_SIZE
	.align		4
.L_157:
        /*02d0*/ 	.byte	0x04, 0x12
        /*02d2*/ 	.short	(.L_159 - .L_158)
	.align		4
.L_158:
        /*02d4*/ 	.word	index@(_ZN2at6native29vectorized_elementwise_kernelILi2EZZZNS0_65_GLOBAL__N__eb3311e5_27_ActivationHardtanhKernel_cu_9e10b42f_292924hardtanh_backward_kernelERNS_14TensorIteratorERKN3c106ScalarES8_ENKUlvE_clEvENKUlvE2_clEvEUlNS5_8BFloat16ESB_E_St5arrayIPcLm3EEEEviT0_T1_)
        /*02d8*/ 	.word	0x00000000


	//----- nvinfo : EIATTR_MIN_STACK_SIZE
	.align		4
.L_159:
        /*02dc*/ 	.byte	0x04, 0x12
        /*02de*/ 	.short	(.L_161 - .L_160)
	.align		4
.L_160:
        /*02e0*/ 	.word	index@(_ZN2at6native29vectorized_elementwise_kernelILi4EZZZNS0_65_GLOBAL__N__eb3311e5_27_ActivationHardtanhKernel_cu_9e10b42f_292924hardtanh_backward_kernelERNS_14TensorIteratorERKN3c106ScalarES8_ENKUlvE_clEvENKUlvE2_clEvEUlNS5_8BFloat16ESB_E_St5arrayIPcLm3EEEEviT0_T1_)
        /*02e4*/ 	.word	0x00000000


	//----- nvinfo : EIATTR_MIN_STACK_SIZE
	.align		4
.L_161:
        /*02e8*/ 	.byte	0x04, 0x12
        /*02ea*/ 	.short	(.L_163 - .L_162)
	.align		4
.L_162:
        /*02ec*/ 	.word	index@(_ZN2at6native29vectorized_elementwise_kernelILi8EZZZNS0_65_GLOBAL__N__eb3311e5_27_ActivationHardtanhKernel_cu_9e10b42f_292924hardtanh_backward_kernelERNS_14TensorIteratorERKN3c106ScalarES8_ENKUlvE_clEvENKUlvE2_clEvEUlNS5_8BFloat16ESB_E_St5arrayIPcLm3EEEEviT0_T1_)
        /*02f0*/ 	.word	0x00000000


	//----- nvinfo : EIATTR_MIN_STACK_SIZE
	.align		4
.L_163:
        /*02f4*/ 	.byte	0x04, 0x12
        /*02f6*/ 	.short	(.L_165 - .L_164)
	.align		4
.L_164:
        /*02f8*/ 	.word	index@(_ZN2at6native18elementwise_kernelILi128ELi4EZNS0_15gpu_kernel_implIZZZNS0_65_GLOBAL__N__eb3311e5_27_ActivationHardtanhKernel_cu_9e10b42f_292924hardtanh_backward_kernelERNS_14TensorIteratorERKN3c106ScalarES9_ENKUlvE_clEvENKUlvE1_clEvEUlNS6_4HalfESC_E_EEvRNS_18TensorIteratorBaseERKT_EUliE_EEviT1_)
        /*02fc*/ 	.word	0x00000000


	//----- nvinfo : EIATTR_MIN_STACK_SIZE
	.align		4
.L_165:
        /*0300*/ 	.byte	0x04, 0x12
        /*0302*/ 	.short	(.L_167 - .L_166)
	.align		4
.L_166:
        /*0304*/ 	.word	index@(_ZN2at6native27unrolled_elementwise_kernelIZZZNS0_65_GLOBAL__N__eb3311e5_27_ActivationHardtanhKernel_cu_9e10b42f_292924hardtanh_backward_kernelERNS_14TensorIteratorERKN3c106ScalarES8_ENKUlvE_clEvENKUlvE1_clEvEUlNS5_4HalfESB_E_St5arrayIPcLm3EELi4E23TrivialOffsetCalculatorILi2EjESG_ILi1EjENS0_6memory12LoadWithCastILi2EEENSJ_13StoreWithCastILi1EEEEEviT_T0_T2_T3_T4_T5_)
        /*0308*/ 	.word	0x00000000


	//----- nvinfo : EIATTR_MIN_STACK_SIZE
	.align		4
.L_167:
        /*030c*/ 	.byte	0x04, 0x12
        /*030e*/ 	.short	(.L_169 - .L_168)
	.align		4
.L_168:
        /*0310*/ 	.word	index@(_ZN2at6native18elementwise_kernelILi128ELi4EZNS0_22gpu_kernel_impl_nocastIZZZNS0_65_GLOBAL__N__eb3311e5_27_ActivationHardtanhKernel_cu_9e10b42f_292924hardtanh_backward_kernelERNS_14TensorIteratorERKN3c106ScalarES9_ENKUlvE_clEvENKUlvE1_clEvEUlNS6_4HalfESC_E_EEvRNS_18TensorIteratorBaseERKT_EUliE_EEviT1_)
        /*0314*/ 	.word	0x00000000


	//----- nvinfo : EIATTR_MIN_STACK_SIZE
	.align		4
.L_169:
        /*0318*/ 	.byte	0x04, 0x12
        /*031a*/ 	.short	(.L_171 - .L_170)
	.align		4
.L_170:
        /*031c*/ 	.word	index@(_ZN2at6native27unrolled_elementwise_kernelIZZZNS0_65_GLOBAL__N__eb3311e5_27_ActivationHardtanhKernel_cu_9e10b42f_292924hardtanh_backward_kernelERNS_14TensorIteratorERKN3c106ScalarES8_ENKUlvE_clEvENKUlvE1_clEvEUlNS5_4HalfESB_E_St5arrayIPcLm3EELi4E23TrivialOffsetCalculatorILi2EjESG_ILi1EjENS0_6memory15LoadWithoutCastENSJ_16StoreWithoutCastEEEviT_T0_T2_T3_T4_T5_)
        /*0320*/ 	.word	0x00000000


	//----- nvinfo : EIATTR_MIN_STACK_SIZE
	.align		4
.L_171:
        /*0324*/ 	.byte	0x04, 0x12
        /*0326*/ 	.short	(.L_173 - .L_172)
	.align		4
.L_172:
        /*0328*/ 	.word	index@(_ZN2at6native29vectorized_elementwise_kernelILi2EZZZNS0_65_GLOBAL__N__eb3311e5_27_ActivationHardtanhKernel_cu_9e10b42f_292924hardtanh_backward_kernelERNS_14TensorIteratorERKN3c106ScalarES8_ENKUlvE_clEvENKUlvE1_clEvEUlNS5_4HalfESB_E_St5arrayIPcLm3EEEEviT0_T1_)
        /*032c*/ 	.word	0x00000000


	//----- nvinfo : EIATTR_MIN_STACK_SIZE
	.align		4
.L_173:
        /*0330*/ 	.byte	0x04, 0x12
        /*0332*/ 	.short	(.L_175 - .L_174)
	.align		4
.L_174:
        /*0334*/ 	.word	index@(_ZN2at6native29vectorized_elementwise_kernelILi4EZZZNS0_65_GLOBAL__N__eb3311e5_27_ActivationHardtanhKernel_cu_9e10b42f_292924hardtanh_backward_kernelERNS_14TensorIteratorERKN3c106ScalarES8_ENKUlvE_clEvENKUlvE1_clEvEUlNS5_4HalfESB_E_St5arrayIPcLm3EEEEviT0_T1_)
        /*0338*/ 	.word	0x00000000


	//----- nvinfo : EIATTR_MIN_STACK_SIZE
	.align		4
.L_175:
        /*033c*/ 	.byte	0x04, 0x12
        /*033e*/ 	.short	(.L_177 - .L_176)
	.align		4
.L_176:
        /*0340*/ 	.word	index@(_ZN2at6native29vectorized_elementwise_kernelILi8EZZZNS0_65_GLOBAL__N__eb3311e5_27_ActivationHardtanhKernel_cu_9e10b42f_292924hardtanh_backward_kernelERNS_14TensorIteratorERKN3c106ScalarES8_ENKUlvE_clEvENKUlvE1_clEvEUlNS5_4HalfESB_E_St5arrayIPcLm3EEEEviT0_T1_)
        /*0344*/ 	.word	0x00000000


	//----- nvinfo : EIATTR_MIN_STACK_SIZE
	.align		4
.L_177:
        /*0348*/ 	.byte	0x04, 0x12
        /*034a*/ 	.short	(.L_179 - .L_178)
	.align		4
.L_178:
        /*034c*/ 	.word	index@(_ZN2at6native18elementwise_kernelILi128ELi4EZNS0_15gpu_kernel_implIZZZNS0_65_GLOBAL__N__eb3311e5_27_ActivationHardtanhKernel_cu_9e10b42f_292924hardtanh_backward_kernelERNS_14TensorIteratorERKN3c106ScalarES9_ENKUlvE_clEvENKUlvE0_clEvEUlffE_EEvRNS_18TensorIteratorBaseERKT_EUliE_EEviT1_)
        /*0350*/ 	.word	0x00000000


	//----- nvinfo : EIATTR_MIN_STACK_SIZE
	.align		4
.L_179:
        /*0354*/ 	.byte	0x04, 0x12
        /*0356*/ 	.short	(.L_181 - .L_180)
	.align		4
.L_180:
        /*0358*/ 	.word	index@(_ZN2at6native27unrolled_elementwise_kernelIZZZNS0_65_GLOBAL__N__eb3311e5_27_ActivationHardtanhKernel_cu_9e10b42f_292924hardtanh_backward_kernelERNS_14TensorIteratorERKN3c106ScalarES8_ENKUlvE_clEvENKUlvE0_clEvEUlffE_St5arrayIPcLm3EELi4E23TrivialOffsetCalculatorILi2EjESF_ILi1EjENS0_6memory12LoadWithCastILi2EEENSI_13StoreWithCastILi1EEEEEviT_T0_T2_T3_T4_T5_)
        /*035c*/ 	.word	0x00000000


	//----- nvinfo : EIATTR_MIN_STACK_SIZE
	.align		4
.L_181:
        /*0360*/ 	.byte	0x04, 0x12
        /*0362*/ 	.short	(.L_183 - .L_182)
	.align		4
.L_182:
        /*0364*/ 	.word	index@(_ZN2at6native18elementwise_kernelILi128ELi2EZNS0_22gpu_kernel_impl_nocastIZZZNS0_65_GLOBAL__N__eb3311e5_27_ActivationHardtanhKernel_cu_9e10b42f_292924hardtanh_backward_kernelERNS_14TensorIteratorERKN3c106ScalarES9_ENKUlvE_clEvENKUlvE0_clEvEUlffE_EEvRNS_18TensorIteratorBaseERKT_EUliE_EEviT1_)
        /*0368*/ 	.word	0x00000000


	//----- nvinfo : EIATTR_MIN_STACK_SIZE
	.align		4
.L_183:
        /*036c*/ 	.byte	0x04, 0x12
        /*036e*/ 	.short	(.L_185 - .L_184)
	.align		4
.L_184:
        /*0370*/ 	.word	index@(_ZN2at6native27unrolled_elementwise_kernelIZZZNS0_65_GLOBAL__N__eb3311e5_27_ActivationHardtanhKernel_cu_9e10b42f_292924hardtanh_backward_kernelERNS_14TensorIteratorERKN3c106ScalarES8_ENKUlvE_clEvENKUlvE0_clEvEUlffE_St5arrayIPcLm3EELi4E23TrivialOffsetCalculatorILi2EjESF_ILi1EjENS0_6memory15LoadWithoutCastENSI_16StoreWithoutCastEEEviT_T0_T2_T3_T4_T5_)
        /*0374*/ 	.word	0x00000000


	//----- nvinfo : EIATTR_MIN_STACK_SIZE
	.align		4
.L_185:
        /*0378*/ 	.byte	0x04, 0x12
        /*037a*/ 	.short	(.L_187 - .L_186)
	.align		4
.L_186:
        /*037c*/ 	.word	index@(_ZN2at6native29vectorized_elementwise_kernelILi2EZZZNS0_65_GLOBAL__N__eb3311e5_27_ActivationHardtanhKernel_cu_9e10b42f_292924hardtanh_backward_kernelERNS_14TensorIteratorERKN3c106ScalarES8_ENKUlvE_clEvENKUlvE0_clEvEUlffE_St5arrayIPcLm3EEEEviT0_T1_)
        /*0380*/ 	.word	0x00000000


	//----- nvinfo : EIATTR_MIN_STACK_SIZE
	.align		4
.L_187:
        /*0384*/ 	.byte	0x04, 0x12
        /*0386*/ 	.short	(.L_189 - .L_188)
	.align		4
.L_188:
        /*0388*/ 	.word	index@(_ZN2at6native29vectorized_elementwise_kernelILi4EZZZNS0_65_GLOBAL__N__eb3311e5_27_ActivationHardtanhKernel_cu_9e10b42f_292924hardtanh_backward_kernelERNS_14TensorIteratorERKN3c106ScalarES8_ENKUlvE_clEvENKUlvE0_clEvEUlffE_St5arrayIPcLm3EEEEviT0_T1_)
        /*038c*/ 	.word	0x00000000


	//----- nvinfo : EIATTR_MIN_STACK_SIZE
	.align		4
.L_189:
        /*0390*/ 	.byte	0x04, 0x12
        /*0392*/ 	.short	(.L_191 - .L_190)
	.align		4
.L_190:
        /*0394*/ 	.word	index@(_ZN2at6native29vectorized_elementwise_kernelILi8EZZZNS0_65_GLOBAL__N__eb3311e5_27_ActivationHardtanhKernel_cu_9e10b42f_292924hardtanh_backward_kernelERNS_14TensorIteratorERKN3c106ScalarES8_ENKUlvE_clEvENKUlvE0_clEvEUlffE_St5arrayIPcLm3EEEEviT0_T1_)
        /*0398*/ 	.word	0x00000000


	//----- nvinfo : EIATTR_MIN_STACK_SIZE
	.align		4
.L_191:
        /*039c*/ 	.byte	0x04, 0x12
        /*039e*/ 	.short	(.L_193 - .L_192)
	.align		4
.L_192:
        /*03a0*/ 	.word	index@(_ZN2at6native18elementwise_kernelILi128ELi4EZNS0_15gpu_kernel_implIZZZNS0_65_GLOBAL__N__eb3311e5_27_ActivationHardtanhKernel_cu_9e10b42f_292924hardtanh_backward_kernelERNS_14TensorIteratorERKN3c106ScalarES9_ENKUlvE_clEvENKUlvE_clEvEUlddE_EEvRNS_18TensorIteratorBaseERKT_EUliE_EEviT1_)
        /*03a4*/ 	.word	0x00000000


	//----- nvinfo : EIATTR_MIN_STACK_SIZE
	.align		4
.L_193:
        /*03a8*/ 	.byte	0x04, 0x12
        /*03aa*/ 	.short	(.L_195 - .L_194)
	.align		4
.L_194:
        /*03ac*/ 	.word	index@(_ZN2at6native27unrolled_elementwise_kernelIZZZNS0_65_GLOBAL__N__eb3311e5_27_ActivationHardtanhKernel_cu_9e10b42f_292924hardtanh_backward_kernelERNS_14TensorIteratorERKN3c106ScalarES8_ENKUlvE_clEvENKUlvE_clEvEUlddE_St5arrayIPcLm3EELi4E23TrivialOffsetCalculatorILi2EjESF_ILi1EjENS0_6memory12LoadWithCastILi2EEENSI_13StoreWithCastILi1EEEEEviT_T0_T2_T3_T4_T5_)
        /*03b0*/ 	.word	0x00000000


	//----- nvinfo : EIATTR_MIN_STACK_SIZE
	.align		4
.L_195:
        /*03b4*/ 	.byte	0x04, 0x12
        /*03b6*/ 	.short	(.L_197 - .L_196)
	.align		4
.L_196:
        /*03b8*/ 	.word	index@(_ZN2at6native18elementwise_kernelILi128ELi2EZNS0_22gpu_kernel_impl_nocastIZZZNS0_65_GLOBAL__N__eb3311e5_27_ActivationHardtanhKernel_cu_9e10b42f_292924hardtanh_backward_kernelERNS_14TensorIteratorERKN3c106ScalarES9_ENKUlvE_clEvENKUlvE_clEvEUlddE_EEvRNS_18TensorIteratorBaseERKT_EUliE_EEviT1_)
        /*03bc*/ 	.word	0x00000000


	//----- nvinfo : EIATTR_MIN_STACK_SIZE
	.align		4
.L_197:
        /*03c0*/ 	.byte	0x04, 0x12
        /*03c2*/ 	.short	(.L_199 - .L_198)
	.align		4
.L_198:
        /*03c4*/ 	.word	index@(_ZN2at6native27unrolled_elementwise_kernelIZZZNS0_65_GLOBAL__N__eb3311e5_27_ActivationHardtanhKernel_cu_9e10b42f_292924hardtanh_backward_kernelERNS_14TensorIteratorERKN3c106ScalarES8_ENKUlvE_clEvENKUlvE_clEvEUlddE_St5arrayIPcLm3EELi4E23TrivialOffsetCalculatorILi2EjESF_ILi1EjENS0_6memory15LoadWithoutCastENSI_16StoreWithoutCastEEEviT_T0_T2_T3_T4_T5_)
        /*03c8*/ 	.word	0x00000000


	//----- nvinfo : EIATTR_MIN_STACK_SIZE
	.align		4
.L_199:
        /*03cc*/ 	.byte	0x04, 0x12
        /*03ce*/ 	.short	(.L_201 - .L_200)
	.align		4
.L_200:
        /*03d0*/ 	.word	index@(_ZN2at6native29vectorized_elementwise_kernelILi2EZZZNS0_65_GLOBAL__N__eb3311e5_27_ActivationHardtanhKernel_cu_9e10b42f_292924hardtanh_backward_kernelERNS_14TensorIteratorERKN3c106ScalarES8_ENKUlvE_clEvENKUlvE_clEvEUlddE_St5arrayIPcLm3EEEEviT0_T1_)
        /*03d4*/ 	.word	0x00000000


	//----- nvinfo : EIATTR_MIN_STACK_SIZE
	.align		4
.L_201:
        /*03d8*/ 	.byte	0x04, 0x12
        /*03da*/ 	.short	(.L_203 - .L_202)
	.align		4
.L_202:
        /*03dc*/ 	.word	index@(_ZN2at6native29vectorized_elementwise_kernelILi4EZZZNS0_65_GLOBAL__N__eb3311e5_27_ActivationHardtanhKernel_cu_9e10b42f_292924hardtanh_backward_kernelERNS_14TensorIteratorERKN3c106ScalarES8_ENKUlvE_clEvENKUlvE_clEvEUlddE_St5arrayIPcLm3EEEEviT0_T1_)
        /*03e0*/ 	.word	0x00000000


	//----- nvinfo : EIATTR_MIN_STACK_SIZE
	.align		4
.L_203:
        /*03e4*/ 	.byte	0x04, 0x12
        /*03e6*/ 	.short	(.L_205 - .L_204)
	.align		4
.L_204:
        /*03e8*/ 	.word	index@(_ZN2at6native29vectorized_elementwise_kernelILi8EZZZNS0_65_GLOBAL__N__eb3311e5_27_ActivationHardtanhKernel_cu_9e10b42f_292924hardtanh_backward_kernelERNS_14TensorIteratorERKN3c106ScalarES8_ENKUlvE_clEvENKUlvE_clEvEUlddE_St5arrayIPcLm3EEEEviT0_T1_)
        /*03ec*/ 	.word	0x00000000
.L_205:


//--------------------- .nv.compat                --------------------------
	.section	.nv.compat,"",@"SHT_CUDA_COMPAT_INFO"
	.align	4
        /*0000*/ 	.byte	0x02, 0x09, 0x01, 0x00, 0x02, 0x02, 0x01, 0x00, 0x02, 0x05, 0x05, 0x00, 0x03, 0x07, 0x01, 0x01
        /*0010*/ 	.byte	0x02, 0x03, 0x00, 0x00, 0x02, 0x06, 0x01, 0x00, 0x04, 0x0b, 0x08, 0x00, 0x01, 0x00, 0x00, 0x00
        /*0020*/ 	.byte	0x00, 0x00, 0x00, 0x00


//--------------------- .nv.info._ZN2at6native18elementwise_kernelILi128ELi4EZNS0_15gpu_kernel_implIZZZNS0_65_GLOBAL__N__eb3311e5_27_ActivationHardtanhKernel_cu_9e10b42f_292924hardtanh_backward_kernelERNS_14TensorIteratorERKN3c106ScalarES9_ENKUlvE_clEvENKUlvE2_clEvEUlNS6_8BFloat16ESC_E_EEvRNS_18TensorIteratorBaseERKT_EUliE_EEviT1_ --------------------------
	.section	.nv.info._ZN2at6native18elementwise_kernelILi128ELi4EZNS0_15gpu_kernel_implIZZZNS0_65_GLOBAL__N__eb3311e5_27_ActivationHardtanhKernel_cu_9e10b42f_292924hardtanh_backward_kernelERNS_14TensorIteratorERKN3c106ScalarES9_ENKUlvE_clEvENKUlvE2_clEvEUlNS6_8BFloat16ESC_E_EEvRNS_18TensorIteratorBaseERKT_EUliE_EEviT1_,"",@"SHT_CUDA_INFO"
	.sectionflags	@""
	.align	4


	//----- nvinfo : EIATTR_CUDA_API_VERSION
	.align		4
        /*0000*/ 	.byte	0x04, 0x37
        /*0002*/ 	.short	(.L_207 - .L_206)
.L_206:
        /*0004*/ 	.word	0x00000082


	//----- nvinfo : EIATTR_KPARAM_INFO
	.align		4
.L_207:
        /*0008*/ 	.byte	0x04, 0x17
        /*000a*/ 	.short	(.L_209 - .L_208)
.L_208:
        /*000c*/ 	.word	0x00000000
        /*0010*/ 	.short	0x0001
        /*0012*/ 	.short	0x0008
        /*0014*/ 	.byte	0x00, 0xf0, 0x61, 0x0a


	//----- nvinfo : EIATTR_KPARAM_INFO
	.align		4
.L_209:
        /*0018*/ 	.byte	0x04, 0x17
        /*001a*/ 	.short	(.L_211 - .L_210)
.L_210:
        /*001c*/ 	.word	0x00000000
        /*0020*/ 	.short	0x0000
        /*0022*/ 	.short	0x0000
        /*0024*/ 	.byte	0x00, 0xf0, 0x11, 0x00


	//----- nvinfo : EIATTR_SPARSE_MMA_MASK
	.align		4
.L_211:
        /*0028*/ 	.byte	0x03, 0x50
        /*002a*/ 	.short	0x0000


	//----- nvinfo : EIATTR_MAXREG_COUNT
	.align		4
        /*002c*/ 	.byte	0x03, 0x1b
        /*002e*/ 	.short	0x0080


	//----- nvinfo : EIATTR_EXTERNS
	.align		4
        /*0030*/ 	.byte	0x04, 0x0f
        /*0032*/ 	.short	(.L_213 - .L_212)


	//   ....[0]....
	.align		4
.L_212:
        /*0034*/ 	.word	index@(__assertfail)


	//----- nvinfo : EIATTR_MERCURY_ISA_VERSION
	.align		4
.L_213:
        /*0038*/ 	.byte	0x03, 0x5f
        /*003a*/ 	.short	0x0101


	//----- nvinfo : EIATTR_VRC_CTA_INIT_COUNT
	.align		4
        /*003c*/ 	.byte	0x02, 0x4a
	.zero		1
	.zero		1


	//----- nvinfo : EIATTR_SYSCALL_OFFSETS
	.align		4
        /*0040*/ 	.byte	0x04, 0x46
        /*0042*/ 	.short	(.L_215 - .L_214)


	//   ....[0]....
.L_214:
        /*0044*/ 	.word	0x00002640


	//   ....[1]....
        /*0048*/ 	.word	0x000035e0


	//   ....[2]....
        /*004c*/ 	.word	0x00004540


	//   ....[3]....
        /*0050*/ 	.word	0x00006d10


	//   ....[4]....
        /*0054*/ 	.word	0x00007ca0


	//   ....[5]....
        /*0058*/ 	.word	0x00008a50


	//   ....[6]....
        /*005c*/ 	.word	0x0000b310


	//   ....[7]....
        /*0060*/ 	.word	0x0000c2a0


	//   ....[8]....
        /*0064*/ 	.word	0x0000d050


	//   ....[9]....
        /*0068*/ 	.word	0x0000f930


	//   ....[10]....
        /*006c*/ 	.word	0x000108c0


	//   ....[11]....
        /*0070*/ 	.word	0x00011640


	//----- nvinfo : EIATTR_EXIT_INSTR_OFFSETS
	.align		4
.L_215:
        /*0074*/ 	.byte	0x04, 0x1c
        /*0076*/ 	.short	(.L_217 - .L_216)


	//   ....[0]....
.L_216:
        /*0078*/ 	.word	0x0000d310


	//   ....[1]....
        /*007c*/ 	.word	0x00010ac0


	//   ....[2]....
        /*0080*/ 	.word	0x00010b00


	//   ....[3]....
        /*0084*/ 	.word	0x00010ba0


	//   ....[4]....
        /*0088*/ 	.word	0x00010be0


	//   ....[5]....
        /*008c*/ 	.word	0x00010c20


	//   ....[6]....
        /*0090*/ 	.word	0x00010cb0


	//   ....[7]....
        /*0094*/ 	.word	0x00010cf0


	//   ....[8]....
        /*0098*/ 	.word	0x00010d90


	//   ....[9]....
        /*009c*/ 	.word	0x00010de0


	//   ....[10]....
        /*00a0*/ 	.word	0x00010e30


	//   ....[11]....
        /*00a4*/ 	.word	0x00010f10


	//   ....[12]....
        /*00a8*/ 	.word	0x00011080


	//   ....[13]....
        /*00ac*/ 	.word	0x000111f0


	//   ....[14]....
        /*00b0*/ 	.word	0x00011350


	//   ....[15]....
        /*00b4*/ 	.word	0x00011390


	//   ....[16]....
        /*00b8*/ 	.word	0x000113d0


	//   ....[17]....
        /*00bc*/ 	.word	0x00011480


	//   ....[18]....
        /*00c0*/ 	.word	0x000114e0


	//   ....[19]....
        /*00c4*/ 	.word	0x00011650


	//   ....[20]....
        /*00c8*/ 	.word	0x00011760


	//   ....[21]....
        /*00cc*/ 	.word	0x000118a0


	//   ....[22]....
        /*00d0*/ 	.word	0x000118c0


	//----- nvinfo : EIATTR_MAX_THREADS
	.align		4
.L_217:
        /*00d4*/ 	.byte	0x04, 0x05
        /*00d6*/ 	.short	(.L_219 - .L_218)
.L_218:
        /*00d8*/ 	.word	0x00000080
        /*00dc*/ 	.word	0x00000001
        /*00e0*/ 	.word	0x00000001


	//----- nvinfo : EIATTR_CRS_STACK_SIZE
	.align		4
.L_219:
        /*00e4*/ 	.byte	0x04, 0x1e
        /*00e6*/ 	.short	(.L_221 - .L_220)
.L_220:
        /*00e8*/ 	.word	0x00000000


	//----- nvinfo : EIATTR_CBANK_PARAM_SIZE
	.align		4
.L_221:
        /*00ec*/ 	.byte	0x03, 0x19
        /*00ee*/ 	.short	0x02a0


	//----- nvinfo : EIATTR_PARAM_CBANK
	.align		4
        /*00f0*/ 	.byte	0x04, 0x0a
        /*00f2*/ 	.short	(.L_223 - .L_222)
	.align		4
.L_222:
        /*00f4*/ 	.word	index@(.nv.constant0._ZN2at6native18elementwise_kernelILi128ELi4EZNS0_15gpu_kernel_implIZZZNS0_65_GLOBAL__N__eb3311e5_27_ActivationHardtanhKernel_cu_9e10b42f_292924hardtanh_backward_kernelERNS_14TensorIteratorERKN3c106ScalarES9_ENKUlvE_clEvENKUlvE2_clEvEUlNS6_8BFloat16ESC_E_EEvRNS_18TensorIteratorBaseERKT_EUliE_EEviT1_)
        /*00f8*/ 	.short	0x0380
        /*00fa*/ 	.short	0x02a0


	//----- nvinfo : EIATTR_SW_WAR
	.align		4
.L_223:
        /*00fc*/ 	.byte	0x04, 0x36
        /*00fe*/ 	.short	(.L_225 - .L_224)
.L_224:
        /*0100*/ 	.word	0x00000008
.L_225:


//--------------------- .nv.info._ZN2at6native27unrolled_elementwise_kernelIZZZNS0_65_GLOBAL__N__eb3311e5_27_ActivationHardtanhKernel_cu_9e10b42f_292924hardtanh_backward_kernelERNS_14TensorIteratorERKN3c106ScalarES8_ENKUlvE_clEvENKUlvE2_clEvEUlNS5_8BFloat16ESB_E_St5arrayIPcLm3EELi4E23TrivialOffsetCalculatorILi2EjESG_ILi1EjENS0_6memory12LoadWithCastILi2EEENSJ_13StoreWithCastILi1EEEEEviT_T0_T2_T3_T4_T5_ --------------------------
	.section	.nv.info._ZN2at6native27unrolled_elementwise_kernelIZZZNS0_65_GLOBAL__N__eb3311e5_27_ActivationHardtanhKernel_cu_9e10b42f_292924hardtanh_backward_kernelERNS_14TensorIteratorERKN3c106ScalarES8_ENKUlvE_clEvENKUlvE2_clEvEUlNS5_8BFloat16ESB_E_St5arrayIPcLm3EELi4E23TrivialOffsetCalculatorILi2EjESG_ILi1EjENS0_6memory12LoadWithCastILi2EEENSJ_13StoreWithCastILi1EEEEEviT_T0_T2_T3_T4_T5_,"",@"SHT_CUDA_INFO"
	.sectionflags	@""
	.align	4


	//----- nvinfo : EIATTR_CUDA_API_VERSION
	.align		4
        /*0000*/ 	.byte	0x04, 0x37
        /*0002*/ 	.short	(.L_227 - .L_226)
.L_226:
        /*0004*/ 	.word	0x00000082


	//----- nvinfo : EIATTR_KPARAM_INFO
	.align		4
.L_227:
        /*0008*/ 	.byte	0x04, 0x17
        /*000a*/ 	.short	(.L_229 - .L_228)
.L_228:
        /*000c*/ 	.word	0x00000000
        /*0010*/ 	.short	0x0006
        /*0012*/ 	.short	0x0040
        /*0014*/ 	.byte	0x00, 0xf0, 0x21, 0x00


	//----- nvinfo : EIATTR_KPARAM_INFO
	.align		4
.L_229:
        /*0018*/ 	.byte	0x04, 0x17
        /*001a*/ 	.short	(.L_231 - .L_230)
.L_230:
        /*001c*/ 	.word	0x00000000
        /*0020*/ 	.short	0x0005
        /*0022*/ 	.short	0x0034
        /*0024*/ 	.byte	0x00, 0xf0, 0x31, 0x00


	//----- nvinfo : EIATTR_KPARAM_INFO
	.align		4
.L_231:
        /*0028*/ 	.byte	0x04, 0x17
        /*002a*/ 	.short	(.L_233 - .L_232)
.L_232:
        /*002c*/ 	.word	0x00000000
        /*0030*/ 	.short	0x0004
        /*0032*/ 	.short	0x0031
        /*0034*/ 	.byte	0x00, 0xf0, 0x05, 0x00


	//----- nvinfo : EIATTR_KPARAM_INFO
	.align		4
.L_233:
        /*0038*/ 	.byte	0x04, 0x17
        /*003a*/ 	.short	(.L_235 - .L_234)
.L_234:
        /*003c*/ 	.word	0x00000000
        /*0040*/ 	.short	0x0003
        /*0042*/ 	.short	0x0030
        /*0044*/ 	.byte	0x00, 0xf0, 0x05, 0x00


	//----- nvinfo : EIATTR_KPARAM_INFO
	.align		4
.L_235:
        /*0048*/ 	.byte	0x04, 0x17
        /*004a*/ 	.short	(.L_237 - .L_236)
.L_236:
        /*004c*/ 	.word	0x00000000
        /*0050*/ 	.short	0x0002
        /*0052*/ 	.short	0x0018
        /*0054*/ 	.byte	0x00, 0xf0, 0x61, 0x00


	//----- nvinfo : EIATTR_KPARAM_INFO
	.align		4
.L_237:
        /*0058*/ 	.byte	0x04, 0x17
        /*005a*/ 	.short	(.L_239 - .L_238)
.L_238:
        /*005c*/ 	.word	0x00000000
        /*0060*/ 	.short	0x0001
        /*0062*/ 	.short	0x0008
        /*0064*/ 	.byte	0x00, 0xf0, 0x41, 0x00


	//----- nvinfo : EIATTR_KPARAM_INFO
	.align		4
.L_239:
        /*0068*/ 	.byte	0x04, 0x17
        /*006a*/ 	.short	(.L_241 - .L_240)
.L_240:
        /*006c*/ 	.word	0x00000000
        /*0070*/ 	.short	0x0000
        /*0072*/ 	.short	0x0000
        /*0074*/ 	.byte	0x00, 0xf0, 0x11, 0x00


	//----- nvinfo : EIATTR_SPARSE_MMA_MASK
	.align		4
.L_241:
        /*0078*/ 	.byte	0x03, 0x50
        /*007a*/ 	.short	0x0000


	//----- nvinfo : EIATTR_MAXREG_COUNT
	.align		4
        /*007c*/ 	.byte	0x03, 0x1b
        /*007e*/ 	.short	0x00ff


	//----- nvinfo : EIATTR_EXTERNS
	.align		4
        /*0080*/ 	.byte	0x04, 0x0f
        /*0082*/ 	.short	(.L_243 - .L_242)


	//   ....[0]....
	.align		4
.L_242:
        /*0084*/ 	.word	index@(__assertfail)


	//----- nvinfo : EIATTR_MERCURY_ISA_VERSION
	.align		4
.L_243:
        /*0088*/ 	.byte	0x03, 0x5f
        /*008a*/ 	.short	0x0101


	//----- nvinfo : EIATTR_VRC_CTA_INIT_COUNT
	.align		4
        /*008c*/ 	.byte	0x02, 0x4a
	.zero		1
	.zero		1


	//----- nvinfo : EIATTR_SYSCALL_OFFSETS
	.align		4
        /*0090*/ 	.byte	0x04, 0x46
        /*0092*/ 	.short	(.L_245 - .L_244)


	//   ....[0]....
.L_244:
        /*0094*/ 	.word	0x00001020


	//   ....[1]....
        /*0098*/ 	.word	0x000020d0


	//   ....[2]....
        /*009c*/ 	.word	0x000032c0


	//   ....[3]....
        /*00a0*/ 	.word	0x00004370


	//   ....[4]....
        /*00a4*/ 	.word	0x000054a0


	//   ....[5]....
        /*00a8*/ 	.word	0x00006560


	//   ....[6]....
        /*00ac*/ 	.word	0x00007690


	//   ....[7]....
        /*00b0*/ 	.word	0x00008660


	//   ....[8]....
        /*00b4*/ 	.word	0x000098a0


	//   ....[9]....
        /*00b8*/ 	.word	0x0000a780


	//   ....[10]....
        /*00bc*/ 	.word	0x0000b700


	//   ....[11]....
        /*00c0*/ 	.word	0x0000c680


	//----- nvinfo : EIATTR_EXIT_INSTR_OFFSETS
	.align		4
.L_245:
        /*00c4*/ 	.byte	0x04, 0x1c
        /*00c6*/ 	.short	(.L_247 - .L_246)


	//   ....[0]....
.L_246:
        /*00c8*/ 	.word	0x0000b9b0


	//   ....[1]....
        /*00cc*/ 	.word	0x0000bb00


	//   ....[2]....
        /*00d0*/ 	.word	0x0000bb40


	//   ....[3]....
        /*00d4*/ 	.word	0x0000bbe0


	//   ....[4]....
        /*00d8*/ 	.word	0x0000bc20


	//   ....[5]....
        /*00dc*/ 	.word	0x0000bc60


	//   ....[6]....
        /*00e0*/ 	.word	0x0000bcf0


	//   ....[7]....
        /*00e4*/ 	.word	0x0000bd30


	//   ....[8]....
        /*00e8*/ 	.word	0x0000bdd0


	//   ....[9]....
        /*00ec*/ 	.word	0x0000be20


	//   ....[10]....
        /*00f0*/ 	.word	0x0000be70


	//   ....[11]....
        /*00f4*/ 	.word	0x0000bf50


	//   ....[12]....
        /*00f8*/ 	.word	0x0000c0c0


	//   ....[13]....
        /*00fc*/ 	.word	0x0000c230


	//   ....[14]....
        /*0100*/ 	.word	0x0000c390


	//   ....[15]....
        /*0104*/ 	.word	0x0000c3d0


	//   ....[16]....
        /*0108*/ 	.word	0x0000c410


	//   ....[17]....
        /*010c*/ 	.word	0x0000c4c0


	//   ....[18]....
        /*0110*/ 	.word	0x0000c520


	//   ....[19]....
        /*0114*/ 	.word	0x0000c690


	//   ....[20]....
        /*0118*/ 	.word	0x0000c7a0


	//   ....[21]....
        /*011c*/ 	.word	0x0000c8e0


	//   ....[22]....
        /*0120*/ 	.word	0x0000c900


	//----- nvinfo : EIATTR_MAX_THREADS
	.align		4
.L_247:
        /*0124*/ 	.byte	0x04, 0x05
        /*0126*/ 	.short	(.L_249 - .L_248)
.L_248:
        /*0128*/ 	.word	0x00000080
        /*012c*/ 	.word	0x00000001
        /*0130*/ 	.word	0x00000001


	//----- nvinfo : EIATTR_CRS_STACK_SIZE
	.align		4
.L_249:
        /*0134*/ 	.byte	0x04, 0x1e
        /*0136*/ 	.short	(.L_251 - .L_250)
.L_250:
        /*0138*/ 	.word	0x00000000


	//----- nvinfo : EIATTR_CBANK_PARAM_SIZE
	.align		4
.L_251:
        /*013c*/ 	.byte	0x03, 0x19
        /*013e*/ 	.short	0x0048


	//----- nvinfo : EIATTR_PARAM_CBANK
	.align		4
        /*0140*/ 	.byte	0x04, 0x0a
        /*0142*/ 	.short	(.L_253 - .L_252)
	.align		4
.L_252:
        /*0144*/ 	.word	index@(.nv.constant0._ZN2at6native27unrolled_elementwise_kernelIZZZNS0_65_GLOBAL__N__eb3311e5_27_ActivationHardtanhKernel_cu_9e10b42f_292924hardtanh_backward_kernelERNS_14TensorIteratorERKN3c106ScalarES8_ENKUlvE_clEvENKUlvE2_clEvEUlNS5_8BFloat16ESB_E_St5arrayIPcLm3EELi4E23TrivialOffsetCalculatorILi2EjESG_ILi1EjENS0_6memory12LoadWithCastILi2EEENSJ_13StoreWithCastILi1EEEEEviT_T0_T2_T3_T4_T5_)
        /*0148*/ 	.short	0x0380
        /*014a*/ 	.short	0x0048


	//----- nvinfo : EIATTR_SW_WAR
	.align		4
.L_253:
        /*014c*/ 	.byte	0x04, 0x36
        /*014e*/ 	.short	(.L_255 - .L_254)
.L_254:
        /*0150*/ 	.word	0x00000008
.L_255:


//--------------------- .nv.info._ZN2at6native18elementwise_kernelILi128ELi4EZNS0_22gpu_kernel_impl_nocastIZZZNS0_65_GLOBAL__N__eb3311e5_27_ActivationHardtanhKernel_cu_9e10b42f_292924hardtanh_backward_kernelERNS_14TensorIteratorERKN3c106ScalarES9_ENKUlvE_clEvENKUlvE2_clEvEUlNS6_8BFloat16ESC_E_EEvRNS_18TensorIteratorBaseERKT_EUliE_EEviT1_ --------------------------
	.section	.nv.info._ZN2at6native18elementwise_kernelILi128ELi4EZNS0_22gpu_kernel_impl_nocastIZZZNS0_65_GLOBAL__N__eb3311e5_27_ActivationHardtanhKernel_cu_9e10b42f_292924hardtanh_backward_kernelERNS_14TensorIteratorERKN3c106ScalarES9_ENKUlvE_clEvENKUlvE2_clEvEUlNS6_8BFloat16ESC_E_EEvRNS_18TensorIteratorBaseERKT_EUliE_EEviT1_,"",@"SHT_CUDA_INFO"
	.sectionflags	@""
	.align	4


	//----- nvinfo : EIATTR_CUDA_API_VERSION
	.align		4
        /*0000*/ 	.byte	0x04, 0x37
        /*0002*/ 	.short	(.L_257 - .L_256)
.L_256:
        /*0004*/ 	.word	0x00000082


	//----- nvinfo : EIATTR_KPARAM_INFO
	.align		4
.L_257:
        /*0008*/ 	.byte	0x04, 0x17
        /*000a*/ 	.short	(.L_259 - .L_258)
.L_258:
        /*000c*/ 	.word	0x00000000
        /*0010*/ 	.short	0x0001
        /*0012*/ 	.short	0x0008
        /*0014*/ 	.byte	0x00, 0xf0, 0x41, 0x0a


	//----- nvinfo : EIATTR_KPARAM_INFO
	.align		4
.L_259:
        /*0018*/ 	.byte	0x04, 0x17
        /*001a*/ 	.short	(.L_261 - .L_260)
.L_260:
        /*001c*/ 	.word	0x00000000
        /*0020*/ 	.short	0x0000
        /*0022*/ 	.short	0x0000
        /*0024*/ 	.byte	0x00, 0xf0, 0x11, 0x00


	//----- nvinfo : EIATTR_SPARSE_MMA_MASK
	.align		4
.L_261:
        /*0028*/ 	.byte	0x03, 0x50
        /*002a*/ 	.short	0x0000


	//----- nvinfo : EIATTR_MAXREG_COUNT
	.align		4
        /*002c*/ 	.byte	0x03, 0x1b
        /*002e*/ 	.short	0x0080


	//----- nvinfo : EIATTR_MERCURY_ISA_VERSION
	.align		4
        /*0030*/ 	.byte	0x03, 0x5f
        /*0032*/ 	.short	0x0101


	//----- nvinfo : EIATTR_VRC_CTA_INIT_COUNT
	.align		4
        /*0034*/ 	.byte	0x02, 0x4a
	.zero		1
	.zero		1


	//----- nvinfo : EIATTR_EXIT_INSTR_OFFSETS
	.align		4
        /*0038*/ 	.byte	0x04, 0x1c
        /*003a*/ 	.short	(.L_263 - .L_262)


	//   ....[0]....
.L_262:
        /*003c*/ 	.word	0x00000450


	//   ....[1]....
        /*0040*/ 	.word	0x00000540


	//   ....[2]....
        /*0044*/ 	.word	0x00004b70


	//   ....[3]....
        /*0048*/ 	.word	0x00006270


	//----- nvinfo : EIATTR_MAX_THREADS
	.align		4
.L_263:
        /*004c*/ 	.byte	0x04, 0x05
        /*004e*/ 	.short	(.L_265 - .L_264)
.L_264:
        /*0050*/ 	.word	0x00000080
        /*0054*/ 	.word	0x00000001
        /*0058*/ 	.word	0x00000001


	//----- nvinfo : EIATTR_CRS_STACK_SIZE
	.align		4
.L_265:
        /*005c*/ 	.byte	0x04, 0x1e
        /*005e*/ 	.short	(.L_267 - .L_266)
.L_266:
        /*0060*/ 	.word	0x00000000


	//----- nvinfo : EIATTR_CBANK_PARAM_SIZE
	.align		4
.L_267:
        /*0064*/ 	.byte	0x03, 0x19
        /*0066*/ 	.short	0x0298


	//----- nvinfo : EIATTR_PARAM_CBANK
	.align		4
        /*0068*/ 	.byte	0x04, 0x0a
        /*006a*/ 	.short	(.L_269 - .L_268)
	.align		4
.L_268:
        /*006c*/ 	.word	index@(.nv.constant0._ZN2at6native18elementwise_kernelILi128ELi4EZNS0_22gpu_kernel_impl_nocastIZZZNS0_65_GLOBAL__N__eb3311e5_27_ActivationHardtanhKernel_cu_9e10b42f_292924hardtanh_backward_kernelERNS_14TensorIteratorERKN3c106ScalarES9_ENKUlvE_clEvENKUlvE2_clEvEUlNS6_8BFloat16ESC_E_EEvRNS_18TensorIteratorBaseERKT_EUliE_EEviT1_)
        /*0070*/ 	.short	0x0380
        /*0072*/ 	.short	0x0298


	//----- nvinfo : EIATTR_SW_WAR
	.align		4
.L_269:
        /*0074*/ 	.byte	0x04, 0x36
        /*0076*/ 	.short	(.L_271 - .L_270)
.L_270:
        /*0078*/ 	.word	0x00000008
.L_271:


//--------------------- .nv.info._ZN2at6native27unrolled_elementwise_kernelIZZZNS0_65_GLOBAL__N__eb3311e5_27_ActivationHardtanhKernel_cu_9e10b42f_292924hardtanh_backward_kernelERNS_14TensorIteratorERKN3c106ScalarES8_ENKUlvE_clEvENKUlvE2_clEvEUlNS5_8BFloat16ESB_E_St5arrayIPcLm3EELi4E23TrivialOffsetCalculatorILi2EjESG_ILi1EjENS0_6memory15LoadWithoutCastENSJ_16StoreWithoutCastEEEviT_T0_T2_T3_T4_T5_ --------------------------
	.section	.nv.info._ZN2at6native27unrolled_elementwise_kernelIZZZNS0_65_GLOBAL__N__eb3311e5_27_ActivationHardtanhKernel_cu_9e10b42f_292924hardtanh_backward_kernelERNS_14TensorIteratorERKN3c106ScalarES8_ENKUlvE_clEvENKUlvE2_clEvEUlNS5_8BFloat16ESB_E_St5arrayIPcLm3EELi4E23TrivialOffsetCalculatorILi2EjESG_ILi1EjENS0_6memory15LoadWithoutCastENSJ_16StoreWithoutCastEEEviT_T0_T2_T3_T4_T5_,"",@"SHT_CUDA_INFO"
	.sectionflags	@""
	.align	4


	//----- nvinfo : EIATTR_CUDA_API_VERSION
	.align		4
        /*0000*/ 	.byte	0x04, 0x37
        /*0002*/ 	.short	(.L_273 - .L_272)
.L_272:
        /*0004*/ 	.word	0x00000082


	//----- nvinfo : EIATTR_KPARAM_INFO
	.align		4
.L_273:
        /*0008*/ 	.byte	0x04, 0x17
        /*000a*/ 	.short	(.L_275 - .L_274)
.L_274:
        /*000c*/ 	.word	0x00000000
        /*0010*/ 	.short	0x0006
        /*0012*/ 	.short	0x0033
        /*0014*/ 	.byte	0x00, 0xf0, 0x05, 0x00


	//----- nvinfo : EIATTR_KPARAM_INFO
	.align		4
.L_275:
        /*0018*/ 	.byte	0x04, 0x17
        /*001a*/ 	.short	(.L_277 - .L_276)
.L_276:
        /*001c*/ 	.word	0x00000000
        /*0020*/ 	.short	0x0005
        /*0022*/ 	.short	0x0032
        /*0024*/ 	.byte	0x00, 0xf0, 0x05, 0x00


	//----- nvinfo : EIATTR_KPARAM_INFO
	.align		4
.L_277:
        /*0028*/ 	.byte	0x04, 0x17
        /*002a*/ 	.short	(.L_279 - .L_278)
.L_278:
        /*002c*/ 	.word	0x00000000
        /*0030*/ 	.short	0x0004
        /*0032*/ 	.short	0x0031
        /*0034*/ 	.byte	0x00, 0xf0, 0x05, 0x00


	//----- nvinfo : EIATTR_KPARAM_INFO
	.align		4
.L_279:
        /*0038*/ 	.byte	0x04, 0x17
        /*003a*/ 	.short	(.L_281 - .L_280)
.L_280:
        /*003c*/ 	.word	0x00000000
        /*0040*/ 	.short	0x0003
        /*0042*/ 	.short	0x0030
        /*0044*/ 	.byte	0x00, 0xf0, 0x05, 0x00


	//----- nvinfo : EIATTR_KPARAM_INFO
	.align		4
.L_281:
        /*0048*/ 	.byte	0x04, 0x17
        /*004a*/ 	.short	(.L_283 - .L_282)
.L_282:
        /*004c*/ 	.word	0x00000000
        /*0050*/ 	.short	0x0002
        /*0052*/ 	.short	0x0018
        /*0054*/ 	.byte	0x00, 0xf0, 0x61, 0x00


	//----- nvinfo : EIATTR_KPARAM_INFO
	.align		4
.L_283:
        /*0058*/ 	.byte	0x04, 0x17
        /*005a*/ 	.short	(.L_285 - .L_284)
.L_284:
        /*005c*/ 	.word	0x00000000
        /*0060*/ 	.short	0x0001
        /*0062*/ 	.short	0x0008
        /*0064*/ 	.byte	0x00, 0xf0, 0x41, 0x00


	//----- nvinfo : EIATTR_KPARAM_INFO
	.align		4
.L_285:
        /*0068*/ 	.byte	0x04, 0x17
        /*006a*/ 	.short	(.L_287 - .L_286)
.L_286:
        /*006c*/ 	.word	0x00000000
        /*0070*/ 	.short	0x0000
        /*0072*/ 	.short	0x0000
        /*0074*/ 	.byte	0x00, 0xf0, 0x11, 0x00


	//----- nvinfo : EIATTR_SPARSE_MMA_MASK
	.align		4
.L_287:
        /*0078*/ 	.byte	0x03, 0x50
        /*007a*/ 	.short	0x0000


	//----- nvinfo : EIATTR_MAXREG_COUNT
	.align		4
        /*007c*/ 	.byte	0x03, 0x1b
        /*007e*/ 	.short	0x00ff


	//----- nvinfo : EIATTR_MERCURY_ISA_VERSION
	.align		4
        /*0080*/ 	.byte	0x03, 0x5f
        /*0082*/ 	.short	0x0101


	//----- nvinfo : EIATTR_VRC_CTA_INIT_COUNT
	.align		4
        /*0084*/ 	.byte	0x02, 0x4a
	.zero		1
	.zero		1


	//----- nvinfo : EIATTR_EXIT_INSTR_OFFSETS
	.align		4
        /*0088*/ 	.byte	0x04, 0x1c
        /*008a*/ 	.short	(.L_289 - .L_288)


	//   ....[0]....
.L_288:
        /*008c*/ 	.word	0x00000660


	//   ....[1]....
        /*0090*/ 	.word	0x00000730


	//----- nvinfo : EIATTR_MAX_THREADS
	.align		4
.L_289:
        /*0094*/ 	.byte	0x04, 0x05
        /*0096*/ 	.short	(.L_291 - .L_290)
.L_290:
        /*0098*/ 	.word	0x00000080
        /*009c*/ 	.word	0x00000001
        /*00a0*/ 	.word	0x00000001


	//----- nvinfo : EIATTR_CRS_STACK_SIZE
	.align		4
.L_291:
        /*00a4*/ 	.byte	0x04, 0x1e
        /*00a6*/ 	.short	(.L_293 - .L_292)
.L_292:
        /*00a8*/ 	.word	0x00000000


	//----- nvinfo : EIATTR_CBANK_PARAM_SIZE
	.align		4
.L_293:
        /*00ac*/ 	.byte	0x03, 0x19
        /*00ae*/ 	.short	0x0034


	//----- nvinfo : EIATTR_PARAM_CBANK
	.align		4
        /*00b0*/ 	.byte	0x04, 0x0a
        /*00b2*/ 	.short	(.L_295 - .L_294)
	.align		4
.L_294:
        /*00b4*/ 	.word	index@(.nv.constant0._ZN2at6native27unrolled_elementwise_kernelIZZZNS0_65_GLOBAL__N__eb3311e5_27_ActivationHardtanhKernel_cu_9e10b42f_292924hardtanh_backward_kernelERNS_14TensorIteratorERKN3c106ScalarES8_ENKUlvE_clEvENKUlvE2_clEvEUlNS5_8BFloat16ESB_E_St5arrayIPcLm3EELi4E23TrivialOffsetCalculatorILi2EjESG_ILi1EjENS0_6memory15LoadWithoutCastENSJ_16StoreWithoutCastEEEviT_T0_T2_T3_T4_T5_)
        /*00b8*/ 	.short	0x0380
        /*00ba*/ 	.short	0x0034


	//----- nvinfo : EIATTR_SW_WAR
	.align		4
.L_295:
        /*00bc*/ 	.byte	0x04, 0x36
        /*00be*/ 	.short	(.L_297 - .L_296)
.L_296:
        /*00c0*/ 	.word	0x00000008
.L_297:


//--------------------- .nv.info._ZN2at6native29vectorized_elementwise_kernelILi2EZZZNS0_65_GLOBAL__N__eb3311e5_27_ActivationHardtanhKernel_cu_9e10b42f_292924hardtanh_backward_kernelERNS_14TensorIteratorERKN3c106ScalarES8_ENKUlvE_clEvENKUlvE2_clEvEUlNS5_8BFloat16ESB_E_St5arrayIPcLm3EEEEviT0_T1_ --------------------------
	.section	.nv.info._ZN2at6native29vectorized_elementwise_kernelILi2EZZZNS0_65_GLOBAL__N__eb3311e5_27_ActivationHardtanhKernel_cu_9e10b42f_292924hardtanh_backward_kernelERNS_14TensorIteratorERKN3c106ScalarES8_ENKUlvE_clEvENKUlvE2_clEvEUlNS5_8BFloat16ESB_E_St5arrayIPcLm3EEEEviT0_T1_,"",@"SHT_CUDA_INFO"
	.sectionflags	@""
	.align	4


	//----- nvinfo : EIATTR_CUDA_API_VERSION
	.align		4
        /*0000*/ 	.byte	0x04, 0x37
        /*0002*/ 	.short	(.L_299 - .L_298)
.L_298:
        /*0004*/ 	.word	0x00000082


	//----- nvinfo : EIATTR_KPARAM_INFO
	.align		4
.L_299:
        /*0008*/ 	.byte	0x04, 0x17
        /*000a*/ 	.short	(.L_301 - .L_300)
.L_300:
        /*000c*/ 	.word	0x00000000
        /*0010*/ 	.short	0x0002
        /*0012*/ 	.short	0x0018
        /*0014*/ 	.byte	0x00, 0xf0, 0x61, 0x00


	//----- nvinfo : EIATTR_KPARAM_INFO
	.align		4
.L_301:
        /*0018*/ 	.byte	0x04, 0x17
        /*001a*/ 	.short	(.L_303 - .L_302)
.L_302:
        /*001c*/ 	.word	0x00000000
        /*0020*/ 	.short	0x0001
        /*0022*/ 	.short	0x0008
        /*0024*/ 	.byte	0x00, 0xf0, 0x41, 0x00


	//----- nvinfo : EIATTR_KPARAM_INFO
	.align		4
.L_303:
        /*0028*/ 	.byte	0x04, 0x17
        /*002a*/ 	.short	(.L_305 - .L_304)
.L_304:
        /*002c*/ 	.word	0x00000000
        /*0030*/ 	.short	0x0000
        /*0032*/ 	.short	0x0000
        /*0034*/ 	.byte	0x00, 0xf0, 0x11, 0x00


	//----- nvinfo : EIATTR_SPARSE_MMA_MASK
	.align		4
.L_305:
        /*0038*/ 	.byte	0x03, 0x50
        /*003a*/ 	.short	0x0000


	//----- nvinfo : EIATTR_MAXREG_COUNT
	.align		4
        /*003c*/ 	.byte	0x03, 0x1b
        /*003e*/ 	.short	0x00ff


	//----- nvinfo : EIATTR_MERCURY_ISA_VERSION
	.align		4
        /*0040*/ 	.byte	0x03, 0x5f
        /*0042*/ 	.short	0x0101


	//----- nvinfo : EIATTR_VRC_CTA_INIT_COUNT
	.align		4
        /*0044*/ 	.byte	0x02, 0x4a
	.zero		1
	.zero		1


	//----- nvinfo : EIATTR_EXIT_INSTR_OFFSETS
	.align		4
        /*0048*/ 	.byte	0x04, 0x1c
        /*004a*/ 	.short	(.L_307 - .L_306)


	//   ....[0]....
.L_306:
        /*004c*/ 	.word	0x00000e50


	//   ....[1]....
        /*0050*/ 	.word	0x00000ea0


	//   ....[2]....
        /*0054*/ 	.word	0x000013e0


	//----- nvinfo : EIATTR_MAX_THREADS
	.align		4
.L_307:
        /*0058*/ 	.byte	0x04, 0x05
        /*005a*/ 	.short	(.L_309 - .L_308)
.L_308:
        /*005c*/ 	.word	0x00000080
        /*0060*/ 	.word	0x00000001
        /*0064*/ 	.word	0x00000001


	//----- nvinfo : EIATTR_CRS_STACK_SIZE
	.align		4
.L_309:
        /*0068*/ 	.byte	0x04, 0x1e
        /*006a*/ 	.short	(.L_311 - .L_310)
.L_310:
        /*006c*/ 	.word	0x00000000


	//----- nvinfo : EIATTR_CBANK_PARAM_SIZE
	.align		4
.L_311:
        /*0070*/ 	.byte	0x03, 0x19
        /*0072*/ 	.short	0x0030


	//----- nvinfo : EIATTR_PARAM_CBANK
	.align		4
        /*0074*/ 	.byte	0x04, 0x0a
        /*0076*/ 	.short	(.L_313 - .L_312)
	.align		4
.L_312:
        /*0078*/ 	.word	index@(.nv.constant0._ZN2at6native29vectorized_elementwise_kernelILi2EZZZNS0_65_GLOBAL__N__eb3311e5_27_ActivationHardtanhKernel_cu_9e10b42f_292924hardtanh_backward_kernelERNS_14TensorIteratorERKN3c106ScalarES8_ENKUlvE_clEvENKUlvE2_clEvEUlNS5_8BFloat16ESB_E_St5arrayIPcLm3EEEEviT0_T1_)
        /*007c*/ 	.short	0x0380
        /*007e*/ 	.short	0x0030


	//----- nvinfo : EIATTR_SW_WAR
	.align		4
.L_313:
        /*0080*/ 	.byte	0x04, 0x36
        /*0082*/ 	.short	(.L_315 - .L_314)
.L_314:
        /*0084*/ 	.word	0x00000008
.L_315:


//--------------------- .nv.info._ZN2at6native29vectorized_elementwise_kernelILi4EZZZNS0_65_GLOBAL__N__eb3311e5_27_ActivationHardtanhKernel_cu_9e10b42f_292924hardtanh_backward_kernelERNS_14TensorIteratorERKN3c106ScalarES8_ENKUlvE_clEvENKUlvE2_clEvEUlNS5_8BFloat16ESB_E_St5arrayIPcLm3EEEEviT0_T1_ --------------------------
	.section	.nv.info._ZN2at6native29vectorized_elementwise_kernelILi4EZZZNS0_65_GLOBAL__N__eb3311e5_27_ActivationHardtanhKernel_cu_9e10b42f_292924hardtanh_backward_kernelERNS_14TensorIteratorERKN3c106ScalarES8_ENKUlvE_clEvENKUlvE2_clEvEUlNS5_8BFloat16ESB_E_St5arrayIPcLm3EEEEviT0_T1_,"",@"SHT_CUDA_INFO"
	.sectionflags	@""
	.align	4


	//----- nvinfo : EIATTR_CUDA_API_VERSION
	.align		4
        /*0000*/ 	.byte	0x04, 0x37
        /*0002*/ 	.short	(.L_317 - .L_316)
.L_316:
        /*0004*/ 	.word	0x00000082


	//----- nvinfo : EIATTR_KPARAM_INFO
	.align		4
.L_317:
        /*0008*/ 	.byte	0x04, 0x17
        /*000a*/ 	.short	(.L_319 - .L_318)
.L_318:
        /*000c*/ 	.word	0x00000000
        /*0010*/ 	.short	0x0002
        /*0012*/ 	.short	0x0018
        /*0014*/ 	.byte	0x00, 0xf0, 0x61, 0x00


	//----- nvinfo : EIATTR_KPARAM_INFO
	.align		4
.L_319:
        /*0018*/ 	.byte	0x04, 0x17
        /*001a*/ 	.short	(.L_321 - .L_320)
.L_320:
        /*001c*/ 	.word	0x00000000
        /*0020*/ 	.short	0x0001
        /*0022*/ 	.short	0x0008
        /*0024*/ 	.byte	0x00, 0xf0, 0x41, 0x00


	//----- nvinfo : EIATTR_KPARAM_INFO
	.align		4
.L_321:
        /*0028*/ 	.byte	0x04, 0x17
        /*002a*/ 	.short	(.L_323 - .L_322)
.L_322:
        /*002c*/ 	.word	0x00000000
        /*0030*/ 	.short	0x0000
        /*0032*/ 	.short	0x0000
        /*0034*/ 	.byte	0x00, 0xf0, 0x11, 0x00


	//----- nvinfo : EIATTR_SPARSE_MMA_MASK
	.align		4
.L_323:
        /*0038*/ 	.byte	0x03, 0x50
        /*003a*/ 	.short	0x0000


	//----- nvinfo : EIATTR_MAXREG_COUNT
	.align		4
        /*003c*/ 	.byte	0x03, 0x1b
        /*003e*/ 	.short	0x00ff


	//----- nvinfo : EIATTR_MERCURY_ISA_VERSION
	.align		4
        /*0040*/ 	.byte	0x03, 0x5f
        /*0042*/ 	.short	0x0101


	//----- nvinfo : EIATTR_VRC_CTA_INIT_COUNT
	.align		4
        /*0044*/ 	.byte	0x02, 0x4a
	.zero		1
	.zero		1


	//----- nvinfo : EIATTR_EXIT_INSTR_OFFSETS
	.align		4
        /*0048*/ 	.byte	0x04, 0x1c
        /*004a*/ 	.short	(.L_325 - .L_324)


	//   ....[0]....
.L_324:
        /*004c*/ 	.word	0x00000e50


	//   ....[1]....
        /*0050*/ 	.word	0x00000ea0


	//   ....[2]....
        /*0054*/ 	.word	0x00001380


	//----- nvinfo : EIATTR_MAX_THREADS
	.align		4
.L_325:
        /*0058*/ 	.byte	0x04, 0x05
        /*005a*/ 	.short	(.L_327 - .L_326)
.L_326:
        /*005c*/ 	.word	0x00000080
        /*0060*/ 	.word	0x00000001
        /*0064*/ 	.word	0x00000001


	//----- nvinfo : EIATTR_CRS_STACK_SIZE
	.align		4
.L_327:
        /*0068*/ 	.byte	0x04, 0x1e
        /*006a*/ 	.short	(.L_329 - .L_328)
.L_328:
        /*006c*/ 	.word	0x00000000


	//----- nvinfo : EIATTR_CBANK_PARAM_SIZE
	.align		4
.L_329:
        /*0070*/ 	.byte	0x03, 0x19
        /*0072*/ 	.short	0x0030


	//----- nvinfo : EIATTR_PARAM_CBANK
	.align		4
        /*0074*/ 	.byte	0x04, 0x0a
        /*0076*/ 	.short	(.L_331 - .L_330)
	.align		4
.L_330:
        /*0078*/ 	.word	index@(.nv.constant0._ZN2at6native29vectorized_elementwise_kernelILi4EZZZNS0_65_GLOBAL__N__eb3311e5_27_ActivationHardtanhKernel_cu_9e10b42f_292924hardtanh_backward_kernelERNS_14TensorIteratorERKN3c106ScalarES8_ENKUlvE_clEvENKUlvE2_clEvEUlNS5_8BFloat16ESB_E_St5arrayIPcLm3EEEEviT0_T1_)
        /*007c*/ 	.short	0x0380
        /*007e*/ 	.short	0x0030


	//----- nvinfo : EIATTR_SW_WAR
	.align		4
.L_331:
        /*0080*/ 	.byte	0x04, 0x36
        /*0082*/ 	.short	(.L_333 - .L_332)
.L_332:
        /*0084*/ 	.word	0x00000008
.L_333:


//--------------------- .nv.info._ZN2at6native29vectorized_elementwise_kernelILi8EZZZNS0_65_GLOBAL__N__eb3311e5_27_ActivationHardtanhKernel_cu_9e10b42f_292924hardtanh_backward_kernelERNS_14TensorIteratorERKN3c106ScalarES8_ENKUlvE_clEvENKUlvE2_clEvEUlNS5_8BFloat16ESB_E_St5arrayIPcLm3EEEEviT0_T1_ --------------------------
	.section	.nv.info._ZN2at6native29vectorized_elementwise_kernelILi8EZZZNS0_65_GLOBAL__N__eb3311e5_27_ActivationHardtanhKernel_cu_9e10b42f_292924hardtanh_backward_kernelERNS_14TensorIteratorERKN3c106ScalarES8_ENKUlvE_clEvENKUlvE2_clEvEUlNS5_8BFloat16ESB_E_St5arrayIPcLm3EEEEviT0_T1_,"",@"SHT_CUDA_INFO"
	.sectionflags	@""
	.align	4


	//----- nvinfo : EIATTR_CUDA_API_VERSION
	.align		4
        /*0000*/ 	.byte	0x04, 0x37
        /*0002*/ 	.short	(.L_335 - .L_334)
.L_334:
        /*0004*/ 	.word	0x00000082


	//----- nvinfo : EIATTR_KPARAM_INFO
	.align		4
.L_335:
        /*0008*/ 	.byte	0x04, 0x17
        /*000a*/ 	.short	(.L_337 - .L_336)
.L_336:
        /*000c*/ 	.word	0x00000000
        /*0010*/ 	.short	0x0002
        /*0012*/ 	.short	0x0018
        /*0014*/ 	.byte	0x00, 0xf0, 0x61, 0x00


	//----- nvinfo : EIATTR_KPARAM_INFO
	.align		4
.L_337:
        /*0018*/ 	.byte	0x04, 0x17
        /*001a*/ 	.short	(.L_339 - .L_338)
.L_338:
        /*001c*/ 	.word	0x00000000
        /*0020*/ 	.short	0x0001
        /*0022*/ 	.short	0x0008
        /*0024*/ 	.byte	0x00, 0xf0, 0x41, 0x00


	//----- nvinfo : EIATTR_KPARAM_INFO
	.align		4
.L_339:
        /*0028*/ 	.byte	0x04, 0x17
        /*002a*/ 	.short	(.L_341 - .L_340)
.L_340:
        /*002c*/ 	.word	0x00000000
        /*0030*/ 	.short	0x0000
        /*0032*/ 	.short	0x0000
        /*0034*/ 	.byte	0x00, 0xf0, 0x11, 0x00


	//----- nvinfo : EIATTR_SPARSE_MMA_MASK
	.align		4
.L_341:
        /*0038*/ 	.byte	0x03, 0x50
        /*003a*/ 	.short	0x0000


	//----- nvinfo : EIATTR_MAXREG_COUNT
	.align		4
        /*003c*/ 	.byte	0x03, 0x1b
        /*003e*/ 	.short	0x00ff


	//----- nvinfo : EIATTR_MERCURY_ISA_VERSION
	.align		4
        /*0040*/ 	.byte	0x03, 0x5f
        /*0042*/ 	.short	0x0101


	//----- nvinfo : EIATTR_VRC_CTA_INIT_COUNT
	.align		4
        /*0044*/ 	.byte	0x02, 0x4a
	.zero		1
	.zero		1


	//----- nvinfo : EIATTR_EXIT_INSTR_OFFSETS
	.align		4
        /*0048*/ 	.byte	0x04, 0x1c
        /*004a*/ 	.short	(.L_343 - .L_342)


	//   ....[0]....
.L_342:
        /*004c*/ 	.word	0x00000e50


	//   ....[1]....
        /*0050*/ 	.word	0x00000ea0


	//   ....[2]....
        /*0054*/ 	.word	0x00001350


	//----- nvinfo : EIATTR_MAX_THREADS
	.align		4
.L_343:
        /*0058*/ 	.byte	0x04, 0x05
        /*005a*/ 	.short	(.L_345 - .L_344)
.L_344:
        /*005c*/ 	.word	0x00000080
        /*0060*/ 	.word	0x00000001
        /*0064*/ 	.word	0x00000001


	//----- nvinfo : EIATTR_CRS_STACK_SIZE
	.align		4
.L_345:
        /*0068*/ 	.byte	0x04, 0x1e
        /*006a*/ 	.short	(.L_347 - .L_346)
.L_346:
        /*006c*/ 	.word	0x00000000


	//----- nvinfo : EIATTR_CBANK_PARAM_SIZE
	.align		4
.L_347:
        /*0070*/ 	.byte	0x03, 0x19
        /*0072*/ 	.short	0x0030


	//----- nvinfo : EIATTR_PARAM_CBANK
	.align		4
        /*0074*/ 	.byte	0x04, 0x0a
        /*0076*/ 	.short	(.L_349 - .L_348)
	.align		4
.L_348:
        /*0078*/ 	.word	index@(.nv.constant0._ZN2at6native29vectorized_elementwise_kernelILi8EZZZNS0_65_GLOBAL__N__eb3311e5_27_ActivationHardtanhKernel_cu_9e10b42f_292924hardtanh_backward_kernelERNS_14TensorIteratorERKN3c106ScalarES8_ENKUlvE_clEvENKUlvE2_clEvEUlNS5_8BFloat16ESB_E_St5arrayIPcLm3EEEEviT0_T1_)
        /*007c*/ 	.short	0x0380
        /*007e*/ 	.short	0x0030


	//----- nvinfo : EIATTR_SW_WAR
	.align		4
.L_349:
        /*0080*/ 	.byte	0x04, 0x36
        /*0082*/ 	.short	(.L_351 - .L_350)
.L_350:
        /*0084*/ 	.word	0x00000008
.L_351:


//--------------------- .nv.info._ZN2at6native18elementwise_kernelILi128ELi4EZNS0_15gpu_kernel_implIZZZNS0_65_GLOBAL__N__eb3311e5_27_ActivationHardtanhKernel_cu_9e10b42f_292924hardtanh_backward_kernelERNS_14TensorIteratorERKN3c106ScalarES9_ENKUlvE_clEvENKUlvE1_clEvEUlNS6_4HalfESC_E_EEvRNS_18TensorIteratorBaseERKT_EUliE_EEviT1_ --------------------------
	.section	.nv.info._ZN2at6native18elementwise_kernelILi128ELi4EZNS0_15gpu_kernel_implIZZZNS0_65_GLOBAL__N__eb3311e5_27_ActivationHardtanhKernel_cu_9e10b42f_292924hardtanh_backward_kernelERNS_14TensorIteratorERKN3c106ScalarES9_ENKUlvE_clEvENKUlvE1_clEvEUlNS6_4HalfESC_E_EEvRNS_18TensorIteratorBaseERKT_EUliE_EEviT1_,"",@"SHT_CUDA_INFO"
	.sectionflags	@""
	.align	4


	//----- nvinfo : EIATTR_CUDA_API_VERSION
	.align		4
        /*0000*/ 	.byte	0x04, 0x37
        /*0002*/ 	.short	(.L_353 - .L_352)
.L_352:
        /*0004*/ 	.word	0x00000082


	//----- nvinfo : EIATTR_KPARAM_INFO
	.align		4
.L_353:
        /*0008*/ 	.byte	0x04, 0x17
        /*000a*/ 	.short	(.L_355 - .L_354)
.L_354:
        /*000c*/ 	.word	0x00000000
        /*0010*/ 	.short	0x0001
        /*0012*/ 	.short	0x0008
        /*0014*/ 	.byte	0x00, 0xf0, 0x61, 0x0a


	//----- nvinfo : EIATTR_KPARAM_INFO
	.align		4
.L_355:
        /*0018*/ 	.byte	0x04, 0x17
        /*001a*/ 	.short	(.L_357 - .L_356)
.L_356:
        /*001c*/ 	.word	0x00000000
        /*0020*/ 	.short	0x0000
        /*0022*/ 	.short	0x0000
        /*0024*/ 	.byte	0x00, 0xf0, 0x11, 0x00


	//----- nvinfo : EIATTR_SPARSE_MMA_MASK
	.align		4
.L_357:
        /*0028*/ 	.byte	0x03, 0x50
        /*002a*/ 	.short	0x0000


	//----- nvinfo : EIATTR_MAXREG_COUNT
	.align		4
        /*002c*/ 	.byte	0x03, 0x1b
        /*002e*/ 	.short	0x0080


	//----- nvinfo : EIATTR_EXTERNS
	.align		4
        /*0030*/ 	.byte	0x04, 0x0f
        /*0032*/ 	.short	(.L_359 - .L_358)


	//   ....[0]....
	.align		4
.L_358:
        /*0034*/ 	.word	index@(__assertfail)


	//----- nvinfo : EIATTR_MERCURY_ISA_VERSION
	.align		4
.L_359:
        /*0038*/ 	.byte	0x03, 0x5f
        /*003a*/ 	.short	0x0101


	//----- nvinfo : EIATTR_VRC_CTA_INIT_COUNT
	.align		4
        /*003c*/ 	.byte	0x02, 0x4a
	.zero		1
	.zero		1


	//----- nvinfo : EIATTR_SYSCALL_OFFSETS
	.align		4
        /*0040*/ 	.byte	0x04, 0x46
        /*0042*/ 	.short	(.L_361 - .L_360)


	//   ....[0]....
.L_360:
        /*0044*/ 	.word	0x00002610


	//   ....[1]....
        /*0048*/ 	.word	0x00003590


	//   ....[2]....
        /*004c*/ 	.word	0x000044f0


	//   ....[3]....
        /*0050*/ 	.word	0x00006c90


	//   ....[4]....
        /*0054*/ 	.word	0x00007c00


	//   ....[5]....
        /*0058*/ 	.word	0x00008990


	//   ....[6]....
        /*005c*/ 	.word	0x0000b240


	//   ....[7]....
        /*0060*/ 	.word	0x0000c1b0


	//   ....[8]....
        /*0064*/ 	.word	0x0000cf40


	//   ....[9]....
        /*0068*/ 	.word	0x0000f810


	//   ....[10]....
        /*006c*/ 	.word	0x00010780


	//   ....[11]....
        /*0070*/ 	.word	0x000114e0


	//----- nvinfo : EIATTR_EXIT_INSTR_OFFSETS
	.align		4
.L_361:
        /*0074*/ 	.byte	0x04, 0x1c
        /*0076*/ 	.short	(.L_363 - .L_362)


	//   ....[0]....
.L_362:
        /*0078*/ 	.word	0x0000d220


	//   ....[1]....
        /*007c*/ 	.word	0x00010980


	//   ....[2]....
        /*0080*/ 	.word	0x000109c0


	//   ....[3]....
        /*0084*/ 	.word	0x00010a60


	//   ....[4]....
        /*0088*/ 	.word	0x00010aa0


	//   ....[5]....
        /*008c*/ 	.word	0x00010ae0


	//   ....[6]....
        /*0090*/ 	.word	0x00010b70


	//   ....[7]....
        /*0094*/ 	.word	0x00010b90


	//   ....[8]....
        /*0098*/ 	.word	0x00010c30


	//   ....[9]....
        /*009c*/ 	.word	0x00010c80


	//   ....[10]....
        /*00a0*/ 	.word	0x00010cd0


	//   ....[11]....
        /*00a4*/ 	.word	0x00010db0


	//   ....[12]....
        /*00a8*/ 	.word	0x00010f20


	//   ....[13]....
        /*00ac*/ 	.word	0x00011090


	//   ....[14]....
        /*00b0*/ 	.word	0x000111f0


	//   ....[15]....
        /*00b4*/ 	.word	0x00011230


	//   ....[16]....
        /*00b8*/ 	.word	0x00011270


	//   ....[17]....
        /*00bc*/ 	.word	0x00011320


	//   ....[18]....
        /*00c0*/ 	.word	0x00011380


	//   ....[19]....
        /*00c4*/ 	.word	0x000114f0


	//   ....[20]....
        /*00c8*/ 	.word	0x00011600


	//   ....[21]....
        /*00cc*/ 	.word	0x00011740


	//   ....[22]....
        /*00d0*/ 	.word	0x00011780


	//----- nvinfo : EIATTR_MAX_THREADS
	.align		4
.L_363:
        /*00d4*/ 	.byte	0x04, 0x05
        /*00d6*/ 	.short	(.L_365 - .L_364)
.L_364:
        /*00d8*/ 	.word	0x00000080
        /*00dc*/ 	.word	0x00000001
        /*00e0*/ 	.word	0x00000001


	//----- nvinfo : EIATTR_CRS_STACK_SIZE
	.align		4
.L_365:
        /*00e4*/ 	.byte	0x04, 0x1e
        /*00e6*/ 	.short	(.L_367 - .L_366)
.L_366:
        /*00e8*/ 	.word	0x00000000


	//----- nvinfo : EIATTR_CBANK_PARAM_SIZE
	.align		4
.L_367:
        /*00ec*/ 	.byte	0x03, 0x19
        /*00ee*/ 	.short	0x02a0


	//----- nvinfo : EIATTR_PARAM_CBANK
	.align		4
        /*00f0*/ 	.byte	0x04, 0x0a
        /*00f2*/ 	.short	(.L_369 - .L_368)
	.align		4
.L_368:
        /*00f4*/ 	.word	index@(.nv.constant0._ZN2at6native18elementwise_kernelILi128ELi4EZNS0_15gpu_kernel_implIZZZNS0_65_GLOBAL__N__eb3311e5_27_ActivationHardtanhKernel_cu_9e10b42f_292924hardtanh_backward_kernelERNS_14TensorIteratorERKN3c106ScalarES9_ENKUlvE_clEvENKUlvE1_clEvEUlNS6_4HalfESC_E_EEvRNS_18TensorIteratorBaseERKT_EUliE_EEviT1_)
        /*00f8*/ 	.short	0x0380
        /*00fa*/ 	.short	0x02a0


	//----- nvinfo : EIATTR_SW_WAR
	.align		4
.L_369:
        /*00fc*/ 	.byte	0x04, 0x36
        /*00fe*/ 	.short	(.L_371 - .L_370)
.L_370:
        /*0100*/ 	.word	0x00000008
.L_371:


//--------------------- .nv.info._ZN2at6native27unrolled_elementwise_kernelIZZZNS0_65_GLOBAL__N__eb3311e5_27_ActivationHardtanhKernel_cu_9e10b42f_292924hardtanh_backward_kernelERNS_14TensorIteratorERKN3c106ScalarES8_ENKUlvE_clEvENKUlvE1_clEvEUlNS5_4HalfESB_E_St5arrayIPcLm3EELi4E23TrivialOffsetCalculatorILi2EjESG_ILi1EjENS0_6memory12LoadWithCastILi2EEENSJ_13StoreWithCastILi1EEEEEviT_T0_T2_T3_T4_T5_ --------------------------
	.section	.nv.info._ZN2at6native27unrolled_elementwise_kernelIZZZNS0_65_GLOBAL__N__eb3311e5_27_ActivationHardtanhKernel_cu_9e10b42f_292924hardtanh_backward_kernelERNS_14TensorIteratorERKN3c106ScalarES8_ENKUlvE_clEvENKUlvE1_clEvEUlNS5_4HalfESB_E_St5arrayIPcLm3EELi4E23TrivialOffsetCalculatorILi2EjESG_ILi1EjENS0_6memory12LoadWithCastILi2EEENSJ_13StoreWithCastILi1EEEEEviT_T0_T2_T3_T4_T5_,"",@"SHT_CUDA_INFO"
	.sectionflags	@""
	.align	4


	//----- nvinfo : EIATTR_CUDA_API_VERSION
	.align		4
        /*0000*/ 	.byte	0x04, 0x37
        /*0002*/ 	.short	(.L_373 - .L_372)
.L_372:
        /*0004*/ 	.word	0x00000082


	//----- nvinfo : EIATTR_KPARAM_INFO
	.align		4
.L_373:
        /*0008*/ 	.byte	0x04, 0x17
        /*000a*/ 	.short	(.L_375 - .L_374)
.L_374:
        /*000c*/ 	.word	0x00000000
        /*0010*/ 	.short	0x0006
        /*0012*/ 	.short	0x0040
        /*0014*/ 	.byte	0x00, 0xf0, 0x21, 0x00


	//----- nvinfo : EIATTR_KPARAM_INFO
	.align		4
.L_375:
        /*0018*/ 	.byte	0x04, 0x17
        /*001a*/ 	.short	(.L_377 - .L_376)
.L_376:
        /*001c*/ 	.word	0x00000000
        /*0020*/ 	.short	0x0005
        /*0022*/ 	.short	0x0034
        /*0024*/ 	.byte	0x00, 0xf0, 0x31, 0x00


	//----- nvinfo : EIATTR_KPARAM_INFO
	.align		4
.L_377:
        /*0028*/ 	.byte	0x04, 0x17
        /*002a*/ 	.short	(.L_379 - .L_378)
.L_378:
        /*002c*/ 	.word	0x00000000
        /*0030*/ 	.short	0x0004
        /*0032*/ 	.short	0x0031
        /*0034*/ 	.byte	0x00, 0xf0, 0x05, 0x00


	//----- nvinfo : EIATTR_KPARAM_INFO
	.align		4
.L_379:
        /*0038*/ 	.byte	0x04, 0x17
        /*003a*/ 	.short	(.L_381 - .L_380)
.L_380:
        /*003c*/ 	.word	0x00000000
        /*0040*/ 	.short	0x0003
        /*0042*/ 	.short	0x0030
        /*0044*/ 	.byte	0x00, 0xf0, 0x05, 0x00


	//----- nvinfo : EIATTR_KPARAM_INFO
	.align		4
.L_381:
        /*0048*/ 	.byte	0x04, 0x17
        /*004a*/ 	.short	(.L_383 - .L_382)
.L_382:
        /*004c*/ 	.word	0x00000000
        /*0050*/ 	.short	0x0002
        /*0052*/ 	.short	0x0018
        /*0054*/ 	.byte	0x00, 0xf0, 0x61, 0x00


	//----- nvinfo : EIATTR_KPARAM_INFO
	.align		4
.L_383:
        /*0058*/ 	.byte	0x04, 0x17
        /*005a*/ 	.short	(.L_385 - .L_384)
.L_384:
        /*005c*/ 	.word	0x00000000
        /*0060*/ 	.short	0x0001
        /*0062*/ 	.short	0x0008
        /*0064*/ 	.byte	0x00, 0xf0, 0x41, 0x00


	//----- nvinfo : EIATTR_KPARAM_INFO
	.align		4
.L_385:
        /*0068*/ 	.byte	0x04, 0x17
        /*006a*/ 	.short	(.L_387 - .L_386)
.L_386:
        /*006c*/ 	.word	0x00000000
        /*0070*/ 	.short	0x0000
        /*0072*/ 	.short	0x0000
        /*0074*/ 	.byte	0x00, 0xf0, 0x11, 0x00


	//----- nvinfo : EIATTR_SPARSE_MMA_MASK
	.align		4
.L_387:
        /*0078*/ 	.byte	0x03, 0x50
        /*007a*/ 	.short	0x0000


	//----- nvinfo : EIATTR_MAXREG_COUNT
	.align		4
        /*007c*/ 	.byte	0x03, 0x1b
        /*007e*/ 	.short	0x00ff


	//----- nvinfo : EIATTR_EXTERNS
	.align		4
        /*0080*/ 	.byte	0x04, 0x0f
        /*0082*/ 	.short	(.L_389 - .L_388)


	//   ....[0]....
	.align		4
.L_388:
        /*0084*/ 	.word	index@(__assertfail)


	//----- nvinfo : EIATTR_MERCURY_ISA_VERSION
	.align		4
.L_389:
        /*0088*/ 	.byte	0x03, 0x5f
        /*008a*/ 	.short	0x0101


	//----- nvinfo : EIATTR_VRC_CTA_INIT_COUNT
	.align		4
        /*008c*/ 	.byte	0x02, 0x4a
	.zero		1
	.zero		1


	//----- nvinfo : EIATTR_SYSCALL_OFFSETS
	.align		4
        /*0090*/ 	.byte	0x04, 0x46
        /*0092*/ 	.short	(.L_391 - .L_390)


	//   ....[0]....
.L_390:
        /*0094*/ 	.word	0x00000ff0


	//   ....[1]....
        /*0098*/ 	.word	0x00002070


	//   ....[2]....
        /*009c*/ 	.word	0x00003230


	//   ....[3]....
        /*00a0*/ 	.word	0x000042b0


	//   ....[4]....
        /*00a4*/ 	.word	0x000053b0


	//   ....[5]....
        /*00a8*/ 	.word	0x00006440


	//   ....[6]....
        /*00ac*/ 	.word	0x00007540


	//   ....[7]....
        /*00b0*/ 	.word	0x000084f0


	//   ....[8]....
        /*00b4*/ 	.word	0x00009730


	//   ....[9]....
        /*00b8*/ 	.word	0x0000a5f0


	//   ....[10]....
        /*00bc*/ 	.word	0x0000b570


	//   ....[11]....
        /*00c0*/ 	.word	0x0000c4f0


	//----- nvinfo : EIATTR_EXIT_INSTR_OFFSETS
	.align		4
.L_391:
        /*00c4*/ 	.byte	0x04, 0x1c
        /*00c6*/ 	.short	(.L_393 - .L_392)


	//   ....[0]....
.L_392:
        /*00c8*/ 	.word	0x0000b840


	//   ....[1]....
        /*00cc*/ 	.word	0x0000b990


	//   ....[2]....
        /*00d0*/ 	.word	0x0000b9d0


	//   ....[3]....
        /*00d4*/ 	.word	0x0000ba70


	//   ....[4]....
        /*00d8*/ 	.word	0x0000bab0


	//   ....[5]....
        /*00dc*/ 	.word	0x0000baf0


	//   ....[6]....
        /*00e0*/ 	.word	0x0000bb80


	//   ....[7]....
        /*00e4*/ 	.word	0x0000bba0


	//   ....[8]....
        /*00e8*/ 	.word	0x0000bc40


	//   ....[9]....
        /*00ec*/ 	.word	0x0000bc90


	//   ....[10]....
        /*00f0*/ 	.word	0x0000bce0


	//   ....[11]....
        /*00f4*/ 	.word	0x0000bdc0


	//   ....[12]....
        /*00f8*/ 	.word	0x0000bf30


	//   ....[13]....
        /*00fc*/ 	.word	0x0000c0a0


	//   ....[14]....
        /*0100*/ 	.word	0x0000c200


	//   ....[15]....
        /*0104*/ 	.word	0x0000c240


	//   ....[16]....
        /*0108*/ 	.word	0x0000c280


	//   ....[17]....
        /*010c*/ 	.word	0x0000c330


	//   ....[18]....
        /*0110*/ 	.word	0x0000c390


	//   ....[19]....
        /*0114*/ 	.word	0x0000c500


	//   ....[20]....
        /*0118*/ 	.word	0x0000c610


	//   ....[21]....
        /*011c*/ 	.word	0x0000c750


	//   ....[22]....
        /*0120*/ 	.word	0x0000c790


	//----- nvinfo : EIATTR_MAX_THREADS
	.align		4
.L_393:
        /*0124*/ 	.byte	0x04, 0x05
        /*0126*/ 	.short	(.L_395 - .L_394)
.L_394:
        /*0128*/ 	.word	0x00000080
        /*012c*/ 	.word	0x00000001
        /*0130*/ 	.word	0x00000001


	//----- nvinfo : EIATTR_CRS_STACK_SIZE
	.align		4
.L_395:
        /*0134*/ 	.byte	0x04, 0x1e
        /*0136*/ 	.short	(.L_397 - .L_396)
.L_396:
        /*0138*/ 	.word	0x00000000


	//----- nvinfo : EIATTR_CBANK_PARAM_SIZE
	.align		4
.L_397:
        /*013c*/ 	.byte	0x03, 0x19
        /*013e*/ 	.short	0x0048


	//----- nvinfo : EIATTR_PARAM_CBANK
	.align		4
        /*0140*/ 	.byte	0x04, 0x0a
        /*0142*/ 	.short	(.L_399 - .L_398)
	.align		4
.L_398:
        /*0144*/ 	.word	index@(.nv.constant0._ZN2at6native27unrolled_elementwise_kernelIZZZNS0_65_GLOBAL__N__eb3311e5_27_ActivationHardtanhKernel_cu_9e10b42f_292924hardtanh_backward_kernelERNS_14TensorIteratorERKN3c106ScalarES8_ENKUlvE_clEvENKUlvE1_clEvEUlNS5_4HalfESB_E_St5arrayIPcLm3EELi4E23TrivialOffsetCalculatorILi2EjESG_ILi1EjENS0_6memory12LoadWithCastILi2EEENSJ_13StoreWithCastILi1EEEEEviT_T0_T2_T3_T4_T5_)
        /*0148*/ 	.short	0x0380
        /*014a*/ 	.short	0x0048


	//----- nvinfo : EIATTR_SW_WAR
	.align		4
.L_399:
        /*014c*/ 	.byte	0x04, 0x36
        /*014e*/ 	.short	(.L_401 - .L_400)
.L_400:
        /*0150*/ 	.word	0x00000008
.L_401:


//--------------------- .nv.info._ZN2at6native18elementwise_kernelILi128ELi4EZNS0_22gpu_kernel_impl_nocastIZZZNS0_65_GLOBAL__N__eb3311e5_27_ActivationHardtanhKernel_cu_9e10b42f_292924hardtanh_backward_kernelERNS_14TensorIteratorERKN3c106ScalarES9_ENKUlvE_clEvENKUlvE1_clEvEUlNS6_4HalfESC_E_EEvRNS_18TensorIteratorBaseERKT_EUliE_EEviT1_ --------------------------
	.section	.nv.info._ZN2at6native18elementwise_kernelILi128ELi4EZNS0_22gpu_kernel_impl_nocastIZZZNS0_65_GLOBAL__N__eb3311e5_27_ActivationHardtanhKernel_cu_9e10b42f_292924hardtanh_backward_kernelERNS_14TensorIteratorERKN3c106ScalarES9_ENKUlvE_clEvENKUlvE1_clEvEUlNS6_4HalfESC_E_EEvRNS_18TensorIteratorBaseERKT_EUliE_EEviT1_,"",@"SHT_CUDA_INFO"
	.sectionflags	@""
	.align	4


	//----- nvinfo : EIATTR_CUDA_API_VERSION
	.align		4
        /*0000*/ 	.byte	0x04, 0x37
        /*0002*/ 	.short	(.L_403 - .L_402)
.L_402:
        /*0004*/ 	.word	0x00000082


	//----- nvinfo : EIATTR_KPARAM_INFO
	.align		4
.L_403:
        /*0008*/ 	.byte	0x04, 0x17
        /*000a*/ 	.short	(.L_405 - .L_404)
.L_404:
        /*000c*/ 	.word	0x00000000
        /*0010*/ 	.short	0x0001
        /*0012*/ 	.short	0x0008
        /*0014*/ 	.byte	0x00, 0xf0, 0x41, 0x0a


	//----- nvinfo : EIATTR_KPARAM_INFO
	.align		4
.L_405:
        /*0018*/ 	.byte	0x04, 0x17
        /*001a*/ 	.short	(.L_407 - .L_406)
.L_406:
        /*001c*/ 	.word	0x00000000
        /*0020*/ 	.short	0x0000
        /*0022*/ 	.short	0x0000
        /*0024*/ 	.byte	0x00, 0xf0, 0x11, 0x00


	//----- nvinfo : EIATTR_SPARSE_MMA_MASK
	.align		4
.L_407:
        /*0028*/ 	.byte	0x03, 0x50
        /*002a*/ 	.short	0x0000


	//----- nvinfo : EIATTR_MAXREG_COUNT
	.align		4
        /*002c*/ 	.byte	0x03, 0x1b
        /*002e*/ 	.short	0x0080


	//----- nvinfo : EIATTR_MERCURY_ISA_VERSION
	.align		4
        /*0030*/ 	.byte	0x03, 0x5f
        /*0032*/ 	.short	0x0101


	//----- nvinfo : EIATTR_VRC_CTA_INIT_COUNT
	.align		4
        /*0034*/ 	.byte	0x02, 0x4a
	.zero		1
	.zero		1


	//----- nvinfo : EIATTR_EXIT_INSTR_OFFSETS
	.align		4
        /*0038*/ 	.byte	0x04, 0x1c
        /*003a*/ 	.short	(.L_409 - .L_408)


	//   ....[0]....
.L_408:
        /*003c*/ 	.word	0x00000450


	//   ....[1]....
        /*0040*/ 	.word	0x00000540


	//   ....[2]....
        /*0044*/ 	.word	0x00004b70


	//   ....[3]....
        /*0048*/ 	.word	0x00006270


	//----- nvinfo : EIATTR_MAX_THREADS
	.align		4
.L_409:
        /*004c*/ 	.byte	0x04, 0x05
        /*004e*/ 	.short	(.L_411 - .L_410)
.L_410:
        /*0050*/ 	.word	0x00000080
        /*0054*/ 	.word	0x00000001
        /*0058*/ 	.word	0x00000001


	//----- nvinfo : EIATTR_CRS_STACK_SIZE
	.align		4
.L_411:
        /*005c*/ 	.byte	0x04, 0x1e
        /*005e*/ 	.short	(.L_413 - .L_412)
.L_412:
        /*0060*/ 	.word	0x00000000


	//----- nvinfo : EIATTR_CBANK_PARAM_SIZE
	.align		4
.L_413:
        /*0064*/ 	.byte	0x03, 0x19
        /*0066*/ 	.short	0x0298


	//----- nvinfo : EIATTR_PARAM_CBANK
	.align		4
        /*0068*/ 	.byte	0x04, 0x0a
        /*006a*/ 	.short	(.L_415 - .L_414)
	.align		4
.L_414:
        /*006c*/ 	.word	index@(.nv.constant0._ZN2at6native18elementwise_kernelILi128ELi4EZNS0_22gpu_kernel_impl_nocastIZZZNS0_65_GLOBAL__N__eb3311e5_27_ActivationHardtanhKernel_cu_9e10b42f_292924hardtanh_backward_kernelERNS_14TensorIteratorERKN3c106ScalarES9_ENKUlvE_clEvENKUlvE1_clEvEUlNS6_4HalfESC_E_EEvRNS_18TensorIteratorBaseERKT_EUliE_EEviT1_)
        /*0070*/ 	.short	0x0380
        /*0072*/ 	.short	0x0298


	//----- nvinfo : EIATTR_SW_WAR
	.align		4
.L_415:
        /*0074*/ 	.byte	0x04, 0x36
        /*0076*/ 	.short	(.L_417 - .L_416)
.L_416:
        /*0078*/ 	.word	0x00000008
.L_417:


//--------------------- .nv.info._ZN2at6native27unrolled_elementwise_kernelIZZZNS0_65_GLOBAL__N__eb3311e5_27_ActivationHardtanhKernel_cu_9e10b42f_292924hardtanh_backward_kernelERNS_14TensorIteratorERKN3c106ScalarES8_ENKUlvE_clEvENKUlvE1_clEvEUlNS5_4HalfESB_E_St5arrayIPcLm3EELi4E23TrivialOffsetCalculatorILi2EjESG_ILi1EjENS0_6memory15LoadWithoutCastENSJ_16StoreWithoutCastEEEviT_T0_T2_T3_T4_T5_ --------------------------
	.section	.nv.info._ZN2at6native27unrolled_elementwise_kernelIZZZNS0_65_GLOBAL__N__eb3311e5_27_ActivationHardtanhKernel_cu_9e10b42f_292924hardtanh_backward_kernelERNS_14TensorIteratorERKN3c106ScalarES8_ENKUlvE_clEvENKUlvE1_clEvEUlNS5_4HalfESB_E_St5arrayIPcLm3EELi4E23TrivialOffsetCalculatorILi2EjESG_ILi1EjENS0_6memory15LoadWithoutCastENSJ_16StoreWithoutCastEEEviT_T0_T2_T3_T4_T5_,"",@"SHT_CUDA_INFO"
	.sectionflags	@""
	.align	4


	//----- nvinfo : EIATTR_CUDA_API_VERSION
	.align		4
        /*0000*/ 	.byte	0x04, 0x37
        /*0002*/ 	.short	(.L_419 - .L_418)
.L_418:
        /*0004*/ 	.word	0x00000082


	//----- nvinfo : EIATTR_KPARAM_INFO
	.align		4
.L_419:
        /*0008*/ 	.byte	0x04, 0x17
        /*000a*/ 	.short	(.L_421 - .L_420)
.L_420:
        /*000c*/ 	.word	0x00000000
        /*0010*/ 	.short	0x0006
        /*0012*/ 	.short	0x0033
        /*0014*/ 	.byte	0x00, 0xf0, 0x05, 0x00


	//----- nvinfo : EIATTR_KPARAM_INFO
	.align		4
.L_421:
        /*0018*/ 	.byte	0x04, 0x17
        /*001a*/ 	.short	(.L_423 - .L_422)
.L_422:
        /*001c*/ 	.word	0x00000000
        /*0020*/ 	.short	0x0005
        /*0022*/ 	.short	0x0032
        /*0024*/ 	.byte	0x00, 0xf0, 0x05, 0x00


	//----- nvinfo : EIATTR_KPARAM_INFO
	.align		4
.L_423:
        /*0028*/ 	.byte	0x04, 0x17
        /*002a*/ 	.short	(.L_425 - .L_424)
.L_424:
        /*002c*/ 	.word	0x00000000
        /*0030*/ 	.short	0x0004
        /*0032*/ 	.short	0x0031
        /*0034*/ 	.byte	0x00, 0xf0, 0x05, 0x00


	//----- nvinfo : EIATTR_KPARAM_INFO
	.align		4
.L_425:
        /*0038*/ 	.byte	0x04, 0x17
        /*003a*/ 	.short	(.L_427 - .L_426)
.L_426:
        /*003c*/ 	.word	0x00000000
        /*0040*/ 	.short	0x0003
        /*0042*/ 	.short	0x0030
        /*0044*/ 	.byte	0x00, 0xf0, 0x05, 0x00


	//----- nvinfo : EIATTR_KPARAM_INFO
	.align		4
.L_427:
        /*0048*/ 	.byte	0x04, 0x17
        /*004a*/ 	.short	(.L_429 - .L_428)
.L_428:
        /*004c*/ 	.word	0x00000000
        /*0050*/ 	.short	0x0002
        /*0052*/ 	.short	0x0018
        /*0054*/ 	.byte	0x00, 0xf0, 0x61, 0x00


	//----- nvinfo : EIATTR_KPARAM_INFO
	.align		4
.L_429:
        /*0058*/ 	.byte	0x04, 0x17
        /*005a*/ 	.short	(.L_431 - .L_430)
.L_430:
        /*005c*/ 	.word	0x00000000
        /*0060*/ 	.short	0x0001
        /*0062*/ 	.short	0x0008
        /*0064*/ 	.byte	0x00, 0xf0, 0x41, 0x00


	//----- nvinfo : EIATTR_KPARAM_INFO
	.align		4
.L_431:
        /*0068*/ 	.byte	0x04, 0x17
        /*006a*/ 	.short	(.L_433 - .L_432)
.L_432:
        /*006c*/ 	.word	0x00000000
        /*0070*/ 	.short	0x0000
        /*0072*/ 	.short	0x0000
        /*0074*/ 	.byte	0x00, 0xf0, 0x11, 0x00


	//----- nvinfo : EIATTR_SPARSE_MMA_MASK
	.align		4
.L_433:
        /*0078*/ 	.byte	0x03, 0x50
        /*007a*/ 	.short	0x0000


	//----- nvinfo : EIATTR_MAXREG_COUNT
	.align		4
        /*007c*/ 	.byte	0x03, 0x1b
        /*007e*/ 	.short	0x00ff


	//----- nvinfo : EIATTR_MERCURY_ISA_VERSION
	.align		4
        /*0080*/ 	.byte	0x03, 0x5f
        /*0082*/ 	.short	0x0101


	//----- nvinfo : EIATTR_VRC_CTA_INIT_COUNT
	.align		4
        /*0084*/ 	.byte	0x02, 0x4a
	.zero		1
	.zero		1


	//----- nvinfo : EIATTR_EXIT_INSTR_OFFSETS
	.align		4
        /*0088*/ 	.byte	0x04, 0x1c
        /*008a*/ 	.short	(.L_435 - .L_434)


	//   ....[0]....
.L_434:
        /*008c*/ 	.word	0x00000660


	//   ....[1]....
        /*0090*/ 	.word	0x00000730


	//----- nvinfo : EIATTR_MAX_THREADS
	.align		4
.L_435:
        /*0094*/ 	.byte	0x04, 0x05
        /*0096*/ 	.short	(.L_437 - .L_436)
.L_436:
        /*0098*/ 	.word	0x00000080
        /*009c*/ 	.word	0x00000001
        /*00a0*/ 	.word	0x00000001


	//----- nvinfo : EIATTR_CRS_STACK_SIZE
	.align		4
.L_437:
        /*00a4*/ 	.byte	0x04, 0x1e
        /*00a6*/ 	.short	(.L_439 - .L_438)
.L_438:
        /*00a8*/ 	.word	0x00000000


	//----- nvinfo : EIATTR_CBANK_PARAM_SIZE
	.align		4
.L_439:
        /*00ac*/ 	.byte	0x03, 0x19
        /*00ae*/ 	.short	0x0034


	//----- nvinfo : EIATTR_PARAM_CBANK
	.align		4
        /*00b0*/ 	.byte	0x04, 0x0a
        /*00b2*/ 	.short	(.L_441 - .L_440)
	.align		4
.L_440:
        /*00b4*/ 	.word	index@(.nv.constant0._ZN2at6native27unrolled_elementwise_kernelIZZZNS0_65_GLOBAL__N__eb3311e5_27_ActivationHardtanhKernel_cu_9e10b42f_292924hardtanh_backward_kernelERNS_14TensorIteratorERKN3c106ScalarES8_ENKUlvE_clEvENKUlvE1_clEvEUlNS5_4HalfESB_E_St5arrayIPcLm3EELi4E23TrivialOffsetCalculatorILi2EjESG_ILi1EjENS0_6memory15LoadWithoutCastENSJ_16StoreWithoutCastEEEviT_T0_T2_T3_T4_T5_)
        /*00b8*/ 	.short	0x0380
        /*00ba*/ 	.short	0x0034


	//----- nvinfo : EIATTR_SW_WAR
	.align		4
.L_441:
        /*00bc*/ 	.byte	0x04, 0x36
        /*00be*/ 	.short	(.L_443 - .L_442)
.L_442:
        /*00c0*/ 	.word	0x00000008
.L_443:


//--------------------- .nv.info._ZN2at6native29vectorized_elementwise_kernelILi2EZZZNS0_65_GLOBAL__N__eb3311e5_27_ActivationHardtanhKernel_cu_9e10b42f_292924hardtanh_backward_kernelERNS_14TensorIteratorERKN3c106ScalarES8_ENKUlvE_clEvENKUlvE1_clEvEUlNS5_4HalfESB_E_St5arrayIPcLm3EEEEviT0_T1_ --------------------------
	.section	.nv.info._ZN2at6native29vectorized_elementwise_kernelILi2EZZZNS0_65_GLOBAL__N__eb3311e5_27_ActivationHardtanhKernel_cu_9e10b42f_292924hardtanh_backward_kernelERNS_14TensorIteratorERKN3c106ScalarES8_ENKUlvE_clEvENKUlvE1_clEvEUlNS5_4HalfESB_E_St5arrayIPcLm3EEEEviT0_T1_,"",@"SHT_CUDA_INFO"
	.sectionflags	@""
	.align	4


	//----- nvinfo : EIATTR_CUDA_API_VERSION
	.align		4
        /*0000*/ 	.byte	0x04, 0x37
        /*0002*/ 	.short	(.L_445 - .L_444)
.L_444:
        /*0004*/ 	.word	0x00000082


	//----- nvinfo : EIATTR_KPARAM_INFO
	.align		4
.L_445:
        /*0008*/ 	.byte	0x04, 0x17
        /*000a*/ 	.short	(.L_447 - .L_446)
.L_446:
        /*000c*/ 	.word	0x00000000
        /*0010*/ 	.short	0x0002
        /*0012*/ 	.short	0x0018
        /*0014*/ 	.byte	0x00, 0xf0, 0x61, 0x00


	//----- nvinfo : EIATTR_KPARAM_INFO
	.align		4
.L_447:
        /*0018*/ 	.byte	0x04, 0x17
        /*001a*/ 	.short	(.L_449 - .L_448)
.L_448:
        /*001c*/ 	.word	0x00000000
        /*0020*/ 	.short	0x0001
        /*0022*/ 	.short	0x0008
        /*0024*/ 	.byte	0x00, 0xf0, 0x41, 0x00


	//----- nvinfo : EIATTR_KPARAM_INFO
	.align		4
.L_449:
        /*0028*/ 	.byte	0x04, 0x17
        /*002a*/ 	.short	(.L_451 - .L_450)
.L_450:
        /*002c*/ 	.word	0x00000000
        /*0030*/ 	.short	0x0000
        /*0032*/ 	.short	0x0000
        /*0034*/ 	.byte	0x00, 0xf0, 0x11, 0x00


	//----- nvinfo : EIATTR_SPARSE_MMA_MASK
	.align		4
.L_451:
        /*0038*/ 	.byte	0x03, 0x50
        /*003a*/ 	.short	0x0000


	//----- nvinfo : EIATTR_MAXREG_COUNT
	.align		4
        /*003c*/ 	.byte	0x03, 0x1b
        /*003e*/ 	.short	0x00ff


	//----- nvinfo : EIATTR_MERCURY_ISA_VERSION
	.align		4
        /*0040*/ 	.byte	0x03, 0x5f
        /*0042*/ 	.short	0x0101


	//----- nvinfo : EIATTR_VRC_CTA_INIT_COUNT
	.align		4
        /*0044*/ 	.byte	0x02, 0x4a
	.zero		1
	.zero		1


	//----- nvinfo : EIATTR_EXIT_INSTR_OFFSETS
	.align		4
        /*0048*/ 	.byte	0x04, 0x1c
        /*004a*/ 	.short	(.L_453 - .L_452)


	//   ....[0]....
.L_452:
        /*004c*/ 	.word	0x00000e50


	//   ....[1]....
        /*0050*/ 	.word	0x00000ea0


	//   ....[2]....
        /*0054*/ 	.word	0x00001360


	//----- nvinfo : EIATTR_MAX_THREADS
	.align		4
.L_453:
        /*0058*/ 	.byte	0x04, 0x05
        /*005a*/ 	.short	(.L_455 - .L_454)
.L_454:
        /*005c*/ 	.word	0x00000080
        /*0060*/ 	.word	0x00000001
        /*0064*/ 	.word	0x00000001


	//----- nvinfo : EIATTR_CRS_STACK_SIZE
	.align		4
.L_455:
        /*0068*/ 	.byte	0x04, 0x1e
        /*006a*/ 	.short	(.L_457 - .L_456)
.L_456:
        /*006c*/ 	.word	0x00000000


	//----- nvinfo : EIATTR_CBANK_PARAM_SIZE
	.align		4
.L_457:
        /*0070*/ 	.byte	0x03, 0x19
        /*0072*/ 	.short	0x0030


	//----- nvinfo : EIATTR_PARAM_CBANK
	.align		4
        /*0074*/ 	.byte	0x04, 0x0a
        /*0076*/ 	.short	(.L_459 - .L_458)
	.align		4
.L_458:
        /*0078*/ 	.word	index@(.nv.constant0._ZN2at6native29vectorized_elementwise_kernelILi2EZZZNS0_65_GLOBAL__N__eb3311e5_27_ActivationHardtanhKernel_cu_9e10b42f_292924hardtanh_backward_kernelERNS_14TensorIteratorERKN3c106ScalarES8_ENKUlvE_clEvENKUlvE1_clEvEUlNS5_4HalfESB_E_St5arrayIPcLm3EEEEviT0_T1_)
        /*007c*/ 	.short	0x0380
        /*007e*/ 	.short	0x0030


	//----- nvinfo : EIATTR_SW_WAR
	.align		4
.L_459:
        /*0080*/ 	.byte	0x04, 0x36
        /*0082*/ 	.short	(.L_461 - .L_460)
.L_460:
        /*0084*/ 	.word	0x00000008
.L_461:


//--------------------- .nv.info._ZN2at6native29vectorized_elementwise_kernelILi4EZZZNS0_65_GLOBAL__N__eb3311e5_27_ActivationHardtanhKernel_cu_9e10b42f_292924hardtanh_backward_kernelERNS_14TensorIteratorERKN3c106ScalarES8_ENKUlvE_clEvENKUlvE1_clEvEUlNS5_4HalfESB_E_St5arrayIPcLm3EEEEviT0_T1_ --------------------------
	.section	.nv.info._ZN2at6native29vectorized_elementwise_kernelILi4EZZZNS0_65_GLOBAL__N__eb3311e5_27_ActivationHardtanhKernel_cu_9e10b42f_292924hardtanh_backward_kernelERNS_14TensorIteratorERKN3c106ScalarES8_ENKUlvE_clEvENKUlvE1_clEvEUlNS5_4HalfESB_E_St5arrayIPcLm3EEEEviT0_T1_,"",@"SHT_CUDA_INFO"
	.sectionflags	@""
	.align	4


	//----- nvinfo : EIATTR_CUDA_API_VERSION
	.align		4
        /*0000*/ 	.byte	0x04, 0x37
        /*0002*/ 	.short	(.L_463 - .L_462)
.L_462:
        /*0004*/ 	.word	0x00000082


	//----- nvinfo : EIATTR_KPARAM_INFO
	.align		4
.L_463:
        /*0008*/ 	.byte	0x04, 0x17
        /*000a*/ 	.short	(.L_465 - .L_464)
.L_464:
        /*000c*/ 	.word	0x00000000
        /*0010*/ 	.short	0x0002
        /*0012*/ 	.short	0x0018
        /*0014*/ 	.byte	0x00, 0xf0, 0x61, 0x00


	//----- nvinfo : EIATTR_KPARAM_INFO
	.align		4
.L_465:
        /*0018*/ 	.byte	0x04, 0x17
        /*001a*/ 	.short	(.L_467 - .L_466)
.L_466:
        /*001c*/ 	.word	0x00000000
        /*0020*/ 	.short	0x0001
        /*0022*/ 	.short	0x0008
        /*0024*/ 	.byte	0x00, 0xf0, 0x41, 0x00


	//----- nvinfo : EIATTR_KPARAM_INFO
	.align		4
.L_467:
        /*0028*/ 	.byte	0x04, 0x17
        /*002a*/ 	.short	(.L_469 - .L_468)
.L_468:
        /*002c*/ 	.word	0x00000000
        /*0030*/ 	.short	0x0000
        /*0032*/ 	.short	0x0000
        /*0034*/ 	.byte	0x00, 0xf0, 0x11, 0x00


	//----- nvinfo : EIATTR_SPARSE_MMA_MASK
	.align		4
.L_469:
        /*0038*/ 	.byte	0x03, 0x50
        /*003a*/ 	.short	0x0000


	//----- nvinfo : EIATTR_MAXREG_COUNT
	.align		4
        /*003c*/ 	.byte	0x03, 0x1b
        /*003e*/ 	.short	0x00ff


	//----- nvinfo : EIATTR_MERCURY_ISA_VERSION
	.align		4
        /*0040*/ 	.byte	0x03, 0x5f
        /*0042*/ 	.short	0x0101


	//----- nvinfo : EIATTR_VRC_CTA_INIT_COUNT
	.align		4
        /*0044*/ 	.byte	0x02, 0x4a
	.zero		1
	.zero		1


	//----- nvinfo : EIATTR_EXIT_INSTR_OFFSETS
	.align		4
        /*0048*/ 	.byte	0x04, 0x1c
        /*004a*/ 	.short	(.L_471 - .L_470)


	//   ....[0]....
.L_470:
        /*004c*/ 	.word	0x00000e50


	//   ....[1]....
        /*0050*/ 	.word	0x00000ea0


	//   ....[2]....
        /*0054*/ 	.word	0x00001300


	//----- nvinfo : EIATTR_MAX_THREADS
	.align		4
.L_471:
        /*0058*/ 	.byte	0x04, 0x05
        /*005a*/ 	.short	(.L_473 - .L_472)
.L_472:
        /*005c*/ 	.word	0x00000080
        /*0060*/ 	.word	0x00000001
        /*0064*/ 	.word	0x00000001


	//----- nvinfo : EIATTR_CRS_STACK_SIZE
	.align		4
.L_473:
        /*0068*/ 	.byte	0x04, 0x1e
        /*006a*/ 	.short	(.L_475 - .L_474)
.L_474:
        /*006c*/ 	.word	0x00000000


	//----- nvinfo : EIATTR_CBANK_PARAM_SIZE
	.align		4
.L_475:
        /*0070*/ 	.byte	0x03, 0x19
        /*0072*/ 	.short	0x0030


	//----- nvinfo : EIATTR_PARAM_CBANK
	.align		4
        /*0074*/ 	.byte	0x04, 0x0a
        /*0076*/ 	.short	(.L_477 - .L_476)
	.align		4
.L_476:
        /*0078*/ 	.word	index@(.nv.constant0._ZN2at6native29vectorized_elementwise_kernelILi4EZZZNS0_65_GLOBAL__N__eb3311e5_27_ActivationHardtanhKernel_cu_9e10b42f_292924hardtanh_backward_kernelERNS_14TensorIteratorERKN3c106ScalarES8_ENKUlvE_clEvENKUlvE1_clEvEUlNS5_4HalfESB_E_St5arrayIPcLm3EEEEviT0_T1_)
        /*007c*/ 	.short	0x0380
        /*007e*/ 	.short	0x0030


	//----- nvinfo : EIATTR_SW_WAR
	.align		4
.L_477:
        /*0080*/ 	.byte	0x04, 0x36
        /*0082*/ 	.short	(.L_479 - .L_478)
.L_478:
        /*0084*/ 	.word	0x00000008
.L_479:


//--------------------- .nv.info._ZN2at6native29vectorized_elementwise_kernelILi8EZZZNS0_65_GLOBAL__N__eb3311e5_27_ActivationHardtanhKernel_cu_9e10b42f_292924hardtanh_backward_kernelERNS_14TensorIteratorERKN3c106ScalarES8_ENKUlvE_clEvENKUlvE1_clEvEUlNS5_4HalfESB_E_St5arrayIPcLm3EEEEviT0_T1_ --------------------------
	.section	.nv.info._ZN2at6native29vectorized_elementwise_kernelILi8EZZZNS0_65_GLOBAL__N__eb3311e5_27_ActivationHardtanhKernel_cu_9e10b42f_292924hardtanh_backward_kernelERNS_14TensorIteratorERKN3c106ScalarES8_ENKUlvE_clEvENKUlvE1_clEvEUlNS5_4HalfESB_E_St5arrayIPcLm3EEEEviT0_T1_,"",@"SHT_CUDA_INFO"
	.sectionflags	@""
	.align	4


	//----- nvinfo : EIATTR_CUDA_API_VERSION
	.align		4
        /*0000*/ 	.byte	0x04, 0x37
        /*0002*/ 	.short	(.L_481 - .L_480)
.L_480:
        /*0004*/ 	.word	0x00000082


	//----- nvinfo : EIATTR_KPARAM_INFO
	.align		4
.L_481:
        /*0008*/ 	.byte	0x04, 0x17
        /*000a*/ 	.short	(.L_483 - .L_482)
.L_482:
        /*000c*/ 	.word	0x00000000
        /*0010*/ 	.short	0x0002
        /*0012*/ 	.short	0x0018
        /*0014*/ 	.byte	0x00, 0xf0, 0x61, 0x00


	//----- nvinfo : EIATTR_KPARAM_INFO
	.align		4
.L_483:
        /*0018*/ 	.byte	0x04, 0x17
        /*001a*/ 	.short	(.L_485 - .L_484)
.L_484:
        /*001c*/ 	.word	0x00000000
        /*0020*/ 	.short	0x0001
        /*0022*/ 	.short	0x0008
        /*0024*/ 	.byte	0x00, 0xf0, 0x41, 0x00


	//----- nvinfo : EIATTR_KPARAM_INFO
	.align		4
.L_485:
        /*0028*/ 	.byte	0x04, 0x17
        /*002a*/ 	.short	(.L_487 - .L_486)
.L_486:
        /*002c*/ 	.word	0x00000000
        /*0030*/ 	.short	0x0000
        /*0032*/ 	.short	0x0000
        /*0034*/ 	.byte	0x00, 0xf0, 0x11, 0x00


	//----- nvinfo : EIATTR_SPARSE_MMA_MASK
	.align		4
.L_487:
        /*0038*/ 	.byte	0x03, 0x50
        /*003a*/ 	.short	0x0000


	//----- nvinfo : EIATTR_MAXREG_COUNT
	.align		4
        /*003c*/ 	.byte	0x03, 0x1b
        /*003e*/ 	.short	0x00ff


	//----- nvinfo : EIATTR_MERCURY_ISA_VERSION
	.align		4
        /*0040*/ 	.byte	0x03, 0x5f
        /*0042*/ 	.short	0x0101


	//----- nvinfo : EIATTR_VRC_CTA_INIT_COUNT
	.align		4
        /*0044*/ 	.byte	0x02, 0x4a
	.zero		1
	.zero		1


	//----- nvinfo : EIATTR_EXIT_INSTR_OFFSETS
	.align		4
        /*0048*/ 	.byte	0x04, 0x1c
        /*004a*/ 	.short	(.L_489 - .L_488)


	//   ....[0]....
.L_488:
        /*004c*/ 	.word	0x00000e50


	//   ....[1]....
        /*0050*/ 	.word	0x00000ea0


	//   ....[2]....
        /*0054*/ 	.word	0x000012d0


	//----- nvinfo : EIATTR_MAX_THREADS
	.align		4
.L_489:
        /*0058*/ 	.byte	0x04, 0x05
        /*005a*/ 	.short	(.L_491 - .L_490)
.L_490:
        /*005c*/ 	.word	0x00000080
        /*0060*/ 	.word	0x00000001
        /*0064*/ 	.word	0x00000001


	//----- nvinfo : EIATTR_CRS_STACK_SIZE
	.align		4
.L_491:
        /*0068*/ 	.byte	0x04, 0x1e
        /*006a*/ 	.short	(.L_493 - .L_492)
.L_492:
        /*006c*/ 	.word	0x00000000


	//----- nvinfo : EIATTR_CBANK_PARAM_SIZE
	.align		4
.L_493:
        /*0070*/ 	.byte	0x03, 0x19
        /*0072*/ 	.short	0x0030


	//----- nvinfo : EIATTR_PARAM_CBANK
	.align		4
        /*0074*/ 	.byte	0x04, 0x0a
        /*0076*/ 	.short	(.L_495 - .L_494)
	.align		4
.L_494:
        /*0078*/ 	.word	index@(.nv.constant0._ZN2at6native29vectorized_elementwise_kernelILi8EZZZNS0_65_GLOBAL__N__eb3311e5_27_ActivationHardtanhKernel_cu_9e10b42f_292924hardtanh_backward_kernelERNS_14TensorIteratorERKN3c106ScalarES8_ENKUlvE_clEvENKUlvE1_clEvEUlNS5_4HalfESB_E_St5arrayIPcLm3EEEEviT0_T1_)
        /*007c*/ 	.short	0x0380
        /*007e*/ 	.short	0x0030


	//----- nvinfo : EIATTR_SW_WAR
	.align		4
.L_495:
        /*0080*/ 	.byte	0x04, 0x36
        /*0082*/ 	.short	(.L_497 - .L_496)
.L_496:
        /*0084*/ 	.word	0x00000008
.L_497:


//--------------------- .nv.info._ZN2at6native18elementwise_kernelILi128ELi4EZNS0_15gpu_kernel_implIZZZNS0_65_GLOBAL__N__eb3311e5_27_ActivationHardtanhKernel_cu_9e10b42f_292924hardtanh_backward_kernelERNS_14TensorIteratorERKN3c106ScalarES9_ENKUlvE_clEvENKUlvE0_clEvEUlffE_EEvRNS_18TensorIteratorBaseERKT_EUliE_EEviT1_ --------------------------
	.section	.nv.info._ZN2at6native18elementwise_kernelILi128ELi4EZNS0_15gpu_kernel_implIZZZNS0_65_GLOBAL__N__eb3311e5_27_ActivationHardtanhKernel_cu_9e10b42f_292924hardtanh_backward_kernelERNS_14TensorIteratorERKN3c106ScalarES9_ENKUlvE_clEvENKUlvE0_clEvEUlffE_EEvRNS_18TensorIteratorBaseERKT_EUliE_EEviT1_,"",@"SHT_CUDA_INFO"
	.sectionflags	@""
	.align	4


	//----- nvinfo : EIATTR_CUDA_API_VERSION
	.align		4
        /*0000*/ 	.byte	0x04, 0x37
        /*0002*/ 	.short	(.L_499 - .L_498)
.L_498:
        /*0004*/ 	.word	0x00000082


	//----- nvinfo : EIATTR_KPARAM_INFO
	.align		4
.L_499:
        /*0008*/ 	.byte	0x04, 0x17
        /*000a*/ 	.short	(.L_501 - .L_500)
.L_500:
        /*000c*/ 	.word	0x00000000
        /*0010*/ 	.short	0x0001
        /*0012*/ 	.short	0x0008
        /*0014*/ 	.byte	0x00, 0xf0, 0x61, 0x0a


	//----- nvinfo : EIATTR_KPARAM_INFO
	.align		4
.L_501:
        /*0018*/ 	.byte	0x04, 0x17
        /*001a*/ 	.short	(.L_503 - .L_502)
.L_502:
        /*001c*/ 	.word	0x00000000
        /*0020*/ 	.short	0x0000
        /*0022*/ 	.short	0x0000
        /*0024*/ 	.byte	0x00, 0xf0, 0x11, 0x00


	//----- nvinfo : EIATTR_SPARSE_MMA_MASK
	.align		4
.L_503:
        /*0028*/ 	.byte	0x03, 0x50
        /*002a*/ 	.short	0x0000


	//----- nvinfo : EIATTR_MAXREG_COUNT
	.align		4
        /*002c*/ 	.byte	0x03, 0x1b
        /*002e*/ 	.short	0x0080


	//----- nvinfo : EIATTR_EXTERNS
	.align		4
        /*0030*/ 	.byte	0x04, 0x0f
        /*0032*/ 	.short	(.L_505 - .L_504)


	//   ....[0]....
	.align		4
.L_504:
        /*0034*/ 	.word	index@(__assertfail)


	//----- nvinfo : EIATTR_MERCURY_ISA_VERSION
	.align		4
.L_505:
        /*0038*/ 	.byte	0x03, 0x5f
        /*003a*/ 	.short	0x0101


	//----- nvinfo : EIATTR_VRC_CTA_INIT_COUNT
	.align		4
        /*003c*/ 	.byte	0x02, 0x4a
	.zero		1
	.zero		1


	//----- nvinfo : EIATTR_SYSCALL_OFFSETS
	.align		4
        /*0040*/ 	.byte	0x04, 0x46
        /*0042*/ 	.short	(.L_507 - .L_506)


	//   ....[0]....
.L_506:
        /*0044*/ 	.word	0x00002420


	//   ....[1]....
        /*0048*/ 	.word	0x00003210


	//   ....[2]....
        /*004c*/ 	.word	0x00004010


	//   ....[3]....
        /*0050*/ 	.word	0x00006550


	//   ....[4]....
        /*0054*/ 	.word	0x00007340


	//   ....[5]....
        /*0058*/ 	.word	0x00007fa0


	//   ....[6]....
        /*005c*/ 	.word	0x0000a5f0


	//   ....[7]....
        /*0060*/ 	.word	0x0000b3e0


	//   ....[8]....
        /*0064*/ 	.word	0x0000c040


	//   ....[9]....
        /*0068*/ 	.word	0x0000e6b0


	//   ....[10]....
        /*006c*/ 	.word	0x0000f4a0


	//   ....[11]....
        /*0070*/ 	.word	0x000100d0


	//----- nvinfo : EIATTR_EXIT_INSTR_OFFSETS
	.align		4
.L_507:
        /*0074*/ 	.byte	0x04, 0x1c
        /*0076*/ 	.short	(.L_509 - .L_508)


	//   ....[0]....
.L_508:
        /*0078*/ 	.word	0x0000c2f0


	//   ....[1]....
        /*007c*/ 	.word	0x0000f650


	//   ....[2]....
        /*0080*/ 	.word	0x0000f690


	//   ....[3]....
        /*0084*/ 	.word	0x0000f720


	//   ....[4]....
        /*0088*/ 	.word	0x0000f750


	//   ....[5]....
        /*008c*/ 	.word	0x0000f780


	//   ....[6]....
        /*0090*/ 	.word	0x0000f800


	//   ....[7]....
        /*0094*/ 	.word	0x0000f830


	//   ....[8]....
        /*0098*/ 	.word	0x0000f8c0


	//   ....[9]....
        /*009c*/ 	.word	0x0000f900


	//   ....[10]....
        /*00a0*/ 	.word	0x0000f940


	//   ....[11]....
        /*00a4*/ 	.word	0x0000fa10


	//   ....[12]....
        /*00a8*/ 	.word	0x0000fb70


	//   ....[13]....
        /*00ac*/ 	.word	0x0000fcd0


	//   ....[14]....
        /*00b0*/ 	.word	0x0000fe20


	//   ....[15]....
        /*00b4*/ 	.word	0x0000fe50


	//   ....[16]....
        /*00b8*/ 	.word	0x0000fe80


	//   ....[17]....
        /*00bc*/ 	.word	0x0000ff20


	//   ....[18]....
        /*00c0*/ 	.word	0x0000ff70


	//   ....[19]....
        /*00c4*/ 	.word	0x000100e0


	//   ....[20]....
        /*00c8*/ 	.word	0x000101e0


	//   ....[21]....
        /*00cc*/ 	.word	0x00010310


	//   ....[22]....
        /*00d0*/ 	.word	0x00010340


	//----- nvinfo : EIATTR_MAX_THREADS
	.align		4
.L_509:
        /*00d4*/ 	.byte	0x04, 0x05
        /*00d6*/ 	.short	(.L_511 - .L_510)
.L_510:
        /*00d8*/ 	.word	0x00000080
        /*00dc*/ 	.word	0x00000001
        /*00e0*/ 	.word	0x00000001


	//----- nvinfo : EIATTR_CRS_STACK_SIZE
	.align		4
.L_511:
        /*00e4*/ 	.byte	0x04, 0x1e
        /*00e6*/ 	.short	(.L_513 - .L_512)
.L_512:
        /*00e8*/ 	.word	0x00000000


	//----- nvinfo : EIATTR_CBANK_PARAM_SIZE
	.align		4
.L_513:
        /*00ec*/ 	.byte	0x03, 0x19
        /*00ee*/ 	.short	0x02a0


	//----- nvinfo : EIATTR_PARAM_CBANK
	.align		4
        /*00f0*/ 	.byte	0x04, 0x0a
        /*00f2*/ 	.short	(.L_515 - .L_514)
	.align		4
.L_514:
        /*00f4*/ 	.word	index@(.nv.constant0._ZN2at6native18elementwise_kernelILi128ELi4EZNS0_15gpu_kernel_implIZZZNS0_65_GLOBAL__N__eb3311e5_27_ActivationHardtanhKernel_cu_9e10b42f_292924hardtanh_backward_kernelERNS_14TensorIteratorERKN3c106ScalarES9_ENKUlvE_clEvENKUlvE0_clEvEUlffE_EEvRNS_18TensorIteratorBaseERKT_EUliE_EEviT1_)
        /*00f8*/ 	.short	0x0380
        /*00fa*/ 	.short	0x02a0


	//----- nvinfo : EIATTR_SW_WAR
	.align		4
.L_515:
        /*00fc*/ 	.byte	0x04, 0x36
        /*00fe*/ 	.short	(.L_517 - .L_516)
.L_516:
        /*0100*/ 	.word	0x00000008
.L_517:


//--------------------- .nv.info._ZN2at6native27unrolled_elementwise_kernelIZZZNS0_65_GLOBAL__N__eb3311e5_27_ActivationHardtanhKernel_cu_9e10b42f_292924hardtanh_backward_kernelERNS_14TensorIteratorERKN3c106ScalarES8_ENKUlvE_clEvENKUlvE0_clEvEUlffE_St5arrayIPcLm3EELi4E23TrivialOffsetCalculatorILi2EjESF_ILi1EjENS0_6memory12LoadWithCastILi2EEENSI_13StoreWithCastILi1EEEEEviT_T0_T2_T3_T4_T5_ --------------------------
	.section	.nv.info._ZN2at6native27unrolled_elementwise_kernelIZZZNS0_65_GLOBAL__N__eb3311e5_27_ActivationHardtanhKernel_cu_9e10b42f_292924hardtanh_backward_kernelERNS_14TensorIteratorERKN3c106ScalarES8_ENKUlvE_clEvENKUlvE0_clEvEUlffE_St5arrayIPcLm3EELi4E23TrivialOffsetCalculatorILi2EjESF_ILi1EjENS0_6memory12LoadWithCastILi2EEENSI_13StoreWithCastILi1EEEEEviT_T0_T2_T3_T4_T5_,"",@"SHT_CUDA_INFO"
	.sectionflags	@""
	.align	4


	//----- nvinfo : EIATTR_CUDA_API_VERSION
	.align		4
        /*0000*/ 	.byte	0x04, 0x37
        /*0002*/ 	.short	(.L_519 - .L_518)
.L_518:
        /*0004*/ 	.word	0x00000082


	//----- nvinfo : EIATTR_KPARAM_INFO
	.align		4
.L_519:
        /*0008*/ 	.byte	0x04, 0x17
        /*000a*/ 	.short	(.L_521 - .L_520)
.L_520:
        /*000c*/ 	.word	0x00000000
        /*0010*/ 	.short	0x0006
        /*0012*/ 	.short	0x0040
        /*0014*/ 	.byte	0x00, 0xf0, 0x21, 0x00


	//----- nvinfo : EIATTR_KPARAM_INFO
	.align		4
.L_521:
        /*0018*/ 	.byte	0x04, 0x17
        /*001a*/ 	.short	(.L_523 - .L_522)
.L_522:
        /*001c*/ 	.word	0x00000000
        /*0020*/ 	.short	0x0005
        /*0022*/ 	.short	0x0034
        /*0024*/ 	.byte	0x00, 0xf0, 0x31, 0x00


	//----- nvinfo : EIATTR_KPARAM_INFO
	.align		4
.L_523:
        /*0028*/ 	.byte	0x04, 0x17
        /*002a*/ 	.short	(.L_525 - .L_524)
.L_524:
        /*002c*/ 	.word	0x00000000
        /*0030*/ 	.short	0x0004
        /*0032*/ 	.short	0x0031
        /*0034*/ 	.byte	0x00, 0xf0, 0x05, 0x00


	//----- nvinfo : EIATTR_KPARAM_INFO
	.align		4
.L_525:
        /*0038*/ 	.byte	0x04, 0x17
        /*003a*/ 	.short	(.L_527 - .L_526)
.L_526:
        /*003c*/ 	.word	0x00000000
        /*0040*/ 	.short	0x0003
        /*0042*/ 	.short	0x0030
        /*0044*/ 	.byte	0x00, 0xf0, 0x05, 0x00


	//----- nvinfo : EIATTR_KPARAM_INFO
	.align		4
.L_527:
        /*0048*/ 	.byte	0x04, 0x17
        /*004a*/ 	.short	(.L_529 - .L_528)
.L_528:
        /*004c*/ 	.word	0x00000000
        /*0050*/ 	.short	0x0002
        /*0052*/ 	.short	0x0018
        /*0054*/ 	.byte	0x00, 0xf0, 0x61, 0x00


	//----- nvinfo : EIATTR_KPARAM_INFO
	.align		4
.L_529:
        /*0058*/ 	.byte	0x04, 0x17
        /*005a*/ 	.short	(.L_531 - .L_530)
.L_530:
        /*005c*/ 	.word	0x00000000
        /*0060*/ 	.short	0x0001
        /*0062*/ 	.short	0x0008
        /*0064*/ 	.byte	0x00, 0xf0, 0x41, 0x00


	//----- nvinfo : EIATTR_KPARAM_INFO
	.align		4
.L_531:
        /*0068*/ 	.byte	0x04, 0x17
        /*006a*/ 	.short	(.L_533 - .L_532)
.L_532:
        /*006c*/ 	.word	0x00000000
        /*0070*/ 	.short	0x0000
        /*0072*/ 	.short	0x0000
        /*0074*/ 	.byte	0x00, 0xf0, 0x11, 0x00


	//----- nvinfo : EIATTR_SPARSE_MMA_MASK
	.align		4
.L_533:
        /*0078*/ 	.byte	0x03, 0x50
        /*007a*/ 	.short	0x0000


	//----- nvinfo : EIATTR_MAXREG_COUNT
	.align		4
        /*007c*/ 	.byte	0x03, 0x1b
        /*007e*/ 	.short	0x00ff


	//----- nvinfo : EIATTR_EXTERNS
	.align		4
        /*0080*/ 	.byte	0x04, 0x0f
        /*0082*/ 	.short	(.L_535 - .L_534)


	//   ....[0]....
	.align		4
.L_534:
        /*0084*/ 	.word	index@(__assertfail)


	//----- nvinfo : EIATTR_MERCURY_ISA_VERSION
	.align		4
.L_535:
        /*0088*/ 	.byte	0x03, 0x5f
        /*008a*/ 	.short	0x0101


	//----- nvinfo : EIATTR_VRC_CTA_INIT_COUNT
	.align		4
        /*008c*/ 	.byte	0x02, 0x4a
	.zero		1
	.zero		1


	//----- nvinfo : EIATTR_SYSCALL_OFFSETS
	.align		4
        /*0090*/ 	.byte	0x04, 0x46
        /*0092*/ 	.short	(.L_537 - .L_536)


	//   ....[0]....
.L_536:
        /*0094*/ 	.word	0x00000e00


	//   ....[1]....
        /*0098*/ 	.word	0x00001c20


	//   ....[2]....
        /*009c*/ 	.word	0x00002b30


	//   ....[3]....
        /*00a0*/ 	.word	0x00003940


	//   ....[4]....
        /*00a4*/ 	.word	0x000047d0


	//   ....[5]....
        /*00a8*/ 	.word	0x000055e0


	//   ....[6]....
        /*00ac*/ 	.word	0x00006460


	//   ....[7]....
        /*00b0*/ 	.word	0x00007260


	//   ....[8]....
        /*00b4*/ 	.word	0x00008130


	//   ....[9]....
        /*00b8*/ 	.word	0x00008e80


	//   ....[10]....
        /*00bc*/ 	.word	0x00009d00


	//   ....[11]....
        /*00c0*/ 	.word	0x0000ab60


	//----- nvinfo : EIATTR_EXIT_INSTR_OFFSETS
	.align		4
.L_537:
        /*00c4*/ 	.byte	0x04, 0x1c
        /*00c6*/ 	.short	(.L_539 - .L_538)


	//   ....[0]....
.L_538:
        /*00c8*/ 	.word	0x00009fa0


	//   ....[1]....
        /*00cc*/ 	.word	0x0000a0e0


	//   ....[2]....
        /*00d0*/ 	.word	0x0000a120


	//   ....[3]....
        /*00d4*/ 	.word	0x0000a1b0


	//   ....[4]....
        /*00d8*/ 	.word	0x0000a1e0


	//   ....[5]....
        /*00dc*/ 	.word	0x0000a210


	//   ....[6]....
        /*00e0*/ 	.word	0x0000a290


	//   ....[7]....
        /*00e4*/ 	.word	0x0000a2c0


	//   ....[8]....
        /*00e8*/ 	.word	0x0000a350


	//   ....[9]....
        /*00ec*/ 	.word	0x0000a390


	//   ....[10]....
        /*00f0*/ 	.word	0x0000a3d0


	//   ....[11]....
        /*00f4*/ 	.word	0x0000a4a0


	//   ....[12]....
        /*00f8*/ 	.word	0x0000a600


	//   ....[13]....
        /*00fc*/ 	.word	0x0000a760


	//   ....[14]....
        /*0100*/ 	.word	0x0000a8b0


	//   ....[15]....
        /*0104*/ 	.word	0x0000a8e0


	//   ....[16]....
        /*0108*/ 	.word	0x0000a910


	//   ....[17]....
        /*010c*/ 	.word	0x0000a9b0


	//   ....[18]....
        /*0110*/ 	.word	0x0000aa00


	//   ....[19]....
        /*0114*/ 	.word	0x0000ab70


	//   ....[20]....
        /*0118*/ 	.word	0x0000ac70


	//   ....[21]....
        /*011c*/ 	.word	0x0000ada0


	//   ....[22]....
        /*0120*/ 	.word	0x0000add0


	//----- nvinfo : EIATTR_MAX_THREADS
	.align		4
.L_539:
        /*0124*/ 	.byte	0x04, 0x05
        /*0126*/ 	.short	(.L_541 - .L_540)
.L_540:
        /*0128*/ 	.word	0x00000080
        /*012c*/ 	.word	0x00000001
        /*0130*/ 	.word	0x00000001


	//----- nvinfo : EIATTR_CRS_STACK_SIZE
	.align		4
.L_541:
        /*0134*/ 	.byte	0x04, 0x1e
        /*0136*/ 	.short	(.L_543 - .L_542)
.L_542:
        /*0138*/ 	.word	0x00000000


	//----- nvinfo : EIATTR_CBANK_PARAM_SIZE
	.align		4
.L_543:
        /*013c*/ 	.byte	0x03, 0x19
        /*013e*/ 	.short	0x0048


	//----- nvinfo : EIATTR_PARAM_CBANK
	.align		4
        /*0140*/ 	.byte	0x04, 0x0a
        /*0142*/ 	.short	(.L_545 - .L_544)
	.align		4
.L_544:
        /*0144*/ 	.word	index@(.nv.constant0._ZN2at6native27unrolled_elementwise_kernelIZZZNS0_65_GLOBAL__N__eb3311e5_27_ActivationHardtanhKernel_cu_9e10b42f_292924hardtanh_backward_kernelERNS_14TensorIteratorERKN3c106ScalarES8_ENKUlvE_clEvENKUlvE0_clEvEUlffE_St5arrayIPcLm3EELi4E23TrivialOffsetCalculatorILi2EjESF_ILi1EjENS0_6memory12LoadWithCastILi2EEENSI_13StoreWithCastILi1EEEEEviT_T0_T2_T3_T4_T5_)
        /*0148*/ 	.short	0x0380
        /*014a*/ 	.short	0x0048


	//----- nvinfo : EIATTR_SW_WAR
	.align		4
.L_545:
        /*014c*/ 	.byte	0x04, 0x36
        /*014e*/ 	.short	(.L_547 - .L_546)
.L_546:
        /*0150*/ 	.word	0x00000008
.L_547:


//--------------------- .nv.info._ZN2at6native18elementwise_kernelILi128ELi2EZNS0_22gpu_kernel_impl_nocastIZZZNS0_65_GLOBAL__N__eb3311e5_27_ActivationHardtanhKernel_cu_9e10b42f_292924hardtanh_backward_kernelERNS_14TensorIteratorERKN3c106ScalarES9_ENKUlvE_clEvENKUlvE0_clEvEUlffE_EEvRNS_18TensorIteratorBaseERKT_EUliE_EEviT1_ --------------------------
	.section	.nv.info._ZN2at6native18elementwise_kernelILi128ELi2EZNS0_22gpu_kernel_impl_nocastIZZZNS0_65_GLOBAL__N__eb3311e5_27_ActivationHardtanhKernel_cu_9e10b42f_292924hardtanh_backward_kernelERNS_14TensorIteratorERKN3c106ScalarES9_ENKUlvE_clEvENKUlvE0_clEvEUlffE_EEvRNS_18TensorIteratorBaseERKT_EUliE_EEviT1_,"",@"SHT_CUDA_INFO"
	.sectionflags	@""
	.align	4


	//----- nvinfo : EIATTR_CUDA_API_VERSION
	.align		4
        /*0000*/ 	.byte	0x04, 0x37
        /*0002*/ 	.short	(.L_549 - .L_548)
.L_548:
        /*0004*/ 	.word	0x00000082


	//----- nvinfo : EIATTR_KPARAM_INFO
	.align		4
.L_549:
        /*0008*/ 	.byte	0x04, 0x17
        /*000a*/ 	.short	(.L_551 - .L_550)
.L_550:
        /*000c*/ 	.word	0x00000000
        /*0010*/ 	.short	0x0001
        /*0012*/ 	.short	0x0008
        /*0014*/ 	.byte	0x00, 0xf0, 0x41, 0x0a


	//----- nvinfo : EIATTR_KPARAM_INFO
	.align		4
.L_551:
        /*0018*/ 	.byte	0x04, 0x17
        /*001a*/ 	.short	(.L_553 - .L_552)
.L_552:
        /*001c*/ 	.word	0x00000000
        /*0020*/ 	.short	0x0000
        /*0022*/ 	.short	0x0000
        /*0024*/ 	.byte	0x00, 0xf0, 0x11, 0x00


	//----- nvinfo : EIATTR_SPARSE_MMA_MASK
	.align		4
.L_553:
        /*0028*/ 	.byte	0x03, 0x50
        /*002a*/ 	.short	0x0000


	//----- nvinfo : EIATTR_MAXREG_COUNT
	.align		4
        /*002c*/ 	.byte	0x03, 0x1b
        /*002e*/ 	.short	0x0080


	//----- nvinfo : EIATTR_MERCURY_ISA_VERSION
	.align		4
        /*0030*/ 	.byte	0x03, 0x5f
        /*0032*/ 	.short	0x0101


	//----- nvinfo : EIATTR_VRC_CTA_INIT_COUNT
	.align		4
        /*0034*/ 	.byte	0x02, 0x4a
	.zero		1
	.zero		1


	//----- nvinfo : EIATTR_EXIT_INSTR_OFFSETS
	.align		4
        /*0038*/ 	.byte	0x04, 0x1c
        /*003a*/ 	.short	(.L_555 - .L_554)


	//   ....[0]....
.L_554:
        /*003c*/ 	.word	0x000001d0


	//   ....[1]....
        /*0040*/ 	.word	0x000002b0


	//   ....[2]....
        /*0044*/ 	.word	0x00001a40


	//   ....[3]....
        /*0048*/ 	.word	0x00003120


	//----- nvinfo : EIATTR_MAX_THREADS
	.align		4
.L_555:
        /*004c*/ 	.byte	0x04, 0x05
        /*004e*/ 	.short	(.L_557 - .L_556)
.L_556:
        /*0050*/ 	.word	0x00000080
        /*0054*/ 	.word	0x00000001
        /*0058*/ 	.word	0x00000001


	//----- nvinfo : EIATTR_CRS_STACK_SIZE
	.align		4
.L_557:
        /*005c*/ 	.byte	0x04, 0x1e
        /*005e*/ 	.short	(.L_559 - .L_558)
.L_558:
        /*0060*/ 	.word	0x00000000


	//----- nvinfo : EIATTR_CBANK_PARAM_SIZE
	.align		4
.L_559:
        /*0064*/ 	.byte	0x03, 0x19
        /*0066*/ 	.short	0x0298


	//----- nvinfo : EIATTR_PARAM_CBANK
	.align		4
        /*0068*/ 	.byte	0x04, 0x0a
        /*006a*/ 	.short	(.L_561 - .L_560)
	.align		4
.L_560:
        /*006c*/ 	.word	index@(.nv.constant0._ZN2at6native18elementwise_kernelILi128ELi2EZNS0_22gpu_kernel_impl_nocastIZZZNS0_65_GLOBAL__N__eb3311e5_27_ActivationHardtanhKernel_cu_9e10b42f_292924hardtanh_backward_kernelERNS_14TensorIteratorERKN3c106ScalarES9_ENKUlvE_clEvENKUlvE0_clEvEUlffE_EEvRNS_18TensorIteratorBaseERKT_EUliE_EEviT1_)
        /*0070*/ 	.short	0x0380
        /*0072*/ 	.short	0x0298


	//----- nvinfo : EIATTR_SW_WAR
	.align		4
.L_561:
        /*0074*/ 	.byte	0x04, 0x36
        /*0076*/ 	.short	(.L_563 - .L_562)
.L_562:
        /*0078*/ 	.word	0x00000008
.L_563:


//--------------------- .nv.info._ZN2at6native27unrolled_elementwise_kernelIZZZNS0_65_GLOBAL__N__eb3311e5_27_ActivationHardtanhKernel_cu_9e10b42f_292924hardtanh_backward_kernelERNS_14TensorIteratorERKN3c106ScalarES8_ENKUlvE_clEvENKUlvE0_clEvEUlffE_St5arrayIPcLm3EELi4E23TrivialOffsetCalculatorILi2EjESF_ILi1EjENS0_6memory15LoadWithoutCastENSI_16StoreWithoutCastEEEviT_T0_T2_T3_T4_T5_ --------------------------
	.section	.nv.info._ZN2at6native27unrolled_elementwise_kernelIZZZNS0_65_GLOBAL__N__eb3311e5_27_ActivationHardtanhKernel_cu_9e10b42f_292924hardtanh_backward_kernelERNS_14TensorIteratorERKN3c106ScalarES8_ENKUlvE_clEvENKUlvE0_clEvEUlffE_St5arrayIPcLm3EELi4E23TrivialOffsetCalculatorILi2EjESF_ILi1EjENS0_6memory15LoadWithoutCastENSI_16StoreWithoutCastEEEviT_T0_T2_T3_T4_T5_,"",@"SHT_CUDA_INFO"
	.sectionflags	@""
	.align	4


	//----- nvinfo : EIATTR_CUDA_API_VERSION
	.align		4
        /*0000*/ 	.byte	0x04, 0x37
        /*0002*/ 	.short	(.L_565 - .L_564)
.L_564:
        /*0004*/ 	.word	0x00000082


	//----- nvinfo : EIATTR_KPARAM_INFO
	.align		4
.L_565:
        /*0008*/ 	.byte	0x04, 0x17
        /*000a*/ 	.short	(.L_567 - .L_566)
.L_566:
        /*000c*/ 	.word	0x00000000
        /*0010*/ 	.short	0x0006
        /*0012*/ 	.short	0x0033
        /*0014*/ 	.byte	0x00, 0xf0, 0x05, 0x00


	//----- nvinfo : EIATTR_KPARAM_INFO
	.align		4
.L_567:
        /*0018*/ 	.byte	0x04, 0x17
        /*001a*/ 	.short	(.L_569 - .L_568)
.L_568:
        /*001c*/ 	.word	0x00000000
        /*0020*/ 	.short	0x0005
        /*0022*/ 	.short	0x0032
        /*0024*/ 	.byte	0x00, 0xf0, 0x05, 0x00


	//----- nvinfo : EIATTR_KPARAM_INFO
	.align		4
.L_569:
        /*0028*/ 	.byte	0x04, 0x17
        /*002a*/ 	.short	(.L_571 - .L_570)
.L_570:
        /*002c*/ 	.word	0x00000000
        /*0030*/ 	.short	0x0004
        /*0032*/ 	.short	0x0031
        /*0034*/ 	.byte	0x00, 0xf0, 0x05, 0x00


	//----- nvinfo : EIATTR_KPARAM_INFO
	.align		4
.L_571:
        /*0038*/ 	.byte	0x04, 0x17
        /*003a*/ 	.short	(.L_573 - .L_572)
.L_572:
        /*003c*/ 	.word	0x00000000
        /*0040*/ 	.short	0x0003
        /*0042*/ 	.short	0x0030
        /*0044*/ 	.byte	0x00, 0xf0, 0x05, 0x00


	//----- nvinfo : EIATTR_KPARAM_INFO
	.align		4
.L_573:
        /*0048*/ 	.byte	0x04, 0x17
        /*004a*/ 	.short	(.L_575 - .L_574)
.L_574:
        /*004c*/ 	.word	0x00000000
        /*0050*/ 	.short	0x0002
        /*0052*/ 	.short	0x0018
        /*0054*/ 	.byte	0x00, 0xf0, 0x61, 0x00


	//----- nvinfo : EIATTR_KPARAM_INFO
	.align		4
.L_575:
        /*0058*/ 	.byte	0x04, 0x17
        /*005a*/ 	.short	(.L_577 - .L_576)
.L_576:
        /*005c*/ 	.word	0x00000000
        /*0060*/ 	.short	0x0001
        /*0062*/ 	.short	0x0008
        /*0064*/ 	.byte	0x00, 0xf0, 0x41, 0x00


	//----- nvinfo : EIATTR_KPARAM_INFO
	.align		4
.L_577:
        /*0068*/ 	.byte	0x04, 0x17
        /*006a*/ 	.short	(.L_579 - .L_578)
.L_578:
        /*006c*/ 	.word	0x00000000
        /*0070*/ 	.short	0x0000
        /*0072*/ 	.short	0x0000
        /*0074*/ 	.byte	0x00, 0xf0, 0x11, 0x00


	//----- nvinfo : EIATTR_SPARSE_MMA_MASK
	.align		4
.L_579:
        /*0078*/ 	.byte	0x03, 0x50
        /*007a*/ 	.short	0x0000


	//----- nvinfo : EIATTR_MAXREG_COUNT
	.align		4
        /*007c*/ 	.byte	0x03, 0x1b
        /*007e*/ 	.short	0x00ff


	//----- nvinfo : EIATTR_MERCURY_ISA_VERSION
	.align		4
        /*0080*/ 	.byte	0x03, 0x5f
        /*0082*/ 	.short	0x0101


	//----- nvinfo : EIATTR_VRC_CTA_INIT_COUNT
	.align		4
        /*0084*/ 	.byte	0x02, 0x4a
	.zero		1
	.zero		1


	//----- nvinfo : EIATTR_EXIT_INSTR_OFFSETS
	.align		4
        /*0088*/ 	.byte	0x04, 0x1c
        /*008a*/ 	.short	(.L_581 - .L_580)


	//   ....[0]....
.L_580:
        /*008c*/ 	.word	0x000005d0


	//   ....[1]....
        /*0090*/ 	.word	0x00000620


	//----- nvinfo : EIATTR_MAX_THREADS
	.align		4
.L_581:
        /*0094*/ 	.byte	0x04, 0x05
        /*0096*/ 	.short	(.L_583 - .L_582)
.L_582:
        /*0098*/ 	.word	0x00000080
        /*009c*/ 	.word	0x00000001
        /*00a0*/ 	.word	0x00000001


	//----- nvinfo : EIATTR_CRS_STACK_SIZE
	.align		4
.L_583:
        /*00a4*/ 	.byte	0x04, 0x1e
        /*00a6*/ 	.short	(.L_585 - .L_584)
.L_584:
        /*00a8*/ 	.word	0x00000000


	//----- nvinfo : EIATTR_CBANK_PARAM_SIZE
	.align		4
.L_585:
        /*00ac*/ 	.byte	0x03, 0x19
        /*00ae*/ 	.short	0x0034


	//----- nvinfo : EIATTR_PARAM_CBANK
	.align		4
        /*00b0*/ 	.byte	0x04, 0x0a
        /*00b2*/ 	.short	(.L_587 - .L_586)
	.align		4
.L_586:
        /*00b4*/ 	.word	index@(.nv.constant0._ZN2at6native27unrolled_elementwise_kernelIZZZNS0_65_GLOBAL__N__eb3311e5_27_ActivationHardtanhKernel_cu_9e10b42f_292924hardtanh_backward_kernelERNS_14TensorIteratorERKN3c106ScalarES8_ENKUlvE_clEvENKUlvE0_clEvEUlffE_St5arrayIPcLm3EELi4E23TrivialOffsetCalculatorILi2EjESF_ILi1EjENS0_6memory15LoadWithoutCastENSI_16StoreWithoutCastEEEviT_T0_T2_T3_T4_T5_)
        /*00b8*/ 	.short	0x0380
        /*00ba*/ 	.short	0x0034


	//----- nvinfo : EIATTR_SW_WAR
	.align		4
.L_587:
        /*00bc*/ 	.byte	0x04, 0x36
        /*00be*/ 	.short	(.L_589 - .L_588)
.L_588:
        /*00c0*/ 	.word	0x00000008
.L_589:


//--------------------- .nv.info._ZN2at6native29vectorized_elementwise_kernelILi2EZZZNS0_65_GLOBAL__N__eb3311e5_27_ActivationHardtanhKernel_cu_9e10b42f_292924hardtanh_backward_kernelERNS_14TensorIteratorERKN3c106ScalarES8_ENKUlvE_clEvENKUlvE0_clEvEUlffE_St5arrayIPcLm3EEEEviT0_T1_ --------------------------
	.section	.nv.info._ZN2at6native29vectorized_elementwise_kernelILi2EZZZNS0_65_GLOBAL__N__eb3311e5_27_ActivationHardtanhKernel_cu_9e10b42f_292924hardtanh_backward_kernelERNS_14TensorIteratorERKN3c106ScalarES8_ENKUlvE_clEvENKUlvE0_clEvEUlffE_St5arrayIPcLm3EEEEviT0_T1_,"",@"SHT_CUDA_INFO"
	.sectionflags	@""
	.align	4


	//----- nvinfo : EIATTR_CUDA_API_VERSION
	.align		4
        /*0000*/ 	.byte	0x04, 0x37
        /*0002*/ 	.short	(.L_591 - .L_590)
.L_590:
        /*0004*/ 	.word	0x00000082


	//----- nvinfo : EIATTR_KPARAM_INFO
	.align		4
.L_591:
        /*0008*/ 	.byte	0x04, 0x17
        /*000a*/ 	.short	(.L_593 - .L_592)
.L_592:
        /*000c*/ 	.word	0x00000000
        /*0010*/ 	.short	0x0002
        /*0012*/ 	.short	0x0018
        /*0014*/ 	.byte	0x00, 0xf0, 0x61, 0x00


	//----- nvinfo : EIATTR_KPARAM_INFO
	.align		4
.L_593:
        /*0018*/ 	.byte	0x04, 0x17
        /*001a*/ 	.short	(.L_595 - .L_594)
.L_594:
        /*001c*/ 	.word	0x00000000
        /*0020*/ 	.short	0x0001
        /*0022*/ 	.short	0x0008
        /*0024*/ 	.byte	0x00, 0xf0, 0x41, 0x00


	//----- nvinfo : EIATTR_KPARAM_INFO
	.align		4
.L_595:
        /*0028*/ 	.byte	0x04, 0x17
        /*002a*/ 	.short	(.L_597 - .L_596)
.L_596:
        /*002c*/ 	.word	0x00000000
        /*0030*/ 	.short	0x0000
        /*0032*/ 	.short	0x0000
        /*0034*/ 	.byte	0x00, 0xf0, 0x11, 0x00


	//----- nvinfo : EIATTR_SPARSE_MMA_MASK
	.align		4
.L_597:
        /*0038*/ 	.byte	0x03, 0x50
        /*003a*/ 	.short	0x0000


	//----- nvinfo : EIATTR_MAXREG_COUNT
	.align		4
        /*003c*/ 	.byte	0x03, 0x1b
        /*003e*/ 	.short	0x00ff


	//----- nvinfo : EIATTR_MERCURY_ISA_VERSION
	.align		4
        /*0040*/ 	.byte	0x03, 0x5f
        /*0042*/ 	.short	0x0101


	//----- nvinfo : EIATTR_VRC_CTA_INIT_COUNT
	.align		4
        /*0044*/ 	.byte	0x02, 0x4a
	.zero		1
	.zero		1


	//----- nvinfo : EIATTR_EXIT_INSTR_OFFSETS
	.align		4
        /*0048*/ 	.byte	0x04, 0x1c
        /*004a*/ 	.short	(.L_599 - .L_598)


	//   ....[0]....
.L_598:
        /*004c*/ 	.word	0x00000b40


	//   ....[1]....
        /*0050*/ 	.word	0x00000b90


	//   ....[2]....
        /*0054*/ 	.word	0x00000f10


	//----- nvinfo : EIATTR_MAX_THREADS
	.align		4
.L_599:
        /*0058*/ 	.byte	0x04, 0x05
        /*005a*/ 	.short	(.L_601 - .L_600)
.L_600:
        /*005c*/ 	.word	0x00000080
        /*0060*/ 	.word	0x00000001
        /*0064*/ 	.word	0x00000001


	//----- nvinfo : EIATTR_CRS_STACK_SIZE
	.align		4
.L_601:
        /*0068*/ 	.byte	0x04, 0x1e
        /*006a*/ 	.short	(.L_603 - .L_602)
.L_602:
        /*006c*/ 	.word	0x00000000


	//----- nvinfo : EIATTR_CBANK_PARAM_SIZE
	.align		4
.L_603:
        /*0070*/ 	.byte	0x03, 0x19
        /*0072*/ 	.short	0x0030


	//----- nvinfo : EIATTR_PARAM_CBANK
	.align		4
        /*0074*/ 	.byte	0x04, 0x0a
        /*0076*/ 	.short	(.L_605 - .L_604)
	.align		4
.L_604:
        /*0078*/ 	.word	index@(.nv.constant0._ZN2at6native29vectorized_elementwise_kernelILi2EZZZNS0_65_GLOBAL__N__eb3311e5_27_ActivationHardtanhKernel_cu_9e10b42f_292924hardtanh_backward_kernelERNS_14TensorIteratorERKN3c106ScalarES8_ENKUlvE_clEvENKUlvE0_clEvEUlffE_St5arrayIPcLm3EEEEviT0_T1_)
        /*007c*/ 	.short	0x0380
        /*007e*/ 	.short	0x0030


	//----- nvinfo : EIATTR_SW_WAR
	.align		4
.L_605:
        /*0080*/ 	.byte	0x04, 0x36
        /*0082*/ 	.short	(.L_607 - .L_606)
.L_606:
        /*0084*/ 	.word	0x00000008
.L_607:


//--------------------- .nv.info._ZN2at6native29vectorized_elementwise_kernelILi4EZZZNS0_65_GLOBAL__N__eb3311e5_27_ActivationHardtanhKernel_cu_9e10b42f_292924hardtanh_backward_kernelERNS_14TensorIteratorERKN3c106ScalarES8_ENKUlvE_clEvENKUlvE0_clEvEUlffE_St5arrayIPcLm3EEEEviT0_T1_ --------------------------
	.section	.nv.info._ZN2at6native29vectorized_elementwise_kernelILi4EZZZNS0_65_GLOBAL__N__eb3311e5_27_ActivationHardtanhKernel_cu_9e10b42f_292924hardtanh_backward_kernelERNS_14TensorIteratorERKN3c106ScalarES8_ENKUlvE_clEvENKUlvE0_clEvEUlffE_St5arrayIPcLm3EEEEviT0_T1_,"",@"SHT_CUDA_INFO"
	.sectionflags	@""
	.align	4


	//----- nvinfo : EIATTR_CUDA_API_VERSION
	.align		4
        /*0000*/ 	.byte	0x04, 0x37
        /*0002*/ 	.short	(.L_609 - .L_608)
.L_608:
        /*0004*/ 	.word	0x00000082


	//----- nvinfo : EIATTR_KPARAM_INFO
	.align		4
.L_609:
        /*0008*/ 	.byte	0x04, 0x17
        /*000a*/ 	.short	(.L_611 - .L_610)
.L_610:
        /*000c*/ 	.word	0x00000000
        /*0010*/ 	.short	0x0002
        /*0012*/ 	.short	0x0018
        /*0014*/ 	.byte	0x00, 0xf0, 0x61, 0x00


	//----- nvinfo : EIATTR_KPARAM_INFO
	.align		4
.L_611:
        /*0018*/ 	.byte	0x04, 0x17
        /*001a*/ 	.short	(.L_613 - .L_612)
.L_612:
        /*001c*/ 	.word	0x00000000
        /*0020*/ 	.short	0x0001
        /*0022*/ 	.short	0x0008
        /*0024*/ 	.byte	0x00, 0xf0, 0x41, 0x00


	//----- nvinfo : EIATTR_KPARAM_INFO
	.align		4
.L_613:
        /*0028*/ 	.byte	0x04, 0x17
        /*002a*/ 	.short	(.L_615 - .L_614)
.L_614:
        /*002c*/ 	.word	0x00000000
        /*0030*/ 	.short	0x0000
        /*0032*/ 	.short	0x0000
        /*0034*/ 	.byte	0x00, 0xf0, 0x11, 0x00


	//----- nvinfo : EIATTR_SPARSE_MMA_MASK
	.align		4
.L_615:
        /*0038*/ 	.byte	0x03, 0x50
        /*003a*/ 	.short	0x0000


	//----- nvinfo : EIATTR_MAXREG_COUNT
	.align		4
        /*003c*/ 	.byte	0x03, 0x1b
        /*003e*/ 	.short	0x00ff


	//----- nvinfo : EIATTR_MERCURY_ISA_VERSION
	.align		4
        /*0040*/ 	.byte	0x03, 0x5f
        /*0042*/ 	.short	0x0101


	//----- nvinfo : EIATTR_VRC_CTA_INIT_COUNT
	.align		4
        /*0044*/ 	.byte	0x02, 0x4a
	.zero		1
	.zero		1


	//----- nvinfo : EIATTR_EXIT_INSTR_OFFSETS
	.align		4
        /*0048*/ 	.byte	0x04, 0x1c
        /*004a*/ 	.short	(.L_617 - .L_616)


	//   ....[0]....
.L_616:
        /*004c*/ 	.word	0x00000b40


	//   ....[1]....
        /*0050*/ 	.word	0x00000b90


	//   ....[2]....
        /*0054*/ 	.word	0x00000eb0


	//----- nvinfo : EIATTR_MAX_THREADS
	.align		4
.L_617:
        /*0058*/ 	.byte	0x04, 0x05
        /*005a*/ 	.short	(.L_619 - .L_618)
.L_618:
        /*005c*/ 	.word	0x00000080
        /*0060*/ 	.word	0x00000001
        /*0064*/ 	.word	0x00000001


	//----- nvinfo : EIATTR_CRS_STACK_SIZE
	.align		4
.L_619:
        /*0068*/ 	.byte	0x04, 0x1e
        /*006a*/ 	.short	(.L_621 - .L_620)
.L_620:
        /*006c*/ 	.word	0x00000000


	//----- nvinfo : EIATTR_CBANK_PARAM_SIZE
	.align		4
.L_621:
        /*0070*/ 	.byte	0x03, 0x19
        /*0072*/ 	.short	0x0030


	//----- nvinfo : EIATTR_PARAM_CBANK
	.align		4
        /*0074*/ 	.byte	0x04, 0x0a
        /*0076*/ 	.short	(.L_623 - .L_622)
	.align		4
.L_622:
        /*0078*/ 	.word	index@(.nv.constant0._ZN2at6native29vectorized_elementwise_kernelILi4EZZZNS0_65_GLOBAL__N__eb3311e5_27_ActivationHardtanhKernel_cu_9e10b42f_292924hardtanh_backward_kernelERNS_14TensorIteratorERKN3c106ScalarES8_ENKUlvE_clEvENKUlvE0_clEvEUlffE_St5arrayIPcLm3EEEEviT0_T1_)
        /*007c*/ 	.short	0x0380
        /*007e*/ 	.short	0x0030


	//----- nvinfo : EIATTR_SW_WAR
	.align		4
.L_623:
        /*0080*/ 	.byte	0x04, 0x36
        /*0082*/ 	.short	(.L_625 - .L_624)
.L_624:
        /*0084*/ 	.word	0x00000008
.L_625:


//--------------------- .nv.info._ZN2at6native29vectorized_elementwise_kernelILi8EZZZNS0_65_GLOBAL__N__eb3311e5_27_ActivationHardtanhKernel_cu_9e10b42f_292924hardtanh_backward_kernelERNS_14TensorIteratorERKN3c106ScalarES8_ENKUlvE_clEvENKUlvE0_clEvEUlffE_St5arrayIPcLm3EEEEviT0_T1_ --------------------------
	.section	.nv.info._ZN2at6native29vectorized_elementwise_kernelILi8EZZZNS0_65_GLOBAL__N__eb3311e5_27_ActivationHardtanhKernel_cu_9e10b42f_292924hardtanh_backward_kernelERNS_14TensorIteratorERKN3c106ScalarES8_ENKUlvE_clEvENKUlvE0_clEvEUlffE_St5arrayIPcLm3EEEEviT0_T1_,"",@"SHT_CUDA_INFO"
	.sectionflags	@""
	.align	4


	//----- nvinfo : EIATTR_CUDA_API_VERSION
	.align		4
        /*0000*/ 	.byte	0x04, 0x37
        /*0002*/ 	.short	(.L_627 - .L_626)
.L_626:
        /*0004*/ 	.word	0x00000082


	//----- nvinfo : EIATTR_KPARAM_INFO
	.align		4
.L_627:
        /*0008*/ 	.byte	0x04, 0x17
        /*000a*/ 	.short	(.L_629 - .L_628)
.L_628:
        /*000c*/ 	.word	0x00000000
        /*0010*/ 	.short	0x0002
        /*0012*/ 	.short	0x0018
        /*0014*/ 	.byte	0x00, 0xf0, 0x61, 0x00


	//----- nvinfo : EIATTR_KPARAM_INFO
	.align		4
.L_629:
        /*0018*/ 	.byte	0x04, 0x17
        /*001a*/ 	.short	(.L_631 - .L_630)
.L_630:
        /*001c*/ 	.word	0x00000000
        /*0020*/ 	.short	0x0001
        /*0022*/ 	.short	0x0008
        /*0024*/ 	.byte	0x00, 0xf0, 0x41, 0x00


	//----- nvinfo : EIATTR_KPARAM_INFO
	.align		4
.L_631:
        /*0028*/ 	.byte	0x04, 0x17
        /*002a*/ 	.short	(.L_633 - .L_632)
.L_632:
        /*002c*/ 	.word	0x00000000
        /*0030*/ 	.short	0x0000
        /*0032*/ 	.short	0x0000
        /*0034*/ 	.byte	0x00, 0xf0, 0x11, 0x00


	//----- nvinfo : EIATTR_SPARSE_MMA_MASK
	.align		4
.L_633:
        /*0038*/ 	.byte	0x03, 0x50
        /*003a*/ 	.short	0x0000


	//----- nvinfo : EIATTR_MAXREG_COUNT
	.align		4
        /*003c*/ 	.byte	0x03, 0x1b
        /*003e*/ 	.short	0x00ff


	//----- nvinfo : EIATTR_MERCURY_ISA_VERSION
	.align		4
        /*0040*/ 	.byte	0x03, 0x5f
        /*0042*/ 	.short	0x0101


	//----- nvinfo : EIATTR_VRC_CTA_INIT_COUNT
	.align		4
        /*0044*/ 	.byte	0x02, 0x4a
	.zero		1
	.zero		1


	//----- nvinfo : EIATTR_EXIT_INSTR_OFFSETS
	.align		4
        /*0048*/ 	.byte	0x04, 0x1c
        /*004a*/ 	.short	(.L_635 - .L_634)


	//   ....[0]....
.L_634:
        /*004c*/ 	.word	0x00000b40


	//   ....[1]....
        /*0050*/ 	.word	0x00000b90


	//   ....[2]....
        /*0054*/ 	.word	0x00000e80


	//----- nvinfo : EIATTR_MAX_THREADS
	.align		4
.L_635:
        /*0058*/ 	.byte	0x04, 0x05
        /*005a*/ 	.short	(.L_637 - .L_636)
.L_636:
        /*005c*/ 	.word	0x00000080
        /*0060*/ 	.word	0x00000001
        /*0064*/ 	.word	0x00000001


	//----- nvinfo : EIATTR_CRS_STACK_SIZE
	.align		4
.L_637:
        /*0068*/ 	.byte	0x04, 0x1e
        /*006a*/ 	.short	(.L_639 - .L_638)
.L_638:
        /*006c*/ 	.word	0x00000000


	//----- nvinfo : EIATTR_CBANK_PARAM_SIZE
	.align		4
.L_639:
        /*0070*/ 	.byte	0x03, 0x19
        /*0072*/ 	.short	0x0030


	//----- nvinfo : EIATTR_PARAM_CBANK
	.align		4
        /*0074*/ 	.byte	0x04, 0x0a
        /*0076*/ 	.short	(.L_641 - .L_640)
	.align		4
.L_640:
        /*0078*/ 	.word	index@(.nv.constant0._ZN2at6native29vectorized_elementwise_kernelILi8EZZZNS0_65_GLOBAL__N__eb3311e5_27_ActivationHardtanhKernel_cu_9e10b42f_292924hardtanh_backward_kernelERNS_14TensorIteratorERKN3c106ScalarES8_ENKUlvE_clEvENKUlvE0_clEvEUlffE_St5arrayIPcLm3EEEEviT0_T1_)
        /*007c*/ 	.short	0x0380
        /*007e*/ 	.short	0x0030


	//----- nvinfo : EIATTR_SW_WAR
	.align		4
.L_641:
        /*0080*/ 	.byte	0x04, 0x36
        /*0082*/ 	.short	(.L_643 - .L_642)
.L_642:
        /*0084*/ 	.word	0x00000008
.L_643:


//--------------------- .nv.info._ZN2at6native18elementwise_kernelILi128ELi4EZNS0_15gpu_kernel_implIZZZNS0_65_GLOBAL__N__eb3311e5_27_ActivationHardtanhKernel_cu_9e10b42f_292924hardtanh_backward_kernelERNS_14TensorIteratorERKN3c106ScalarES9_ENKUlvE_clEvENKUlvE_clEvEUlddE_EEvRNS_18TensorIteratorBaseERKT_EUliE_EEviT1_ --------------------------
	.section	.nv.info._ZN2at6native18elementwise_kernelILi128ELi4EZNS0_15gpu_kernel_implIZZZNS0_65_GLOBAL__N__eb3311e5_27_ActivationHardtanhKernel_cu_9e10b42f_292924hardtanh_backward_kernelERNS_14TensorIteratorERKN3c106ScalarES9_ENKUlvE_clEvENKUlvE_clEvEUlddE_EEvRNS_18TensorIteratorBaseERKT_EUliE_EEviT1_,"",@"SHT_CUDA_INFO"
	.sectionflags	@""
	.align	4


	//----- nvinfo : EIATTR_CUDA_API_VERSION
	.align		4
        /*0000*/ 	.byte	0x04, 0x37
        /*0002*/ 	.short	(.L_645 - .L_644)
.L_644:
        /*0004*/ 	.word	0x00000082


	//----- nvinfo : EIATTR_KPARAM_INFO
	.align		4
.L_645:
        /*0008*/ 	.byte	0x04, 0x17
        /*000a*/ 	.short	(.L_647 - .L_646)
.L_646:
        /*000c*/ 	.word	0x00000000
        /*0010*/ 	.short	0x0001
        /*0012*/ 	.short	0x0008
        /*0014*/ 	.byte	0x00, 0xf0, 0x81, 0x0a


	//----- nvinfo : EIATTR_KPARAM_INFO
	.align		4
.L_647:
        /*0018*/ 	.byte	0x04, 0x17
        /*001a*/ 	.short	(.L_649 - .L_648)
.L_648:
        /*001c*/ 	.word	0x00000000
        /*0020*/ 	.short	0x0000
        /*0022*/ 	.short	0x0000
        /*0024*/ 	.byte	0x00, 0xf0, 0x11, 0x00


	//----- nvinfo : EIATTR_SPARSE_MMA_MASK
	.align		4
.L_649:
        /*0028*/ 	.byte	0x03, 0x50
        /*002a*/ 	.short	0x0000


	//----- nvinfo : EIATTR_MAXREG_COUNT
	.align		4
        /*002c*/ 	.byte	0x03, 0x1b
        /*002e*/ 	.short	0x0080


	//----- nvinfo : EIATTR_EXTERNS
	.align		4
        /*0030*/ 	.byte	0x04, 0x0f
        /*0032*/ 	.short	(.L_651 - .L_650)


	//   ....[0]....
	.align		4
.L_650:
        /*0034*/ 	.word	index@(__assertfail)


	//----- nvinfo : EIATTR_MERCURY_ISA_VERSION
	.align		4
.L_651:
        /*0038*/ 	.byte	0x03, 0x5f
        /*003a*/ 	.short	0x0101


	//----- nvinfo : EIATTR_VRC_CTA_INIT_COUNT
	.align		4
        /*003c*/ 	.byte	0x02, 0x4a
	.zero		1
	.zero		1


	//----- nvinfo : EIATTR_SYSCALL_OFFSETS
	.align		4
        /*0040*/ 	.byte	0x04, 0x46
        /*0042*/ 	.short	(.L_653 - .L_652)


	//   ....[0]....
.L_652:
        /*0044*/ 	.word	0x000024d0


	//   ....[1]....
        /*0048*/ 	.word	0x000033b0


	//   ....[2]....
        /*004c*/ 	.word	0x000044a0


	//   ....[3]....
        /*0050*/ 	.word	0x00006b20


	//   ....[4]....
        /*0054*/ 	.word	0x00007a00


	//   ....[5]....
        /*0058*/ 	.word	0x00008870


	//   ....[6]....
        /*005c*/ 	.word	0x0000b0a0


	//   ....[7]....
        /*0060*/ 	.word	0x0000bf80


	//   ....[8]....
        /*0064*/ 	.word	0x0000cdf0


	//   ....[9]....
        /*0068*/ 	.word	0x0000f640


	//   ....[10]....
        /*006c*/ 	.word	0x00010520


	//   ....[11]....
        /*0070*/ 	.word	0x00011360


	//----- nvinfo : EIATTR_EXIT_INSTR_OFFSETS
	.align		4
.L_653:
        /*0074*/ 	.byte	0x04, 0x1c
        /*0076*/ 	.short	(.L_655 - .L_654)


	//   ....[0]....
.L_654:
        /*0078*/ 	.word	0x0000d190


	//   ....[1]....
        /*007c*/ 	.word	0x000106f0


	//   ....[2]....
        /*0080*/ 	.word	0x00010730


	//   ....[3]....
        /*0084*/ 	.word	0x000107c0


	//   ....[4]....
        /*0088*/ 	.word	0x000107f0


	//   ....[5]....
        /*008c*/ 	.word	0x00010820


	//   ....[6]....
        /*0090*/ 	.word	0x000108f0


	//   ....[7]....
        /*0094*/ 	.word	0x00010970


	//   ....[8]....
        /*0098*/ 	.word	0x00010a50


	//   ....[9]....
        /*009c*/ 	.word	0x00010ae0


	//   ....[10]....
        /*00a0*/ 	.word	0x00010b00


	//   ....[11]....
        /*00a4*/ 	.word	0x00010bd0


	//   ....[12]....
        /*00a8*/ 	.word	0x00010d80


	//   ....[13]....
        /*00ac*/ 	.word	0x00010f30


	//   ....[14]....
        /*00b0*/ 	.word	0x000110d0


	//   ....[15]....
        /*00b4*/ 	.word	0x00011100


	//   ....[16]....
        /*00b8*/ 	.word	0x00011130


	//   ....[17]....
        /*00bc*/ 	.word	0x000111d0


	//   ....[18]....
        /*00c0*/ 	.word	0x00011200


	//   ....[19]....
        /*00c4*/ 	.word	0x00011370


	//   ....[20]....
        /*00c8*/ 	.word	0x000114c0


	//   ....[21]....
        /*00cc*/ 	.word	0x00011640


	//   ....[22]....
        /*00d0*/ 	.word	0x000116c0


	//----- nvinfo : EIATTR_MAX_THREADS
	.align		4
.L_655:
        /*00d4*/ 	.byte	0x04, 0x05
        /*00d6*/ 	.short	(.L_657 - .L_656)
.L_656:
        /*00d8*/ 	.word	0x00000080
        /*00dc*/ 	.word	0x00000001
        /*00e0*/ 	.word	0x00000001


	//----- nvinfo : EIATTR_CRS_STACK_SIZE
	.align		4
.L_657:
        /*00e4*/ 	.byte	0x04, 0x1e
        /*00e6*/ 	.short	(.L_659 - .L_658)
.L_658:
        /*00e8*/ 	.word	0x00000000


	//----- nvinfo : EIATTR_CBANK_PARAM_SIZE
	.align		4
.L_659:
        /*00ec*/ 	.byte	0x03, 0x19
        /*00ee*/ 	.short	0x02a8


	//----- nvinfo : EIATTR_PARAM_CBANK
	.align		4
        /*00f0*/ 	.byte	0x04, 0x0a
        /*00f2*/ 	.short	(.L_661 - .L_660)
	.align		4
.L_660:
        /*00f4*/ 	.word	index@(.nv.constant0._ZN2at6native18elementwise_kernelILi128ELi4EZNS0_15gpu_kernel_implIZZZNS0_65_GLOBAL__N__eb3311e5_27_ActivationHardtanhKernel_cu_9e10b42f_292924hardtanh_backward_kernelERNS_14TensorIteratorERKN3c106ScalarES9_ENKUlvE_clEvENKUlvE_clEvEUlddE_EEvRNS_18TensorIteratorBaseERKT_EUliE_EEviT1_)
        /*00f8*/ 	.short	0x0380
        /*00fa*/ 	.short	0x02a8


	//----- nvinfo : EIATTR_SW_WAR
	.align		4
.L_661:
        /*00fc*/ 	.byte	0x04, 0x36
        /*00fe*/ 	.short	(.L_663 - .L_662)
.L_662:
        /*0100*/ 	.word	0x00000008
.L_663:


//--------------------- .nv.info._ZN2at6native27unrolled_elementwise_kernelIZZZNS0_65_GLOBAL__N__eb3311e5_27_ActivationHardtanhKernel_cu_9e10b42f_292924hardtanh_backward_kernelERNS_14TensorIteratorERKN3c106ScalarES8_ENKUlvE_clEvENKUlvE_clEvEUlddE_St5arrayIPcLm3EELi4E23TrivialOffsetCalculatorILi2EjESF_ILi1EjENS0_6memory12LoadWithCastILi2EEENSI_13StoreWithCastILi1EEEEEviT_T0_T2_T3_T4_T5_ --------------------------
	.section	.nv.info._ZN2at6native27unrolled_elementwise_kernelIZZZNS0_65_GLOBAL__N__eb3311e5_27_ActivationHardtanhKernel_cu_9e10b42f_292924hardtanh_backward_kernelERNS_14TensorIteratorERKN3c106ScalarES8_ENKUlvE_clEvENKUlvE_clEvEUlddE_St5arrayIPcLm3EELi4E23TrivialOffsetCalculatorILi2EjESF_ILi1EjENS0_6memory12LoadWithCastILi2EEENSI_13StoreWithCastILi1EEEEEviT_T0_T2_T3_T4_T5_,"",@"SHT_CUDA_INFO"
	.sectionflags	@""
	.align	4


	//----- nvinfo : EIATTR_CUDA_API_VERSION
	.align		4
        /*0000*/ 	.byte	0x04, 0x37
        /*0002*/ 	.short	(.L_665 - .L_664)
.L_664:
        /*0004*/ 	.word	0x00000082


	//----- nvinfo : EIATTR_KPARAM_INFO
	.align		4
.L_665:
        /*0008*/ 	.byte	0x04, 0x17
        /*000a*/ 	.short	(.L_667 - .L_666)
.L_666:
        /*000c*/ 	.word	0x00000000
        /*0010*/ 	.short	0x0006
        /*0012*/ 	.short	0x0048
        /*0014*/ 	.byte	0x00, 0xf0, 0x21, 0x00


	//----- nvinfo : EIATTR_KPARAM_INFO
	.align		4
.L_667:
        /*0018*/ 	.byte	0x04, 0x17
        /*001a*/ 	.short	(.L_669 - .L_668)
.L_668:
        /*001c*/ 	.word	0x00000000
        /*0020*/ 	.short	0x0005
        /*0022*/ 	.short	0x003c
        /*0024*/ 	.byte	0x00, 0xf0, 0x31, 0x00


	//----- nvinfo : EIATTR_KPARAM_INFO
	.align		4
.L_669:
        /*0028*/ 	.byte	0x04, 0x17
        /*002a*/ 	.short	(.L_671 - .L_670)
.L_670:
        /*002c*/ 	.word	0x00000000
        /*0030*/ 	.short	0x0004
        /*0032*/ 	.short	0x0039
        /*0034*/ 	.byte	0x00, 0xf0, 0x05, 0x00


	//----- nvinfo : EIATTR_KPARAM_INFO
	.align		4
.L_671:
        /*0038*/ 	.byte	0x04, 0x17
        /*003a*/ 	.short	(.L_673 - .L_672)
.L_672:
        /*003c*/ 	.word	0x00000000
        /*0040*/ 	.short	0x0003
        /*0042*/ 	.short	0x0038
        /*0044*/ 	.byte	0x00, 0xf0, 0x05, 0x00


	//----- nvinfo : EIATTR_KPARAM_INFO
	.align		4
.L_673:
        /*0048*/ 	.byte	0x04, 0x17
        /*004a*/ 	.short	(.L_675 - .L_674)
.L_674:
        /*004c*/ 	.word	0x00000000
        /*0050*/ 	.short	0x0002
        /*0052*/ 	.short	0x0020
        /*0054*/ 	.byte	0x00, 0xf0, 0x61, 0x00


	//----- nvinfo : EIATTR_KPARAM_INFO
	.align		4
.L_675:
        /*0058*/ 	.byte	0x04, 0x17
        /*005a*/ 	.short	(.L_677 - .L_676)
.L_676:
        /*005c*/ 	.word	0x00000000
        /*0060*/ 	.short	0x0001
        /*0062*/ 	.short	0x0008
        /*0064*/ 	.byte	0x00, 0xf0, 0x61, 0x00


	//----- nvinfo : EIATTR_KPARAM_INFO
	.align		4
.L_677:
        /*0068*/ 	.byte	0x04, 0x17
        /*006a*/ 	.short	(.L_679 - .L_678)
.L_678:
        /*006c*/ 	.word	0x00000000
        /*0070*/ 	.short	0x0000
        /*0072*/ 	.short	0x0000
        /*0074*/ 	.byte	0x00, 0xf0, 0x11, 0x00


	//----- nvinfo : EIATTR_SPARSE_MMA_MASK
	.align		4
.L_679:
        /*0078*/ 	.byte	0x03, 0x50
        /*007a*/ 	.short	0x0000


	//----- nvinfo : EIATTR_MAXREG_COUNT
	.align		4
        /*007c*/ 	.byte	0x03, 0x1b
        /*007e*/ 	.short	0x00ff


	//----- nvinfo : EIATTR_EXTERNS
	.align		4
        /*0080*/ 	.byte	0x04, 0x0f
        /*0082*/ 	.short	(.L_681 - .L_680)


	//   ....[0]....
	.align		4
.L_680:
        /*0084*/ 	.word	index@(__assertfail)


	//----- nvinfo : EIATTR_MERCURY_ISA_VERSION
	.align		4
.L_681:
        /*0088*/ 	.byte	0x03, 0x5f
        /*008a*/ 	.short	0x0101


	//----- nvinfo : EIATTR_VRC_CTA_INIT_COUNT
	.align		4
        /*008c*/ 	.byte	0x02, 0x4a
	.zero		1
	.zero		1


	//----- nvinfo : EIATTR_SYSCALL_OFFSETS
	.align		4
        /*0090*/ 	.byte	0x04, 0x46
        /*0092*/ 	.short	(.L_683 - .L_682)


	//   ....[0]....
.L_682:
        /*0094*/ 	.word	0x00000eb0


	//   ....[1]....
        /*0098*/ 	.word	0x00001dc0


	//   ....[2]....
        /*009c*/ 	.word	0x00002e10


	//   ....[3]....
        /*00a0*/ 	.word	0x00003d20


	//   ....[4]....
        /*00a4*/ 	.word	0x00004cb0


	//   ....[5]....
        /*00a8*/ 	.word	0x00005bc0


	//   ....[6]....
        /*00ac*/ 	.word	0x00006b50


	//   ....[7]....
        /*00b0*/ 	.word	0x00007a30


	//   ....[8]....
        /*00b4*/ 	.word	0x00008d60


	//   ....[9]....
        /*00b8*/ 	.word	0x00009d30


	//   ....[10]....
        /*00bc*/ 	.word	0x0000ae90


	//   ....[11]....
        /*00c0*/ 	.word	0x0000bfd0


	//----- nvinfo : EIATTR_EXIT_INSTR_OFFSETS
	.align		4
.L_683:
        /*00c4*/ 	.byte	0x04, 0x1c
        /*00c6*/ 	.short	(.L_685 - .L_684)


	//   ....[0]....
.L_684:
        /*00c8*/ 	.word	0x0000b220


	//   ....[1]....
        /*00cc*/ 	.word	0x0000b360


	//   ....[2]....
        /*00d0*/ 	.word	0x0000b3a0


	//   ....[3]....
        /*00d4*/ 	.word	0x0000b430


	//   ....[4]....
        /*00d8*/ 	.word	0x0000b460


	//   ....[5]....
        /*00dc*/ 	.word	0x0000b490


	//   ....[6]....
        /*00e0*/ 	.word	0x0000b560


	//   ....[7]....
        /*00e4*/ 	.word	0x0000b5e0


	//   ....[8]....
        /*00e8*/ 	.word	0x0000b6c0


	//   ....[9]....
        /*00ec*/ 	.word	0x0000b750


	//   ....[10]....
        /*00f0*/ 	.word	0x0000b770


	//   ....[11]....
        /*00f4*/ 	.word	0x0000b840


	//   ....[12]....
        /*00f8*/ 	.word	0x0000b9f0


	//   ....[13]....
        /*00fc*/ 	.word	0x0000bba0


	//   ....[14]....
        /*0100*/ 	.word	0x0000bd40


	//   ....[15]....
        /*0104*/ 	.word	0x0000bd70


	//   ....[16]....
        /*0108*/ 	.word	0x0000bda0


	//   ....[17]....
        /*010c*/ 	.word	0x0000be40


	//   ....[18]....
        /*0110*/ 	.word	0x0000be70


	//   ....[19]....
        /*0114*/ 	.word	0x0000bfe0


	//   ....[20]....
        /*0118*/ 	.word	0x0000c130


	//   ....[21]....
        /*011c*/ 	.word	0x0000c2b0


	//   ....[22]....
        /*0120*/ 	.word	0x0000c330


	//----- nvinfo : EIATTR_MAX_THREADS
	.align		4
.L_685:
        /*0124*/ 	.byte	0x04, 0x05
        /*0126*/ 	.short	(.L_687 - .L_686)
.L_686:
        /*0128*/ 	.word	0x00000080
        /*012c*/ 	.word	0x00000001
        /*0130*/ 	.word	0x00000001


	//----- nvinfo : EIATTR_CRS_STACK_SIZE
	.align		4
.L_687:
        /*0134*/ 	.byte	0x04, 0x1e
        /*0136*/ 	.short	(.L_689 - .L_688)
.L_688:
        /*0138*/ 	.word	0x00000000


	//----- nvinfo : EIATTR_CBANK_PARAM_SIZE
	.align		4
.L_689:
        /*013c*/ 	.byte	0x03, 0x19
        /*013e*/ 	.short	0x0050


	//----- nvinfo : EIATTR_PARAM_CBANK
	.align		4
        /*0140*/ 	.byte	0x04, 0x0a
        /*0142*/ 	.short	(.L_691 - .L_690)
	.align		4
.L_690:
        /*0144*/ 	.word	index@(.nv.constant0._ZN2at6native27unrolled_elementwise_kernelIZZZNS0_65_GLOBAL__N__eb3311e5_27_ActivationHardtanhKernel_cu_9e10b42f_292924hardtanh_backward_kernelERNS_14TensorIteratorERKN3c106ScalarES8_ENKUlvE_clEvENKUlvE_clEvEUlddE_St5arrayIPcLm3EELi4E23TrivialOffsetCalculatorILi2EjESF_ILi1EjENS0_6memory12LoadWithCastILi2EEENSI_13StoreWithCastILi1EEEEEviT_T0_T2_T3_T4_T5_)
        /*0148*/ 	.short	0x0380
        /*014a*/ 	.short	0x0050


	//----- nvinfo : EIATTR_SW_WAR
	.align		4
.L_691:
        /*014c*/ 	.byte	0x04, 0x36
        /*014e*/ 	.short	(.L_693 - .L_692)
.L_692:
        /*0150*/ 	.word	0x00000008
.L_693:


//--------------------- .nv.info._ZN2at6native18elementwise_kernelILi128ELi2EZNS0_22gpu_kernel_impl_nocastIZZZNS0_65_GLOBAL__N__eb3311e5_27_ActivationHardtanhKernel_cu_9e10b42f_292924hardtanh_backward_kernelERNS_14TensorIteratorERKN3c106ScalarES9_ENKUlvE_clEvENKUlvE_clEvEUlddE_EEvRNS_18TensorIteratorBaseERKT_EUliE_EEviT1_ --------------------------
	.section	.nv.info._ZN2at6native18elementwise_kernelILi128ELi2EZNS0_22gpu_kernel_impl_nocastIZZZNS0_65_GLOBAL__N__eb3311e5_27_ActivationHardtanhKernel_cu_9e10b42f_292924hardtanh_backward_kernelERNS_14TensorIteratorERKN3c106ScalarES9_ENKUlvE_clEvENKUlvE_clEvEUlddE_EEvRNS_18TensorIteratorBaseERKT_EUliE_EEviT1_,"",@"SHT_CUDA_INFO"
	.sectionflags	@""
	.align	4


	//----- nvinfo : EIATTR_CUDA_API_VERSION
	.align		4
        /*0000*/ 	.byte	0x04, 0x37
        /*0002*/ 	.short	(.L_695 - .L_694)
.L_694:
        /*0004*/ 	.word	0x00000082


	//----- nvinfo : EIATTR_KPARAM_INFO
	.align		4
.L_695:
        /*0008*/ 	.byte	0x04, 0x17
        /*000a*/ 	.short	(.L_697 - .L_696)
.L_696:
        /*000c*/ 	.word	0x00000000
        /*0010*/ 	.short	0x0001
        /*0012*/ 	.short	0x0008
        /*0014*/ 	.byte	0x00, 0xf0, 0x61, 0x0a


	//----- nvinfo : EIATTR_KPARAM_INFO
	.align		4
.L_697:
        /*0018*/ 	.byte	0x04, 0x17
        /*001a*/ 	.short	(.L_699 - .L_698)
.L_698:
        /*001c*/ 	.word	0x00000000
        /*0020*/ 	.short	0x0000
        /*0022*/ 	.short	0x0000
        /*0024*/ 	.byte	0x00, 0xf0, 0x11, 0x00


	//----- nvinfo : EIATTR_SPARSE_MMA_MASK
	.align		4
.L_699:
        /*0028*/ 	.byte	0x03, 0x50
        /*002a*/ 	.short	0x0000


	//----- nvinfo : EIATTR_MAXREG_COUNT
	.align		4
        /*002c*/ 	.byte	0x03, 0x1b
        /*002e*/ 	.short	0x0080


	//----- nvinfo : EIATTR_MERCURY_ISA_VERSION
	.align		4
        /*0030*/ 	.byte	0x03, 0x5f
        /*0032*/ 	.short	0x0101


	//----- nvinfo : EIATTR_VRC_CTA_INIT_COUNT
	.align		4
        /*0034*/ 	.byte	0x02, 0x4a
	.zero		1
	.zero		1


	//----- nvinfo : EIATTR_EXIT_INSTR_OFFSETS
	.align		4
        /*0038*/ 	.byte	0x04, 0x1c
        /*003a*/ 	.short	(.L_701 - .L_700)


	//   ....[0]....
.L_700:
        /*003c*/ 	.word	0x000001e0


	//   ....[1]....
        /*0040*/ 	.word	0x000002d0


	//   ....[2]....
        /*0044*/ 	.word	0x00001a90


	//   ....[3]....
        /*0048*/ 	.word	0x000031a0


	//----- nvinfo : EIATTR_MAX_THREADS
	.align		4
.L_701:
        /*004c*/ 	.byte	0x04, 0x05
        /*004e*/ 	.short	(.L_703 - .L_702)
.L_702:
        /*0050*/ 	.word	0x00000080
        /*0054*/ 	.word	0x00000001
        /*0058*/ 	.word	0x00000001


	//----- nvinfo : EIATTR_CRS_STACK_SIZE
	.align		4
.L_703:
        /*005c*/ 	.byte	0x04, 0x1e
        /*005e*/ 	.short	(.L_705 - .L_704)
.L_704:
        /*0060*/ 	.word	0x00000000


	//----- nvinfo : EIATTR_CBANK_PARAM_SIZE
	.align		4
.L_705:
        /*0064*/ 	.byte	0x03, 0x19
        /*0066*/ 	.short	0x02a0


	//----- nvinfo : EIATTR_PARAM_CBANK
	.align		4
        /*0068*/ 	.byte	0x04, 0x0a
        /*006a*/ 	.short	(.L_707 - .L_706)
	.align		4
.L_706:
        /*006c*/ 	.word	index@(.nv.constant0._ZN2at6native18elementwise_kernelILi128ELi2EZNS0_22gpu_kernel_impl_nocastIZZZNS0_65_GLOBAL__N__eb3311e5_27_ActivationHardtanhKernel_cu_9e10b42f_292924hardtanh_backward_kernelERNS_14TensorIteratorERKN3c106ScalarES9_ENKUlvE_clEvENKUlvE_clEvEUlddE_EEvRNS_18TensorIteratorBaseERKT_EUliE_EEviT1_)
        /*0070*/ 	.short	0x0380
        /*0072*/ 	.short	0x02a0


	//----- nvinfo : EIATTR_SW_WAR
	.align		4
.L_707:
        /*0074*/ 	.byte	0x04, 0x36
        /*0076*/ 	.short	(.L_709 - .L_708)
.L_708:
        /*0078*/ 	.word	0x00000008
.L_709:


//--------------------- .nv.info._ZN2at6native27unrolled_elementwise_kernelIZZZNS0_65_GLOBAL__N__eb3311e5_27_ActivationHardtanhKernel_cu_9e10b42f_292924hardtanh_backward_kernelERNS_14TensorIteratorERKN3c106ScalarES8_ENKUlvE_clEvENKUlvE_clEvEUlddE_St5arrayIPcLm3EELi4E23TrivialOffsetCalculatorILi2EjESF_ILi1EjENS0_6memory15LoadWithoutCastENSI_16StoreWithoutCastEEEviT_T0_T2_T3_T4_T5_ --------------------------
	.section	.nv.info._ZN2at6native27unrolled_elementwise_kernelIZZZNS0_65_GLOBAL__N__eb3311e5_27_ActivationHardtanhKernel_cu_9e10b42f_292924hardtanh_backward_kernelERNS_14TensorIteratorERKN3c106ScalarES8_ENKUlvE_clEvENKUlvE_clEvEUlddE_St5arrayIPcLm3EELi4E23TrivialOffsetCalculatorILi2EjESF_ILi1EjENS0_6memory15LoadWithoutCastENSI_16StoreWithoutCastEEEviT_T0_T2_T3_T4_T5_,"",@"SHT_CUDA_INFO"
	.sectionflags	@""
	.align	4


	//----- nvinfo : EIATTR_CUDA_API_VERSION
	.align		4
        /*0000*/ 	.byte	0x04, 0x37
        /*0002*/ 	.short	(.L_711 - .L_710)
.L_710:
        /*0004*/ 	.word	0x00000082


	//----- nvinfo : EIATTR_KPARAM_INFO
	.align		4
.L_711:
        /*0008*/ 	.byte	0x04, 0x17
        /*000a*/ 	.short	(.L_713 - .L_712)
.L_712:
        /*000c*/ 	.word	0x00000000
        /*0010*/ 	.short	0x0006
        /*0012*/ 	.short	0x003b
        /*0014*/ 	.byte	0x00, 0xf0, 0x05, 0x00


	//----- nvinfo : EIATTR_KPARAM_INFO
	.align		4
.L_713:
        /*0018*/ 	.byte	0x04, 0x17
        /*001a*/ 	.short	(.L_715 - .L_714)
.L_714:
        /*001c*/ 	.word	0x00000000
        /*0020*/ 	.short	0x0005
        /*0022*/ 	.short	0x003a
        /*0024*/ 	.byte	0x00, 0xf0, 0x05, 0x00


	//----- nvinfo : EIATTR_KPARAM_INFO
	.align		4
.L_715:
        /*0028*/ 	.byte	0x04, 0x17
        /*002a*/ 	.short	(.L_717 - .L_716)
.L_716:
        /*002c*/ 	.word	0x00000000
        /*0030*/ 	.short	0x0004
        /*0032*/ 	.short	0x0039
        /*0034*/ 	.byte	0x00, 0xf0, 0x05, 0x00


	//----- nvinfo : EIATTR_KPARAM_INFO
	.align		4
.L_717:
        /*0038*/ 	.byte	0x04, 0x17
        /*003a*/ 	.short	(.L_719 - .L_718)
.L_718:
        /*003c*/ 	.word	0x00000000
        /*0040*/ 	.short	0x0003
        /*0042*/ 	.short	0x0038
        /*0044*/ 	.byte	0x00, 0xf0, 0x05, 0x00


	//----- nvinfo : EIATTR_KPARAM_INFO
	.align		4
.L_719:
        /*0048*/ 	.byte	0x04, 0x17
        /*004a*/ 	.short	(.L_721 - .L_720)
.L_720:
        /*004c*/ 	.word	0x00000000
        /*0050*/ 	.short	0x0002
        /*0052*/ 	.short	0x0020
        /*0054*/ 	.byte	0x00, 0xf0, 0x61, 0x00


	//----- nvinfo : EIATTR_KPARAM_INFO
	.align		4
.L_721:
        /*0058*/ 	.byte	0x04, 0x17
        /*005a*/ 	.short	(.L_723 - .L_722)
.L_722:
        /*005c*/ 	.word	0x00000000
        /*0060*/ 	.short	0x0001
        /*0062*/ 	.short	0x0008
        /*0064*/ 	.byte	0x00, 0xf0, 0x61, 0x00


	//----- nvinfo : EIATTR_KPARAM_INFO
	.align		4
.L_723:
        /*0068*/ 	.byte	0x04, 0x17
        /*006a*/ 	.short	(.L_725 - .L_724)
.L_724:
        /*006c*/ 	.word	0x00000000
        /*0070*/ 	.short	0x0000
        /*0072*/ 	.short	0x0000
        /*0074*/ 	.byte	0x00, 0xf0, 0x11, 0x00


	//----- nvinfo : EIATTR_SPARSE_MMA_MASK
	.align		4
.L_725:
        /*0078*/ 	.byte	0x03, 0x50
        /*007a*/ 	.short	0x0000


	//----- nvinfo : EIATTR_MAXREG_COUNT
	.align		4
        /*007c*/ 	.byte	0x03, 0x1b
        /*007e*/ 	.short	0x00ff


	//----- nvinfo : EIATTR_MERCURY_ISA_VERSION
	.align		4
        /*0080*/ 	.byte	0x03, 0x5f
        /*0082*/ 	.short	0x0101


	//----- nvinfo : EIATTR_VRC_CTA_INIT_COUNT
	.align		4
        /*0084*/ 	.byte	0x02, 0x4a
	.zero		1
	.zero		1


	//----- nvinfo : EIATTR_EXIT_INSTR_OFFSETS
	.align		4
        /*0088*/ 	.byte	0x04, 0x1c
        /*008a*/ 	.short	(.L_727 - .L_726)


	//   ....[0]....
.L_726:
        /*008c*/ 	.word	0x00000670


	//   ....[1]....
        /*0090*/ 	.word	0x000006c0


	//----- nvinfo : EIATTR_MAX_THREADS
	.align		4
.L_727:
        /*0094*/ 	.byte	0x04, 0x05
        /*0096*/ 	.short	(.L_729 - .L_728)
.L_728:
        /*0098*/ 	.word	0x00000080
        /*009c*/ 	.word	0x00000001
        /*00a0*/ 	.word	0x00000001


	//----- nvinfo : EIATTR_CRS_STACK_SIZE
	.align		4
.L_729:
        /*00a4*/ 	.byte	0x04, 0x1e
        /*00a6*/ 	.short	(.L_731 - .L_730)
.L_730:
        /*00a8*/ 	.word	0x00000000


	//----- nvinfo : EIATTR_CBANK_PARAM_SIZE
	.align		4
.L_731:
        /*00ac*/ 	.byte	0x03, 0x19
        /*00ae*/ 	.short	0x003c


	//----- nvinfo : EIATTR_PARAM_CBANK
	.align		4
        /*00b0*/ 	.byte	0x04, 0x0a
        /*00b2*/ 	.short	(.L_733 - .L_732)
	.align		4
.L_732:
        /*00b4*/ 	.word	index@(.nv.constant0._ZN2at6native27unrolled_elementwise_kernelIZZZNS0_65_GLOBAL__N__eb3311e5_27_ActivationHardtanhKernel_cu_9e10b42f_292924hardtanh_backward_kernelERNS_14TensorIteratorERKN3c106ScalarES8_ENKUlvE_clEvENKUlvE_clEvEUlddE_St5arrayIPcLm3EELi4E23TrivialOffsetCalculatorILi2EjESF_ILi1EjENS0_6memory15LoadWithoutCastENSI_16StoreWithoutCastEEEviT_T0_T2_T3_T4_T5_)
        /*00b8*/ 	.short	0x0380
        /*00ba*/ 	.short	0x003c


	//----- nvinfo : EIATTR_SW_WAR
	.align		4
.L_733:
        /*00bc*/ 	.byte	0x04, 0x36
        /*00be*/ 	.short	(.L_735 - .L_734)
.L_734:
        /*00c0*/ 	.word	0x00000008
.L_735:


//--------------------- .nv.info._ZN2at6native29vectorized_elementwise_kernelILi2EZZZNS0_65_GLOBAL__N__eb3311e5_27_ActivationHardtanhKernel_cu_9e10b42f_292924hardtanh_backward_kernelERNS_14TensorIteratorERKN3c106ScalarES8_ENKUlvE_clEvENKUlvE_clEvEUlddE_St5arrayIPcLm3EEEEviT0_T1_ --------------------------
	.section	.nv.info._ZN2at6native29vectorized_elementwise_kernelILi2EZZZNS0_65_GLOBAL__N__eb3311e5_27_ActivationHardtanhKernel_cu_9e10b42f_292924hardtanh_backward_kernelERNS_14TensorIteratorERKN3c106ScalarES8_ENKUlvE_clEvENKUlvE_clEvEUlddE_St5arrayIPcLm3EEEEviT0_T1_,"",@"SHT_CUDA_INFO"
	.sectionflags	@""
	.align	4


	//----- nvinfo : EIATTR_CUDA_API_VERSION
	.align		4
        /*0000*/ 	.byte	0x04, 0x37
        /*0002*/ 	.short	(.L_737 - .L_736)
.L_736:
        /*0004*/ 	.word	0x00000082


	//----- nvinfo : EIATTR_KPARAM_INFO
	.align		4
.L_737:
        /*0008*/ 	.byte	0x04, 0x17
        /*000a*/ 	.short	(.L_739 - .L_738)
.L_738:
        /*000c*/ 	.word	0x00000000
        /*0010*/ 	.short	0x0002
        /*0012*/ 	.short	0x0020
        /*0014*/ 	.byte	0x00, 0xf0, 0x61, 0x00


	//----- nvinfo : EIATTR_KPARAM_INFO
	.align		4
.L_739:
        /*0018*/ 	.byte	0x04, 0x17
        /*001a*/ 	.short	(.L_741 - .L_740)
.L_740:
        /*001c*/ 	.word	0x00000000
        /*0020*/ 	.short	0x0001
        /*0022*/ 	.short	0x0008
        /*0024*/ 	.byte	0x00, 0xf0, 0x61, 0x00


	//----- nvinfo : EIATTR_KPARAM_INFO
	.align		4
.L_741:
        /*0028*/ 	.byte	0x04, 0x17
        /*002a*/ 	.short	(.L_743 - .L_742)
.L_742:
        /*002c*/ 	.word	0x00000000
        /*0030*/ 	.short	0x0000
        /*0032*/ 	.short	0x0000
        /*0034*/ 	.byte	0x00, 0xf0, 0x11, 0x00


	//----- nvinfo : EIATTR_SPARSE_MMA_MASK
	.align		4
.L_743:
        /*0038*/ 	.byte	0x03, 0x50
        /*003a*/ 	.short	0x0000


	//----- nvinfo : EIATTR_MAXREG_COUNT
	.align		4
        /*003c*/ 	.byte	0x03, 0x1b
        /*003e*/ 	.short	0x00ff


	//----- nvinfo : EIATTR_MERCURY_ISA_VERSION
	.align		4
        /*0040*/ 	.byte	0x03, 0x5f
        /*0042*/ 	.short	0x0101


	//----- nvinfo : EIATTR_VRC_CTA_INIT_COUNT
	.align		4
        /*0044*/ 	.byte	0x02, 0x4a
	.zero		1
	.zero		1


	//----- nvinfo : EIATTR_EXIT_INSTR_OFFSETS
	.align		4
        /*0048*/ 	.byte	0x04, 0x1c
        /*004a*/ 	.short	(.L_745 - .L_744)


	//   ....[0]....
.L_744:
        /*004c*/ 	.word	0x00000c90


	//   ....[1]....
        /*0050*/ 	.word	0x00000ce0


	//   ....[2]....
        /*0054*/ 	.word	0x00001290


	//----- nvinfo : EIATTR_MAX_THREADS
	.align		4
.L_745:
        /*0058*/ 	.byte	0x04, 0x05
        /*005a*/ 	.short	(.L_747 - .L_746)
.L_746:
        /*005c*/ 	.word	0x00000080
        /*0060*/ 	.word	0x00000001
        /*0064*/ 	.word	0x00000001


	//----- nvinfo : EIATTR_CRS_STACK_SIZE
	.align		4
.L_747:
        /*0068*/ 	.byte	0x04, 0x1e
        /*006a*/ 	.short	(.L_749 - .L_748)
.L_748:
        /*006c*/ 	.word	0x00000000


	//----- nvinfo : EIATTR_CBANK_PARAM_SIZE
	.align		4
.L_749:
        /*0070*/ 	.byte	0x03, 0x19
        /*0072*/ 	.short	0x0038


	//----- nvinfo : EIATTR_PARAM_CBANK
	.align		4
        /*0074*/ 	.byte	0x04, 0x0a
        /*0076*/ 	.short	(.L_751 - .L_750)
	.align		4
.L_750:
        /*0078*/ 	.word	index@(.nv.constant0._ZN2at6native29vectorized_elementwise_kernelILi2EZZZNS0_65_GLOBAL__N__eb3311e5_27_ActivationHardtanhKernel_cu_9e10b42f_292924hardtanh_backward_kernelERNS_14TensorIteratorERKN3c106ScalarES8_ENKUlvE_clEvENKUlvE_clEvEUlddE_St5arrayIPcLm3EEEEviT0_T1_)
        /*007c*/ 	.short	0x0380
        /*007e*/ 	.short	0x0038


	//----- nvinfo : EIATTR_SW_WAR
	.align		4
.L_751:
        /*0080*/ 	.byte	0x04, 0x36
        /*0082*/ 	.short	(.L_753 - .L_752)
.L_752:
        /*0084*/ 	.word	0x00000008
.L_753:


//--------------------- .nv.info._ZN2at6native29vectorized_elementwise_kernelILi4EZZZNS0_65_GLOBAL__N__eb3311e5_27_ActivationHardtanhKernel_cu_9e10b42f_292924hardtanh_backward_kernelERNS_14TensorIteratorERKN3c106ScalarES8_ENKUlvE_clEvENKUlvE_clEvEUlddE_St5arrayIPcLm3EEEEviT0_T1_ --------------------------
	.section	.nv.info._ZN2at6native29vectorized_elementwise_kernelILi4EZZZNS0_65_GLOBAL__N__eb3311e5_27_ActivationHardtanhKernel_cu_9e10b42f_292924hardtanh_backward_kernelERNS_14TensorIteratorERKN3c106ScalarES8_ENKUlvE_clEvENKUlvE_clEvEUlddE_St5arrayIPcLm3EEEEviT0_T1_,"",@"SHT_CUDA_INFO"
	.sectionflags	@""
	.align	4


	//----- nvinfo : EIATTR_CUDA_API_VERSION
	.align		4
        /*0000*/ 	.byte	0x04, 0x37
        /*0002*/ 	.short	(.L_755 - .L_754)
.L_754:
        /*0004*/ 	.word	0x00000082


	//----- nvinfo : EIATTR_KPARAM_INFO
	.align		4
.L_755:
        /*0008*/ 	.byte	0x04, 0x17
        /*000a*/ 	.short	(.L_757 - .L_756)
.L_756:
        /*000c*/ 	.word	0x00000000
        /*0010*/ 	.short	0x0002
        /*0012*/ 	.short	0x0020
        /*0014*/ 	.byte	0x00, 0xf0, 0x61, 0x00


	//----- nvinfo : EIATTR_KPARAM_INFO
	.align		4
.L_757:
        /*0018*/ 	.byte	0x04, 0x17
        /*001a*/ 	.short	(.L_759 - .L_758)
.L_758:
        /*001c*/ 	.word	0x00000000
        /*0020*/ 	.short	0x0001
        /*0022*/ 	.short	0x0008
        /*0024*/ 	.byte	0x00, 0xf0, 0x61, 0x00


	//----- nvinfo : EIATTR_KPARAM_INFO
	.align		4
.L_759:
        /*0028*/ 	.byte	0x04, 0x17
        /*002a*/ 	.short	(.L_761 - .L_760)
.L_760:
        /*002c*/ 	.word	0x00000000
        /*0030*/ 	.short	0x0000
        /*0032*/ 	.short	0x0000
        /*0034*/ 	.byte	0x00, 0xf0, 0x11, 0x00


	//----- nvinfo : EIATTR_SPARSE_MMA_MASK
	.align		4
.L_761:
        /*0038*/ 	.byte	0x03, 0x50
        /*003a*/ 	.short	0x0000


	//----- nvinfo : EIATTR_MAXREG_COUNT
	.align		4
        /*003c*/ 	.byte	0x03, 0x1b
        /*003e*/ 	.short	0x00ff


	//----- nvinfo : EIATTR_MERCURY_ISA_VERSION
	.align		4
        /*0040*/ 	.byte	0x03, 0x5f
        /*0042*/ 	.short	0x0101


	//----- nvinfo : EIATTR_VRC_CTA_INIT_COUNT
	.align		4
        /*0044*/ 	.byte	0x02, 0x4a
	.zero		1
	.zero		1


	//----- nvinfo : EIATTR_EXIT_INSTR_OFFSETS
	.align		4
        /*0048*/ 	.byte	0x04, 0x1c
        /*004a*/ 	.short	(.L_763 - .L_762)


	//   ....[0]....
.L_762:
        /*004c*/ 	.word	0x00000c90


	//   ....[1]....
        /*0050*/ 	.word	0x00000ce0


	//   ....[2]....
        /*0054*/ 	.word	0x00001220


	//----- nvinfo : EIATTR_MAX_THREADS
	.align		4
.L_763:
        /*0058*/ 	.byte	0x04, 0x05
        /*005a*/ 	.short	(.L_765 - .L_764)
.L_764:
        /*005c*/ 	.word	0x00000080
        /*0060*/ 	.word	0x00000001
        /*0064*/ 	.word	0x00000001


	//----- nvinfo : EIATTR_CRS_STACK_SIZE
	.align		4
.L_765:
        /*0068*/ 	.byte	0x04, 0x1e
        /*006a*/ 	.short	(.L_767 - .L_766)
.L_766:
        /*006c*/ 	.word	0x00000000


	//----- nvinfo : EIATTR_CBANK_PARAM_SIZE
	.align		4
.L_767:
        /*0070*/ 	.byte	0x03, 0x19
        /*0072*/ 	.short	0x0038


	//----- nvinfo : EIATTR_PARAM_CBANK
	.align		4
        /*0074*/ 	.byte	0x04, 0x0a
        /*0076*/ 	.short	(.L_769 - .L_768)
	.align		4
.L_768:
        /*0078*/ 	.word	index@(.nv.constant0._ZN2at6native29vectorized_elementwise_kernelILi4EZZZNS0_65_GLOBAL__N__eb3311e5_27_ActivationHardtanhKernel_cu_9e10b42f_292924hardtanh_backward_kernelERNS_14TensorIteratorERKN3c106ScalarES8_ENKUlvE_clEvENKUlvE_clEvEUlddE_St5arrayIPcLm3EEEEviT0_T1_)
        /*007c*/ 	.short	0x0380
        /*007e*/ 	.short	0x0038


	//----- nvinfo : EIATTR_SW_WAR
	.align		4
.L_769:
        /*0080*/ 	.byte	0x04, 0x36
        /*0082*/ 	.short	(.L_771 - .L_770)
.L_770:
        /*0084*/ 	.word	0x00000008
.L_771:


//--------------------- .nv.info._ZN2at6native29vectorized_elementwise_kernelILi8EZZZNS0_65_GLOBAL__N__eb3311e5_27_ActivationHardtanhKernel_cu_9e10b42f_292924hardtanh_backward_kernelERNS_14TensorIteratorERKN3c106ScalarES8_ENKUlvE_clEvENKUlvE_clEvEUlddE_St5arrayIPcLm3EEEEviT0_T1_ --------------------------
	.section	.nv.info._ZN2at6native29vectorized_elementwise_kernelILi8EZZZNS0_65_GLOBAL__N__eb3311e5_27_ActivationHardtanhKernel_cu_9e10b42f_292924hardtanh_backward_kernelERNS_14TensorIteratorERKN3c106ScalarES8_ENKUlvE_clEvENKUlvE_clEvEUlddE_St5arrayIPcLm3EEEEviT0_T1_,"",@"SHT_CUDA_INFO"
	.sectionflags	@""
	.align	4


	//----- nvinfo : EIATTR_CUDA_API_VERSION
	.align		4
        /*0000*/ 	.byte	0x04, 0x37
        /*0002*/ 	.short	(.L_773 - .L_772)
.L_772:
        /*0004*/ 	.word	0x00000082


	//----- nvinfo : EIATTR_KPARAM_INFO
	.align		4
.L_773:
        /*0008*/ 	.byte	0x04, 0x17
        /*000a*/ 	.short	(.L_775 - .L_774)
.L_774:
        /*000c*/ 	.word	0x00000000
        /*0010*/ 	.short	0x0002
        /*0012*/ 	.short	0x0020
        /*0014*/ 	.byte	0x00, 0xf0, 0x61, 0x00


	//----- nvinfo : EIATTR_KPARAM_INFO
	.align		4
.L_775:
        /*0018*/ 	.byte	0x04, 0x17
        /*001a*/ 	.short	(.L_777 - .L_776)
.L_776:
        /*001c*/ 	.word	0x00000000
        /*0020*/ 	.short	0x0001
        /*0022*/ 	.short	0x0008
        /*0024*/ 	.byte	0x00, 0xf0, 0x61, 0x00


	//----- nvinfo : EIATTR_KPARAM_INFO
	.align		4
.L_777:
        /*0028*/ 	.byte	0x04, 0x17
        /*002a*/ 	.short	(.L_779 - .L_778)
.L_778:
        /*002c*/ 	.word	0x00000000
        /*0030*/ 	.short	0x0000
        /*0032*/ 	.short	0x0000
        /*0034*/ 	.byte	0x00, 0xf0, 0x11, 0x00


	//----- nvinfo : EIATTR_SPARSE_MMA_MASK
	.align		4
.L_779:
        /*0038*/ 	.byte	0x03, 0x50
        /*003a*/ 	.short	0x0000


	//----- nvinfo : EIATTR_MAXREG_COUNT
	.align		4
        /*003c*/ 	.byte	0x03, 0x1b
        /*003e*/ 	.short	0x00ff


	//----- nvinfo : EIATTR_MERCURY_ISA_VERSION
	.align		4
        /*0040*/ 	.byte	0x03, 0x5f
        /*0042*/ 	.short	0x0101


	//----- nvinfo : EIATTR_VRC_CTA_INIT_COUNT
	.align		4
        /*0044*/ 	.byte	0x02, 0x4a
	.zero		1
	.zero		1


	//----- nvinfo : EIATTR_EXIT_INSTR_OFFSETS
	.align		4
        /*0048*/ 	.byte	0x04, 0x1c
        /*004a*/ 	.short	(.L_781 - .L_780)


	//   ....[0]....
.L_780:
        /*004c*/ 	.word	0x00000c90


	//   ....[1]....
        /*0050*/ 	.word	0x00000ce0


	//   ....[2]....
        /*0054*/ 	.word	0x00001220


	//----- nvinfo : EIATTR_MAX_THREADS
	.align		4
.L_781:
        /*0058*/ 	.byte	0x04, 0x05
        /*005a*/ 	.short	(.L_783 - .L_782)
.L_782:
        /*005c*/ 	.word	0x00000080
        /*0060*/ 	.word	0x00000001
        /*0064*/ 	.word	0x00000001


	//----- nvinfo : EIATTR_CRS_STACK_SIZE
	.align		4
.L_783:
        /*0068*/ 	.byte	0x04, 0x1e
        /*006a*/ 	.short	(.L_785 - .L_784)
.L_784:
        /*006c*/ 	.word	0x00000000


	//----- nvinfo : EIATTR_CBANK_PARAM_SIZE
	.align		4
.L_785:
        /*0070*/ 	.byte	0x03, 0x19
        /*0072*/ 	.short	0x0038


	//----- nvinfo : EIATTR_PARAM_CBANK
	.align		4
        /*0074*/ 	.byte	0x04, 0x0a
        /*0076*/ 	.short	(.L_787 - .L_786)
	.align		4
.L_786:
        /*0078*/ 	.word	index@(.nv.constant0._ZN2at6native29vectorized_elementwise_kernelILi8EZZZNS0_65_GLOBAL__N__eb3311e5_27_ActivationHardtanhKernel_cu_9e10b42f_292924hardtanh_backward_kernelERNS_14TensorIteratorERKN3c106ScalarES8_ENKUlvE_clEvENKUlvE_clEvEUlddE_St5arrayIPcLm3EEEEviT0_T1_)
        /*007c*/ 	.short	0x0380
        /*007e*/ 	.short	0x0038


	//----- nvinfo : EIATTR_SW_WAR
	.align		4
.L_787:
        /*0080*/ 	.byte	0x04, 0x36
        /*0082*/ 	.short	(.L_789 - .L_788)
.L_788:
        /*0084*/ 	.word	0x00000008
.L_789:


//--------------------- .nv.callgraph             --------------------------
	.section	.nv.callgraph,"",@"SHT_CUDA_CALLGRAPH"
	.align	4
	.sectionentsize	8
	.align		4
        /*0000*/ 	.word	0x00000000
	.align		4
        /*0004*/ 	.word	0xffffffff
	.align		4
        /*0008*/ 	.word	index@(_ZN2at6native18elementwise_kernelILi128ELi4EZNS0_15gpu_kernel_implIZZZNS0_65_GLOBAL__N__eb3311e5_27_ActivationHardtanhKernel_cu_9e10b42f_292924hardtanh_backward_kernelERNS_14TensorIteratorERKN3c106ScalarES9_ENKUlvE_clEvENKUlvE2_clEvEUlNS6_8BFloat16ESC_E_EEvRNS_18TensorIteratorBaseERKT_EUliE_EEviT1_)
	.align		4
        /*000c*/ 	.word	index@(__assertfail)
	.align		4
        /*0010*/ 	.word	index@(_ZN2at6native27unrolled_elementwise_kernelIZZZNS0_65_GLOBAL__N__eb3311e5_27_ActivationHardtanhKernel_cu_9e10b42f_292924hardtanh_backward_kernelERNS_14TensorIteratorERKN3c106ScalarES8_ENKUlvE_clEvENKUlvE2_clEvEUlNS5_8BFloat16ESB_E_St5arrayIPcLm3EELi4E23TrivialOffsetCalculatorILi2EjESG_ILi1EjENS0_6memory12LoadWithCastILi2EEENSJ_13StoreWithCastILi1EEEEEviT_T0_T2_T3_T4_T5_)
	.align		4
        /*0014*/ 	.word	index@(__assertfail)
	.align		4
        /*0018*/ 	.word	index@(_ZN2at6native18elementwise_kernelILi128ELi4EZNS0_15gpu_kernel_implIZZZNS0_65_GLOBAL__N__eb3311e5_27_ActivationHardtanhKernel_cu_9e10b42f_292924hardtanh_backward_kernelERNS_14TensorIteratorERKN3c106ScalarES9_ENKUlvE_clEvENKUlvE1_clEvEUlNS6_4HalfESC_E_EEvRNS_18TensorIteratorBaseERKT_EUliE_EEviT1_)
	.align		4
        /*001c*/ 	.word	index@(__assertfail)
	.align		4
        /*0020*/ 	.word	index@(_ZN2at6native27unrolled_elementwise_kernelIZZZNS0_65_GLOBAL__N__eb3311e5_27_ActivationHardtanhKernel_cu_9e10b42f_292924hardtanh_backward_kernelERNS_14TensorIteratorERKN3c106ScalarES8_ENKUlvE_clEvENKUlvE1_clEvEUlNS5_4HalfESB_E_St5arrayIPcLm3EELi4E23TrivialOffsetCalculatorILi2EjESG_ILi1EjENS0_6memory12LoadWithCastILi2EEENSJ_13StoreWithCastILi1EEEEEviT_T0_T2_T3_T4_T5_)
	.align		4
        /*0024*/ 	.word	index@(__assertfail)
	.align		4
        /*0028*/ 	.word	index@(_ZN2at6native18elementwise_kernelILi128ELi4EZNS0_15gpu_kernel_implIZZZNS0_65_GLOBAL__N__eb3311e5_27_ActivationHardtanhKernel_cu_9e10b42f_292924hardtanh_backward_kernelERNS_14TensorIteratorERKN3c106ScalarES9_ENKUlvE_clEvENKUlvE0_clEvEUlffE_EEvRNS_18TensorIteratorBaseERKT_EUliE_EEviT1_)
	.align		4
        /*002c*/ 	.word	index@(__assertfail)
	.align		4
        /*0030*/ 	.word	index@(_ZN2at6native27unrolled_elementwise_kernelIZZZNS0_65_GLOBAL__N__eb3311e5_27_ActivationHardtanhKernel_cu_9e10b42f_292924hardtanh_backward_kernelERNS_14TensorIteratorERKN3c106ScalarES8_ENKUlvE_clEvENKUlvE0_clEvEUlffE_St5arrayIPcLm3EELi4E23TrivialOffsetCalculatorILi2EjESF_ILi1EjENS0_6memory12LoadWithCastILi2EEENSI_13StoreWithCastILi1EEEEEviT_T0_T2_T3_T4_T5_)
	.align		4
        /*0034*/ 	.word	index@(__assertfail)
	.align		4
        /*0038*/ 	.word	index@(_ZN2at6native18elementwise_kernelILi128ELi4EZNS0_15gpu_kernel_implIZZZNS0_65_GLOBAL__N__eb3311e5_27_ActivationHardtanhKernel_cu_9e10b42f_292924hardtanh_backward_kernelERNS_14TensorIteratorERKN3c106ScalarES9_ENKUlvE_clEvENKUlvE_clEvEUlddE_EEvRNS_18TensorIteratorBaseERKT_EUliE_EEviT1_)
	.align		4
        /*003c*/ 	.word	index@(__assertfail)
	.align		4
        /*0040*/ 	.word	index@(_ZN2at6native27unrolled_elementwise_kernelIZZZNS0_65_GLOBAL__N__eb3311e5_27_ActivationHardtanhKernel_cu_9e10b42f_292924hardtanh_backward_kernelERNS_14TensorIteratorERKN3c106ScalarES8_ENKUlvE_clEvENKUlvE_clEvEUlddE_St5arrayIPcLm3EELi4E23TrivialOffsetCalculatorILi2EjESF_ILi1EjENS0_6memory12LoadWithCastILi2EEENSI_13StoreWithCastILi1EEEEEviT_T0_T2_T3_T4_T5_)
	.align		4
        /*0044*/ 	.word	index@(__assertfail)
	.align		4
        /*0048*/ 	.word	0x00000000
	.align		4
        /*004c*/ 	.word	0xfffffffe
	.align		4
        /*0050*/ 	.word	0x00000000
	.align		4
        /*0054*/ 	.word	0xfffffffd
	.align		4
        /*0058*/ 	.word	0x00000000
	.align		4
        /*005c*/ 	.word	0xfffffffc


//--------------------- .nv.constant4             --------------------------
	.section	.nv.constant4,"a",@progbits
	.align	8
	.align		8
.nv.constant4:
        /*0000*/ 	.dword	__assertfail
	.align		8
        /*0008*/ 	.dword	__unnamed_1
	.align		8
        /*0010*/ 	.dword	__unnamed_2
	.align		8
        /*0018*/ 	.dword	__unnamed_3
	.align		8
        /*0020*/ 	.dword	__unnamed_4
	.align		8
        /*0028*/ 	.dword	__unnamed_5
	.align		8
        /*0030*/ 	.dword	__unnamed_6
	.align		8
        /*0038*/ 	.dword	__unnamed_7
	.align		8
        /*0040*/ 	.dword	__unnamed_8
	.align		8
        /*0048*/ 	.dword	_ZN63_INTERNAL_eb3311e5_27_ActivationHardtanhKernel_cu_9e10b42f_29294cuda3std3__465_GLOBAL__N__eb3311e5_27_ActivationHardtanhKernel_cu_9e10b42f_29296ignoreE
	.align		8
        /*0050*/ 	.dword	_ZN63_INTERNAL_eb3311e5_27_ActivationHardtanhKernel_cu_9e10b42f_29294cuda3std3__45__cpo5beginE
	.align		8
        /*0058*/ 	.dword	_ZN63_INTERNAL_eb3311e5_27_ActivationHardtanhKernel_cu_9e10b42f_29294cuda3std3__45__cpo3endE
	.align		8
        /*0060*/ 	.dword	_ZN63_INTERNAL_eb3311e5_27_ActivationHardtanhKernel_cu_9e10b42f_29294cuda3std3__45__cpo6cbeginE
	.align		8
        /*0068*/ 	.dword	_ZN63_INTERNAL_eb3311e5_27_ActivationHardtanhKernel_cu_9e10b42f_29294cuda3std3__45__cpo4cendE
	.align		8
        /*0070*/ 	.dword	_ZN63_INTERNAL_eb3311e5_27_ActivationHardtanhKernel_cu_9e10b42f_29294cuda3std3__45__cpo6rbeginE
	.align		8
        /*0078*/ 	.dword	_ZN63_INTERNAL_eb3311e5_27_ActivationHardtanhKernel_cu_9e10b42f_29294cuda3std3__45__cpo4rendE
	.align		8
        /*0080*/ 	.dword	_ZN63_INTERNAL_eb3311e5_27_ActivationHardtanhKernel_cu_9e10b42f_29294cuda3std3__45__cpo7crbeginE
	.align		8
        /*0088*/ 	.dword	_ZN63_INTERNAL_eb3311e5_27_ActivationHardtanhKernel_cu_9e10b42f_29294cuda3std3__45__cpo5crendE
	.align		8
        /*0090*/ 	.dword	_ZN63_INTERNAL_eb3311e5_27_ActivationHardtanhKernel_cu_9e10b42f_29294cuda3std3__419piecewise_constructE
	.align		8
        /*0098*/ 	.dword	_ZN63_INTERNAL_eb3311e5_27_ActivationHardtanhKernel_cu_9e10b42f_29294cuda3std3__48in_placeE
	.align		8
        /*00a0*/ 	.dword	_ZN63_INTERNAL_eb3311e5_27_ActivationHardtanhKernel_cu_9e10b42f_29294cuda3std3__420unreachable_sentinelE
	.align		8
        /*00a8*/ 	.dword	_ZN63_INTERNAL_eb3311e5_27_ActivationHardtanhKernel_cu_9e10b42f_29294cuda3std6ranges3__45__cpo4swapE
	.align		8
        /*00b0*/ 	.dword	_ZN63_INTERNAL_eb3311e5_27_ActivationHardtanhKernel_cu_9e10b42f_29294cuda3std6ranges3__45__cpo9iter_moveE
	.align		8
        /*00b8*/ 	.dword	_ZN63_INTERNAL_eb3311e5_27_ActivationHardtanhKernel_cu_9e10b42f_29294cuda3std6ranges3__45__cpo5beginE
	.align		8
        /*00c0*/ 	.dword	_ZN63_INTERNAL_eb3311e5_27_ActivationHardtanhKernel_cu_9e10b42f_29294cuda3std6ranges3__45__cpo3endE
	.align		8
        /*00c8*/ 	.dword	_ZN63_INTERNAL_eb3311e5_27_ActivationHardtanhKernel_cu_9e10b42f_29294cuda3std6ranges3__45__cpo6cbeginE
	.align		8
        /*00d0*/ 	.dword	_ZN63_INTERNAL_eb3311e5_27_ActivationHardtanhKernel_cu_9e10b42f_29294cuda3std6ranges3__45__cpo4cendE
	.align		8
        /*00d8*/ 	.dword	_ZN63_INTERNAL_eb3311e5_27_ActivationHardtanhKernel_cu_9e10b42f_29294cuda3std6ranges3__45__cpo7advanceE
	.align		8
        /*00e0*/ 	.dword	_ZN63_INTERNAL_eb3311e5_27_ActivationHardtanhKernel_cu_9e10b42f_29294cuda3std6ranges3__45__cpo9iter_swapE
	.align		8
        /*00e8*/ 	.dword	_ZN63_INTERNAL_eb3311e5_27_ActivationHardtanhKernel_cu_9e10b42f_29294cuda3std6ranges3__45__cpo4nextE
	.align		8
        /*00f0*/ 	.dword	_ZN63_INTERNAL_eb3311e5_27_ActivationHardtanhKernel_cu_9e10b42f_29294cuda3std6ranges3__45__cpo4prevE
	.align		8
        /*00f8*/ 	.dword	_ZN63_INTERNAL_eb3311e5_27_ActivationHardtanhKernel_cu_9e10b42f_29294cuda3std6ranges3__45__cpo4dataE
	.align		8
        /*0100*/ 	.dword	_ZN63_INTERNAL_eb3311e5_27_ActivationHardtanhKernel_cu_9e10b42f_29294cuda3std6ranges3__45__cpo5cdataE
	.align		8
        /*0108*/ 	.dword	_ZN63_INTERNAL_eb3311e5_27_ActivationHardtanhKernel_cu_9e10b42f_29294cuda3std6ranges3__45__cpo4sizeE
	.align		8
        /*0110*/ 	.dword	_ZN63_INTERNAL_eb3311e5_27_ActivationHardtanhKernel_cu_9e10b42f_29294cuda3std6ranges3__45__cpo5ssizeE
	.align		8
        /*0118*/ 	.dword	_ZN63_INTERNAL_eb3311e5_27_ActivationHardtanhKernel_cu_9e10b42f_29294cuda3std6ranges3__45__cpo8distanceE
	.align		8
        /*0120*/ 	.dword	_ZN63_INTERNAL_eb3311e5_27_ActivationHardtanhKernel_cu_9e10b42f_29296thrust24THRUST_300001_SM_1000_NS6system6detail10sequential3seqE
	.align		8
        /*0128*/ 	.dword	$str$5
	.align		8
        /*0130*/ 	.dword	$str$6


//--------------------- .text._ZN2at6native18elementwise_kernelILi128ELi4EZNS0_15gpu_kernel_implIZZZNS0_65_GLOBAL__N__eb3311e5_27_ActivationHardtanhKernel_cu_9e10b42f_292924hardtanh_backward_kernelERNS_14TensorIteratorERKN3c106ScalarES9_ENKUlvE_clEvENKUlvE2_clEvEUlNS6_8BFloat16ESC_E_EEvRNS_18TensorIteratorBaseERKT_EUliE_EEviT1_ --------------------------
	.section	.text._ZN2at6native18elementwise_kernelILi128ELi4EZNS0_15gpu_kernel_implIZZZNS0_65_GLOBAL__N__eb3311e5_27_ActivationHardtanhKernel_cu_9e10b42f_292924hardtanh_backward_kernelERNS_14TensorIteratorERKN3c106ScalarES9_ENKUlvE_clEvENKUlvE2_clEvEUlNS6_8BFloat16ESC_E_EEvRNS_18TensorIteratorBaseERKT_EUliE_EEviT1_,"ax",@progbits
	.align	128
        .global         _ZN2at6native18elementwise_kernelILi128ELi4EZNS0_15gpu_kernel_implIZZZNS0_65_GLOBAL__N__eb3311e5_27_ActivationHardtanhKernel_cu_9e10b42f_292924hardtanh_backward_kernelERNS_14TensorIteratorERKN3c106ScalarES9_ENKUlvE_clEvENKUlvE2_clEvEUlNS6_8BFloat16ESC_E_EEvRNS_18TensorIteratorBaseERKT_EUliE_EEviT1_
        .type           _ZN2at6native18elementwise_kernelILi128ELi4EZNS0_15gpu_kernel_implIZZZNS0_65_GLOBAL__N__eb3311e5_27_ActivationHardtanhKernel_cu_9e10b42f_292924hardtanh_backward_kernelERNS_14TensorIteratorERKN3c106ScalarES9_ENKUlvE_clEvENKUlvE2_clEvEUlNS6_8BFloat16ESC_E_EEvRNS_18TensorIteratorBaseERKT_EUliE_EEviT1_,@function
        .size           _ZN2at6native18elementwise_kernelILi128ELi4EZNS0_15gpu_kernel_implIZZZNS0_65_GLOBAL__N__eb3311e5_27_ActivationHardtanhKernel_cu_9e10b42f_292924hardtanh_backward_kernelERNS_14TensorIteratorERKN3c106ScalarES9_ENKUlvE_clEvENKUlvE2_clEvEUlNS6_8BFloat16ESC_E_EEvRNS_18TensorIteratorBaseERKT_EUliE_EEviT1_,(.L_x_3354 - _ZN2at6native18elementwise_kernelILi128ELi4EZNS0_15gpu_kernel_implIZZZNS0_65_GLOBAL__N__eb3311e5_27_ActivationHardtanhKernel_cu_9e10b42f_292924hardtanh_backward_kernelERNS_14TensorIteratorERKN3c106ScalarES9_ENKUlvE_clEvENKUlvE2_clEvEUlNS6_8BFloat16ESC_E_EEvRNS_18TensorIteratorBaseERKT_EUliE_EEviT1_)
        .other          _ZN2at6native18elementwise_kernelILi128ELi4EZNS0_15gpu_kernel_implIZZZNS0_65_GLOBAL__N__eb3311e5_27_ActivationHardtanhKernel_cu_9e10b42f_292924hardtanh_backward_kernelERNS_14TensorIteratorERKN3c106ScalarES9_ENKUlvE_clEvENKUlvE2_clEvEUlNS6_8BFloat16ESC_E_EEvRNS_18TensorIteratorBaseERKT_EUliE_EEviT1_,@"STO_CUDA_ENTRY STV_DEFAULT"
_ZN2at6native18elementwise_kernelILi128ELi4EZNS0_15gpu_kernel_implIZZZNS0_65_GLOBAL__N__eb3311e5_27_ActivationHardtanhKernel_cu_9e10b42f_292924hardtanh_backward_kernelERNS_14TensorIteratorERKN3c106ScalarES9_ENKUlvE_clEvENKUlvE2_clEvEUlNS6_8BFloat16ESC_E_EEvRNS_18TensorIteratorBaseERKT_EUliE_EEviT1_:
.text._ZN2at6native18elementwise_kernelILi128ELi4EZNS0_15gpu_kernel_implIZZZNS0_65_GLOBAL__N__eb3311e5_27_ActivationHardtanhKernel_cu_9e10b42f_292924hardtanh_backward_kernelERNS_14TensorIteratorERKN3c106ScalarES9_ENKUlvE_clEvENKUlvE2_clEvEUlNS6_8BFloat16ESC_E_EEvRNS_18TensorIteratorBaseERKT_EUliE_EEviT1_:
[----:B------:R-:W0:Y:S01]  /*0000*/  LDC R1, c[0x0][0x37c] ;  /* 0x0000df00ff017b82 */ /* 0x000e220000000800 */
[----:B------:R-:W1:Y:S07]  /*0010*/  S2R R17, SR_TID.X ;  /* 0x0000000000117919 */ /* 0x000e6e0000002100 */
[----:B------:R-:W2:Y:S01]  /*0020*/  S2UR UR4, SR_CTAID.X ;  /* 0x00000000000479c3 */ /* 0x000ea20000002500 */
[----:B------:R-:W3:Y:S01]  /*0030*/  LDCU UR41, c[0x0][0x388] ;  /* 0x00007100ff2977ac */ /* 0x000ee20008000800 */
[----:B------:R-:W-:Y:S01]  /*0040*/  BSSY.RECONVERGENT B6, `(.L_x_0) ;  /* 0x000046a000067945 */ /* 0x000fe20003800200 */
[----:B------:R-:W4:Y:S01]  /*0050*/  LDCU UR5, c[0x0][0x380] ;  /* 0x00007000ff0577ac */ /* 0x000f220008000800 */
[----:B------:R-:W5:Y:S01]  /*0060*/  LDCU UR40, c[0x0][0x610] ;  /* 0x0000c200ff2877ac */ /* 0x000f620008000800 */
[----:B------:R-:W0:Y:S01]  /*0070*/  LDCU.64 UR36, c[0x0][0x358] ;  /* 0x00006b00ff2477ac */ /* 0x000e220008000a00 */
[----:B---3--:R-:W-:-:S04]  /*0080*/  UIADD3 UR39, UPT, UPT, UR41, -0x1, URZ ;  /* 0xffffffff29277890 */ /* 0x008fc8000fffe0ff */
[----:B------:R-:W-:Y:S02]  /*0090*/  UISETP.LT.U32.AND UP0, UPT, UR39, 0x18, UPT ;  /* 0x000000182700788c */ /* 0x000fe4000bf01070 */
[----:B--2---:R-:W-:Y:S02]  /*00a0*/  USHF.L.U32 UR4, UR4, 0x9, URZ ;  /* 0x0000000904047899 */ /* 0x004fe400080006ff */
[----:B------:R-:W-:Y:S02]  /*00b0*/  USEL UR38, UR39, 0x18, UP0 ;  /* 0x0000001827267887 */ /* 0x000fe40008000000 */
[----:B-----5:R-:W-:Y:S02]  /*00c0*/  UPRMT UR43, UR40, 0x7770, URZ ;  /* 0x00007770282b7896 */ /* 0x020fe400080000ff */
[----:B-1----:R-:W-:Y:S01]  /*00d0*/  LOP3.LUT R17, R17, UR4, RZ, 0xfc, !PT ;  /* 0x0000000411117c12 */ /* 0x002fe2000f8efcff */
[----:B------:R-:W-:Y:S02]  /*00e0*/  UPRMT UR42, UR40, 0x7771, URZ ;  /* 0x00007771282a7896 */ /* 0x000fe400080000ff */
[----:B------:R-:W-:Y:S01]  /*00f0*/  UPRMT UR44, UR40, 0x7772, URZ ;  /* 0x00007772282c7896 */ /* 0x000fe200080000ff */
[----:B----4-:R-:W-:Y:S01]  /*0100*/  ISETP.GE.AND P0, PT, R17, UR5, PT ;  /* 0x0000000511007c0c */ /* 0x010fe2000bf06270 */
[----:B------:R-:W-:-:S12]  /*0110*/  UIADD3 UR38, UPT, UPT, UR38, 0x1, URZ ;  /* 0x0000000126267890 */ /* 0x000fd8000fffe0ff */
[----:B0-----:R-:W-:Y:S05]  /*0120*/  @P0 BRA `(.L_x_1) ;  /* 0x00000044006c0947 */ /* 0x001fea0003800000 */
[----:B------:R-:W-:Y:S01]  /*0130*/  UISETP.NE.AND UP0, UPT, UR41, URZ, UPT ;  /* 0x000000ff2900728c */ /* 0x000fe2000bf05270 */
[----:B------:R-:W-:Y:S02]  /*0140*/  IMAD.MOV.U32 R18, RZ, RZ, RZ ;  /* 0x000000ffff127224 */ /* 0x000fe400078e00ff */
[----:B------:R-:W-:Y:S02]  /*0150*/  IMAD.MOV.U32 R0, RZ, RZ, RZ ;  /* 0x000000ffff007224 */ /* 0x000fe400078e00ff */
[----:B------:R-:W-:-:S04]  /*0160*/  IMAD.MOV.U32 R16, RZ, RZ, RZ ;  /* 0x000000ffff107224 */ /* 0x000fc800078e00ff */
[----:B------:R-:W-:Y:S05]  /*0170*/  BRA.U !UP0, `(.L_x_2) ;  /* 0x0000001508707547 */ /* 0x000fea000b800000 */
[----:B------:R-:W0:Y:S01]  /*0180*/  LDCU.64 UR4, c[0x0][0x390] ;  /* 0x00007200ff0477ac */ /* 0x000e220008000a00 */
[----:B------:R-:W-:Y:S01]  /*0190*/  IMAD.MOV.U32 R16, RZ, RZ, RZ ;  /* 0x000000ffff107224 */ /* 0x000fe200078e00ff */
[----:B------:R-:W1:Y:S01]  /*01a0*/  LDCU UR6, c[0x0][0x38c] ;  /* 0x00007180ff0677ac */ /* 0x000e620008000800 */
[----:B------:R-:W2:Y:S01]  /*01b0*/  LDCU.64 UR8, c[0x0][0x4b8] ;  /* 0x00009700ff0877ac */ /* 0x000ea20008000a00 */
[----:B------:R-:W-:Y:S01]  /*01c0*/  UISETP.NE.AND UP0, UPT, UR39, URZ, UPT ;  /* 0x000000ff2700728c */ /* 0x000fe2000bf05270 */
[----:B0-----:R-:W-:Y:S01]  /*01d0*/  IMAD.HI.U32 R2, R17, UR4, R16 ;  /* 0x0000000411027c27 */ /* 0x001fe2000f8e0010 */
[----:B------:R-:W0:Y:S04]  /*01e0*/  LDCU UR4, c[0x0][0x4c0] ;  /* 0x00009800ff0477ac */ /* 0x000e280008000800 */
[----:B------:R-:W-:-:S05]  /*01f0*/  SHF.R.U32.HI R3, RZ, UR5, R2 ;  /* 0x00000005ff037c19 */ /* 0x000fca0008011602 */
[----:B------:R-:W-:-:S04]  /*0200*/  IMAD.MOV R18, RZ, RZ, -R3 ;  /* 0x000000ffff127224 */ /* 0x000fc800078e0a03 */
[----:B-1----:R-:W-:-:S04]  /*0210*/  IMAD R18, R18, UR6, R17 ;  /* 0x0000000612127c24 */ /* 0x002fc8000f8e0211 */
[C---:B--2---:R-:W-:Y:S02]  /*0220*/  IMAD R16, R18.reuse, UR8, RZ ;  /* 0x0000000812107c24 */ /* 0x044fe4000f8e02ff */
[C---:B------:R-:W-:Y:S02]  /*0230*/  IMAD R0, R18.reuse, UR9, RZ ;  /* 0x0000000912007c24 */ /* 0x040fe4000f8e02ff */
[----:B0-----:R-:W-:Y:S01]  /*0240*/  IMAD R18, R18, UR4, RZ ;  /* 0x0000000412127c24 */ /* 0x001fe2000f8e02ff */
[----:B------:R-:W-:Y:S06]  /*0250*/  BRA.U !UP0, `(.L_x_2) ;  /* 0x0000001508387547 */ /* 0x000fec000b800000 */
[----:B------:R-:W0:Y:S01]  /*0260*/  LDCU.64 UR6, c[0x0][0x398] ;  /* 0x00007300ff0677ac */ /* 0x000e220008000a00 */
[----:B------:R-:W-:Y:S01]  /*0270*/  IMAD.MOV.U32 R2, RZ, RZ, RZ ;  /* 0x000000ffff027224 */ /* 0x000fe200078e00ff */
[----:B------:R-:W1:Y:S01]  /*0280*/  LDCU UR4, c[0x0][0x3a0] ;  /* 0x00007400ff0477ac */ /* 0x000e620008000800 */
[----:B------:R-:W2:Y:S01]  /*0290*/  LDCU UR5, c[0x0][0x4c4] ;  /* 0x00009880ff0577ac */ /* 0x000ea20008000800 */
[----:B------:R-:W3:Y:S01]  /*02a0*/  LDCU.64 UR8, c[0x0][0x4c8] ;  /* 0x00009900ff0877ac */ /* 0x000ee20008000a00 */
[----:B------:R-:W-:Y:S01]  /*02b0*/  UISETP.NE.AND UP0, UPT, UR38, 0x2, UPT ;  /* 0x000000022600788c */ /* 0x000fe2000bf05270 */
[----:B0-----:R-:W-:-:S05]  /*02c0*/  IMAD.HI.U32 R4, R3, UR7, R2 ;  /* 0x0000000703047c27 */ /* 0x001fca000f8e0002 */
[----:B-1----:R-:W-:-:S04]  /*02d0*/  SHF.R.U32.HI R5, RZ, UR4, R4 ;  /* 0x00000004ff057c19 */ /* 0x002fc80008011604 */
[----:B------:R-:W-:-:S05]  /*02e0*/  IADD3 R2, PT, PT, -R5, RZ, RZ ;  /* 0x000000ff05027210 */ /* 0x000fca0007ffe1ff */
[----:B------:R-:W-:-:S04]  /*02f0*/  IMAD R3, R2, UR6, R3 ;  /* 0x0000000602037c24 */ /* 0x000fc8000f8e0203 */
[C---:B--2---:R-:W-:Y:S02]  /*0300*/  IMAD R16, R3.reuse, UR5, R16 ;  /* 0x0000000503107c24 */ /* 0x044fe4000f8e0210 */
[C---:B---3--:R-:W-:Y:S02]  /*0310*/  IMAD R0, R3.reuse, UR8, R0 ;  /* 0x0000000803007c24 */ /* 0x048fe4000f8e0200 */
[----:B------:R-:W-:Y:S01]  /*0320*/  IMAD R18, R3, UR9, R18 ;  /* 0x0000000903127c24 */ /* 0x000fe2000f8e0212 */
[----:B------:R-:W-:Y:S06]  /*0330*/  BRA.U !UP0, `(.L_x_2) ;  /* 0x0000001508007547 */ /* 0x000fec000b800000 */
[----:B------:R-:W0:Y:S01]  /*0340*/  LDCU.64 UR4, c[0x0][0x3a8] ;  /* 0x00007500ff0477ac */ /* 0x000e220008000a00 */
[----:B------:R-:W-:Y:S01]  /*0350*/  IMAD.MOV.U32 R4, RZ, RZ, RZ ;  /* 0x000000ffff047224 */ /* 0x000fe200078e00ff */
[----:B------:R-:W1:Y:S01]  /*0360*/  LDCU UR6, c[0x0][0x3a4] ;  /* 0x00007480ff0677ac */ /* 0x000e620008000800 */
[----:B------:R-:W2:Y:S01]  /*0370*/  LDCU.64 UR8, c[0x0][0x4d0] ;  /* 0x00009a00ff0877ac */ /* 0x000ea20008000a00 */
[----:B------:R-:W-:Y:S01]  /*0380*/  UISETP.NE.AND UP0, UPT, UR38, 0x3, UPT ;  /* 0x000000032600788c */ /* 0x000fe2000bf05270 */
[----:B0-----:R-:W-:Y:S01]  /*0390*/  IMAD.HI.U32 R2, R5, UR4, R4 ;  /* 0x0000000405027c27 */ /* 0x001fe2000f8e0004 */
[----:B------:R-:W0:Y:S04]  /*03a0*/  LDCU UR4, c[0x0][0x4d8] ;  /* 0x00009b00ff0477ac */ /* 0x000e280008000800 */
[----:B------:R-:W-:-:S05]  /*03b0*/  SHF.R.U32.HI R3, RZ, UR5, R2 ;  /* 0x00000005ff037c19 */ /* 0x000fca0008011602 */
[----:B------:R-:W-:-:S04]  /*03c0*/  IMAD.MOV R4, RZ, RZ, -R3 ;  /* 0x000000ffff047224 */ /* 0x000fc800078e0a03 */
[----:B-1----:R-:W-:-:S04]  /*03d0*/  IMAD R5, R4, UR6, R5 ;  /* 0x0000000604057c24 */ /* 0x002fc8000f8e0205 */
[C---:B--2---:R-:W-:Y:S02]  /*03e0*/  IMAD R16, R5.reuse, UR8, R16 ;  /* 0x0000000805107c24 */ /* 0x044fe4000f8e0210 */
[C---:B------:R-:W-:Y:S02]  /*03f0*/  IMAD R0, R5.reuse, UR9, R0 ;  /* 0x0000000905007c24 */ /* 0x040fe4000f8e0200 */
[----:B0-----:R-:W-:Y:S01]  /*0400*/  IMAD R18, R5, UR4, R18 ;  /* 0x0000000405127c24 */ /* 0x001fe2000f8e0212 */
        /* <DEDUP_REMOVED lines=8> */
[----:B-1----:R-:W-:-:S05]  /*0490*/  SHF.R.U32.HI R5, RZ, UR4, R4 ;  /* 0x00000004ff057c19 */ /* 0x002fca0008011604 */
[----:B------:R-:W-:-:S04]  /*04a0*/  IMAD.MOV R2, RZ, RZ, -R5 ;  /* 0x000000ffff027224 */ /* 0x000fc800078e0a05 */
        /* <DEDUP_REMOVED lines=20> */
[----:B------:R-:W-:Y:S01]  /*05f0*/  HFMA2 R2, -RZ, RZ, 0, 0 ;  /* 0x00000000ff027431 */ /* 0x000fe200000001ff */
        /* <DEDUP_REMOVED lines=47> */
[----:B------:R-:W-:-:S04]  /*08f0*/  SHF.R.U32.HI R3, RZ, UR5, R2 ;  /* 0x00000005ff037c19 */ /* 0x000fc80008011602 */
[----:B------:R-:W-:-:S05]  /*0900*/  IADD3 R4, PT, PT, -R3, RZ, RZ ;  /* 0x000000ff03047210 */ /* 0x000fca0007ffe1ff */
        /* <DEDUP_REMOVED lines=48> */
[----:B------:R-:W-:Y:S01]  /*0c10*/  MOV R4, RZ ;  /* 0x000000ff00047202 */ /* 0x000fe20000000f00 */
[----:B------:R-:W1:Y:S01]  /*0c20*/  LDCU UR6, c[0x0][0x41c] ;  /* 0x00008380ff0677ac */ /* 0x000e620008000800 */
[----:B------:R-:W2:Y:S01]  /*0c30*/  LDCU.64 UR8, c[0x0][0x548] ;  /* 0x0000a900ff0877ac */ /* 0x000ea20008000a00 */
[----:B------:R-:W-:Y:S02]  /*0c40*/  UISETP.NE.AND UP0, UPT, UR38, 0xd, UPT ;  /* 0x0000000d2600788c */ /* 0x000fe4000bf05270 */
        /* <DEDUP_REMOVED lines=166> */
[----:B------:R-:W2:Y:S02]  /*16b0*/  LDCU.64 UR8, c[0x0][0x5d8] ;  /* 0x0000bb00ff0877ac */ /* 0x000ea40008000a00 */
[----:B0-----:R-:W-:Y:S01]  /*16c0*/  IMAD.HI.U32 R2, R5, UR4, R4 ;  /* 0x0000000405027c27 */ /* 0x001fe2000f8e0004 */
[----:B------:R-:W0:Y:S04]  /*16d0*/  LDCU UR4, c[0x0][0x5e0] ;  /* 0x0000bc00ff0477ac */ /* 0x000e280008000800 */
[----:B------:R-:W-:-:S05]  /*16e0*/  SHF.R.U32.HI R2, RZ, UR5, R2 ;  /* 0x00000005ff027c19 */ /* 0x000fca0008011602 */
[----:B------:R-:W-:-:S04]  /*16f0*/  IMAD.MOV R3, RZ, RZ, -R2 ;  /* 0x000000ffff037224 */ /* 0x000fc800078e0a02 */
[----:B-1----:R-:W-:-:S04]  /*1700*/  IMAD R5, R3, UR6, R5 ;  /* 0x0000000603057c24 */ /* 0x002fc8000f8e0205 */
[C---:B--2---:R-:W-:Y:S02]  /*1710*/  IMAD R16, R5.reuse, UR8, R16 ;  /* 0x0000000805107c24 */ /* 0x044fe4000f8e0210 */
[C---:B------:R-:W-:Y:S02]  /*1720*/  IMAD R0, R5.reuse, UR9, R0 ;  /* 0x0000000905007c24 */ /* 0x040fe4000f8e0200 */
[----:B0-----:R-:W-:-:S07]  /*1730*/  IMAD R18, R5, UR4, R18 ;  /* 0x0000000405127c24 */ /* 0x001fce000f8e0212 */
.L_x_2:
[----:B------:R-:W0:Y:S01]  /*1740*/  LDCU.64 UR6, c[0x0][0x5f0] ;  /* 0x0000be00ff0677ac */ /* 0x000e220008000a00 */
[----:B------:R-:W-:-:S04]  /*1750*/  UPRMT UR4, UR40, 0x7771, URZ ;  /* 0x0000777128047896 */ /* 0x000fc800080000ff */
[----:B------:R-:W-:Y:S01]  /*1760*/  UISETP.GT.AND UP0, UPT, UR4, 0x9, UPT ;  /* 0x000000090400788c */ /* 0x000fe2000bf04270 */
[----:B0-----:R-:W-:-:S05]  /*1770*/  IADD3 R2, P0, PT, R0, UR6, RZ ;  /* 0x0000000600027c10 */ /* 0x001fca000ff1e0ff */
[----:B------:R-:W-:-:S03]  /*1780*/  IMAD.X R3, RZ, RZ, UR7, P0 ;  /* 0x00000007ff037e24 */ /* 0x000fc600080e06ff */
[----:B------:R-:W-:Y:S05]  /*1790*/  BRA.U UP0, `(.L_x_3) ;  /* 0x0000000500307547 */ /* 0x000fea000b800000 */
[----:B------:R-:W-:-:S09]  /*17a0*/  UISETP.GT.AND UP0, UPT, UR4, 0x4, UPT ;  /* 0x000000040400788c */ /* 0x000fd2000bf04270 */
[----:B------:R-:W-:Y:S05]  /*17b0*/  BRA.U UP0, `(.L_x_4) ;  /* 0x0000000100947547 */ /* 0x000fea000b800000 */
[----:B------:R-:W-:-:S09]  /*17c0*/  UISETP.GT.AND UP0, UPT, UR4, 0x1, UPT ;  /* 0x000000010400788c */ /* 0x000fd2000bf04270 */
[----:B------:R-:W-:Y:S05]  /*17d0*/  BRA.U UP0, `(.L_x_5) ;  /* 0x0000000100387547 */ /* 0x000fea000b800000 */
[----:B------:R-:W-:-:S09]  /*17e0*/  UISETP.NE.AND UP0, UPT, UR42, URZ, UPT ;  /* 0x000000ff2a00728c */ /* 0x000fd2000bf05270 */
[----:B------:R-:W-:Y:S05]  /*17f0*/  BRA.U !UP0, `(.L_x_6) ;  /* 0x00000001081c7547 */ /* 0x000fea000b800000 */
[----:B------:R-:W-:-:S09]  /*1800*/  UISETP.NE.AND UP0, UPT, UR4, 0x1, UPT ;  /* 0x000000010400788c */ /* 0x000fd2000bf05270 */
[----:B------:R-:W-:Y:S05]  /*1810*/  BRA.U UP0, `(.L_x_7) ;  /* 0x0000000d004c7547 */ /* 0x000fea000b800000 */
[----:B------:R-:W2:Y:S02]  /*1820*/  LDG.E.S8 R2, desc[UR36][R2.64] ;  /* 0x0000002402027981 */ /* 0x000ea4000c1e1300 */
[----:B--2---:R-:W0:Y:S02]  /*1830*/  I2F.S16 R0, R2 ;  /* 0x0000000200007306 */ /* 0x004e240000101400 */
[----:B0-----:R-:W-:-:S04]  /*1840*/  F2FP.BF16.F32.PACK_AB R0, RZ, R0 ;  /* 0x00000000ff00723e */ /* 0x001fc800000010ff */
[----:B------:R-:W-:Y:S01]  /*1850*/  PRMT R19, R0, 0x7610, R19 ;  /* 0x0000761000137816 */ /* 0x000fe20000000013 */
[----:B------:R-:W-:Y:S06]  /*1860*/  BRA `(.L_x_8) ;  /* 0x0000000c00d47947 */ /* 0x000fec0003800000 */
.L_x_6:
[----:B------:R-:W2:Y:S02]  /*1870*/  LDG.E.U8 R2, desc[UR36][R2.64] ;  /* 0x0000002402027981 */ /* 0x000ea4000c1e1100 */
[----:B--2---:R-:W-:-:S04]  /*1880*/  I2FP.F32.U32 R0, R2 ;  /* 0x0000000200007245 */ /* 0x004fc80000201000 */
[----:B------:R-:W-:-:S04]  /*1890*/  F2FP.BF16.F32.PACK_AB R0, RZ, R0 ;  /* 0x00000000ff00723e */ /* 0x000fc800000010ff */
[----:B------:R-:W-:Y:S01]  /*18a0*/  PRMT R19, R0, 0x7610, R19 ;  /* 0x0000761000137816 */ /* 0x000fe20000000013 */
[----:B------:R-:W-:Y:S06]  /*18b0*/  BRA `(.L_x_8) ;  /* 0x0000000c00c07947 */ /* 0x000fec0003800000 */
.L_x_5:
[----:B------:R-:W-:-:S09]  /*18c0*/  UISETP.NE.AND UP0, UPT, UR4, 0x2, UPT ;  /* 0x000000020400788c */ /* 0x000fd2000bf05270 */
[----:B------:R-:W-:Y:S05]  /*18d0*/  BRA.U !UP0, `(.L_x_9) ;  /* 0x0000000108387547 */ /* 0x000fea000b800000 */
[----:B------:R-:W-:-:S09]  /*18e0*/  UISETP.NE.AND UP0, UPT, UR4, 0x3, UPT ;  /* 0x000000030400788c */ /* 0x000fd2000bf05270 */
[----:B------:R-:W-:Y:S05]  /*18f0*/  BRA.U !UP0, `(.L_x_10) ;  /* 0x00000001081c7547 */ /* 0x000fea000b800000 */
[----:B------:R-:W-:-:S09]  /*1900*/  UISETP.NE.AND UP0, UPT, UR4, 0x4, UPT ;  /* 0x000000040400788c */ /* 0x000fd2000bf05270 */
[----:B------:R-:W-:Y:S05]  /*1910*/  BRA.U UP0, `(.L_x_7) ;  /* 0x0000000d000c7547 */ /* 0x000fea000b800000 */
[----:B------:R-:W2:Y:S02]  /*1920*/  LDG.E.64 R2, desc[UR36][R2.64] ;  /* 0x0000002402027981 */ /* 0x000ea4000c1e1b00 */
[----:B--2---:R-:W0:Y:S02]  /*1930*/  I2F.S64 R0, R2 ;  /* 0x0000000200007312 */ /* 0x004e240000301400 */
[----:B0-----:R-:W-:-:S04]  /*1940*/  F2FP.BF16.F32.PACK_AB R0, RZ, R0 ;  /* 0x00000000ff00723e */ /* 0x001fc800000010ff */
[----:B------:R-:W-:Y:S01]  /*1950*/  PRMT R19, R0, 0x7610, R19 ;  /* 0x0000761000137816 */ /* 0x000fe20000000013 */
[----:B------:R-:W-:Y:S06]  /*1960*/  BRA `(.L_x_8) ;  /* 0x0000000c00947947 */ /* 0x000fec0003800000 */
.L_x_10:
[----:B------:R-:W2:Y:S02]  /*1970*/  LDG.E R2, desc[UR36][R2.64] ;  /* 0x0000002402027981 */ /* 0x000ea4000c1e1900 */
[----:B--2---:R-:W-:-:S04]  /*1980*/  I2FP.F32.S32 R0, R2 ;  /* 0x0000000200007245 */ /* 0x004fc80000201400 */
[----:B------:R-:W-:-:S04]  /*1990*/  F2FP.BF16.F32.PACK_AB R0, RZ, R0 ;  /* 0x00000000ff00723e */ /* 0x000fc800000010ff */
[----:B------:R-:W-:Y:S01]  /*19a0*/  PRMT R19, R0, 0x7610, R19 ;  /* 0x0000761000137816 */ /* 0x000fe20000000013 */
[----:B------:R-:W-:Y:S06]  /*19b0*/  BRA `(.L_x_8) ;  /* 0x0000000c00807947 */ /* 0x000fec0003800000 */
.L_x_9:
[----:B------:R-:W2:Y:S02]  /*19c0*/  LDG.E.U16 R2, desc[UR36][R2.64] ;  /* 0x0000002402027981 */ /* 0x000ea4000c1e1500 */
[----:B--2---:R-:W0:Y:S02]  /*19d0*/  I2F.S16 R0, R2 ;  /* 0x0000000200007306 */ /* 0x004e240000101400 */
[----:B0-----:R-:W-:-:S04]  /*19e0*/  F2FP.BF16.F32.PACK_AB R0, RZ, R0 ;  /* 0x00000000ff00723e */ /* 0x001fc800000010ff */
[----:B------:R-:W-:Y:S01]  /*19f0*/  PRMT R19, R0, 0x7610, R19 ;  /* 0x0000761000137816 */ /* 0x000fe20000000013 */
[----:B------:R-:W-:Y:S06]  /*1a00*/  BRA `(.L_x_8) ;  /* 0x0000000c006c7947 */ /* 0x000fec0003800000 */
.L_x_4:
[----:B------:R-:W-:-:S09]  /*1a10*/  UISETP.GT.AND UP0, UPT, UR4, 0x6, UPT ;  /* 0x000000060400788c */ /* 0x000fd2000bf04270 */
[----:B------:R-:W-:Y:S05]  /*1a20*/  BRA.U UP0, `(.L_x_11) ;  /* 0x0000000100307547 */ /* 0x000fea000b800000 */
[----:B------:R-:W-:-:S09]  /*1a30*/  UISETP.NE.AND UP0, UPT, UR4, 0x5, UPT ;  /* 0x000000050400788c */ /* 0x000fd2000bf05270 */
[----:B------:R-:W-:Y:S05]  /*1a40*/  BRA.U !UP0, `(.L_x_12) ;  /* 0x0000000108147547 */ /* 0x000fea000b800000 */
[----:B------:R-:W-:-:S09]  /*1a50*/  UISETP.NE.AND UP0, UPT, UR4, 0x6, UPT ;  /* 0x000000060400788c */ /* 0x000fd2000bf05270 */
[----:B------:R-:W-:Y:S05]  /*1a60*/  BRA.U UP0, `(.L_x_7) ;  /* 0x0000000900b87547 */ /* 0x000fea000b800000 */
[----:B------:R-:W2:Y:S02]  /*1a70*/  LDG.E R2, desc[UR36][R2.64] ;  /* 0x0000002402027981 */ /* 0x000ea4000c1e1900 */
[----:B--2---:R-:W-:Y:S01]  /*1a80*/  F2FP.BF16.F32.PACK_AB R19, RZ, R2 ;  /* 0x00000002ff13723e */ /* 0x004fe200000010ff */
[----:B------:R-:W-:Y:S06]  /*1a90*/  BRA `(.L_x_8) ;  /* 0x0000000c00487947 */ /* 0x000fec0003800000 */
.L_x_12:
[----:B------:R-:W2:Y:S02]  /*1aa0*/  LDG.E.U16 R0, desc[UR36][R2.64] ;  /* 0x0000002402007981 */ /* 0x000ea4000c1e1500 */
[----:B--2---:R-:W-:-:S05]  /*1ab0*/  HADD2.F32 R0, -RZ, R0.H0_H0 ;  /* 0x20000000ff007230 */ /* 0x004fca0000004100 */
[----:B------:R-:W-:-:S04]  /*1ac0*/  F2FP.BF16.F32.PACK_AB R0, RZ, R0 ;  /* 0x00000000ff00723e */ /* 0x000fc800000010ff */
[----:B------:R-:W-:Y:S01]  /*1ad0*/  PRMT R19, R0, 0x7610, R19 ;  /* 0x0000761000137816 */ /* 0x000fe20000000013 */
[----:B------:R-:W-:Y:S06]  /*1ae0*/  BRA `(.L_x_8) ;  /* 0x0000000c00347947 */ /* 0x000fec0003800000 */
.L_x_11:
[----:B------:R-:W-:-:S09]  /*1af0*/  UISETP.NE.AND UP0, UPT, UR4, 0x7, UPT ;  /* 0x000000070400788c */ /* 0x000fd2000bf05270 */
[----:B------:R-:W-:Y:S05]  /*1b00*/  BRA.U !UP0, `(.L_x_13) ;  /* 0x0000000108307547 */ /* 0x000fea000b800000 */
[----:B------:R-:W-:-:S09]  /*1b10*/  UISETP.NE.AND UP0, UPT, UR4, 0x8, UPT ;  /* 0x000000080400788c */ /* 0x000fd2000bf05270 */
[----:B------:R-:W-:Y:S05]  /*1b20*/  BRA.U !UP0, `(.L_x_14) ;  /* 0x0000000108147547 */ /* 0x000fea000b800000 */
[----:B------:R-:W-:-:S09]  /*1b30*/  UISETP.NE.AND UP0, UPT, UR4, 0x9, UPT ;  /* 0x000000090400788c */ /* 0x000fd2000bf05270 */
[----:B------:R-:W-:Y:S05]  /*1b40*/  BRA.U UP0, `(.L_x_7) ;  /* 0x0000000900807547 */ /* 0x000fea000b800000 */
[----:B------:R-:W2:Y:S02]  /*1b50*/  LDG.E R2, desc[UR36][R2.64] ;  /* 0x0000002402027981 */ /* 0x000ea4000c1e1900 */
[----:B--2---:R-:W-:Y:S01]  /*1b60*/  F2FP.BF16.F32.PACK_AB R19, RZ, R2 ;  /* 0x00000002ff13723e */ /* 0x004fe200000010ff */
[----:B------:R-:W-:Y:S06]  /*1b70*/  BRA `(.L_x_8) ;  /* 0x0000000c00107947 */ /* 0x000fec0003800000 */
.L_x_14:
[----:B------:R-:W2:Y:S02]  /*1b80*/  LDG.E.U16 R2, desc[UR36][R2.64] ;  /* 0x0000002402027981 */ /* 0x000ea4000c1e1500 */
[----:B--2---:R-:W-:-:S05]  /*1b90*/  HADD2.F32 R0, -RZ, R2.H0_H0 ;  /* 0x20000002ff007230 */ /* 0x004fca0000004100 */
[----:B------:R-:W-:-:S04]  /*1ba0*/  F2FP.BF16.F32.PACK_AB R0, RZ, R0 ;  /* 0x00000000ff00723e */ /* 0x000fc800000010ff */
[----:B------:R-:W-:Y:S01]  /*1bb0*/  PRMT R19, R0, 0x7610, R19 ;  /* 0x0000761000137816 */ /* 0x000fe20000000013 */
[----:B------:R-:W-:Y:S06]  /*1bc0*/  BRA `(.L_x_8) ;  /* 0x0000000800fc7947 */ /* 0x000fec0003800000 */
.L_x_13:
[----:B------:R-:W2:Y:S01]  /*1bd0*/  LDG.E.64 R2, desc[UR36][R2.64] ;  /* 0x0000002402027981 */ /* 0x000ea2000c1e1b00 */
[----:B------:R-:W-:Y:S01]  /*1be0*/  UMOV UR4, 0xf0000000 ;  /* 0xf000000000047882 */ /* 0x000fe20000000000 */
[----:B------:R-:W-:Y:S01]  /*1bf0*/  UMOV UR5, 0x380fffff ;  /* 0x380fffff00057882 */ /* 0x000fe20000000000 */
[----:B--2---:R-:W0:Y:S01]  /*1c00*/  F2F.F32.F64 R0, R2 ;  /* 0x0000000200007310 */ /* 0x004e220000301000 */
[----:B------:R-:W-:-:S14]  /*1c10*/  DSETP.GEU.AND P0, PT, |R2|, UR4, PT ;  /* 0x0000000402007e2a */ /* 0x000fdc000bf0e200 */
[----:B0-----:R-:W-:-:S05]  /*1c20*/  @!P0 FMUL R0, R0, 1.175494350822287508e-38 ;  /* 0x0080000000008820 */ /* 0x001fca0000400000 */
[----:B------:R-:W-:-:S04]  /*1c30*/  F2FP.BF16.F32.PACK_AB R0, RZ, R0 ;  /* 0x00000000ff00723e */ /* 0x000fc800000010ff */
[----:B------:R-:W-:Y:S01]  /*1c40*/  PRMT R19, R0, 0x7610, R19 ;  /* 0x0000761000137816 */ /* 0x000fe20000000013 */
[----:B------:R-:W-:Y:S06]  /*1c50*/  BRA `(.L_x_8) ;  /* 0x0000000800d87947 */ /* 0x000fec0003800000 */
.L_x_3:
[----:B------:R-:W-:-:S09]  /*1c60*/  UISETP.GT.AND UP0, UPT, UR4, 0x18, UPT ;  /* 0x000000180400788c */ /* 0x000fd2000bf04270 */
[----:B------:R-:W-:Y:S05]  /*1c70*/  BRA.U UP0, `(.L_x_15) ;  /* 0x0000000500007547 */ /* 0x000fea000b800000 */
[----:B------:R-:W-:-:S09]  /*1c80*/  UISETP.GT.AND UP0, UPT, UR4, 0xe, UPT ;  /* 0x0000000e0400788c */ /* 0x000fd2000bf04270 */
[----:B------:R-:W-:Y:S05]  /*1c90*/  BRA.U UP0, `(.L_x_16) ;  /* 0x00000001004c7547 */ /* 0x000fea000b800000 */
[----:B------:R-:W-:-:S09]  /*1ca0*/  UISETP.NE.AND UP0, UPT, UR4, 0xa, UPT ;  /* 0x0000000a0400788c */ /* 0x000fd2000bf05270 */
[----:B------:R-:W-:Y:S05]  /*1cb0*/  BRA.U !UP0, `(.L_x_17) ;  /* 0x0000000108207547 */ /* 0x000fea000b800000 */
[----:B------:R-:W-:-:S09]  /*1cc0*/  UISETP.NE.AND UP0, UPT, UR4, 0xb, UPT ;  /* 0x0000000b0400788c */ /* 0x000fd2000bf05270 */
[----:B------:R-:W-:Y:S05]  /*1cd0*/  BRA.U UP0, `(.L_x_7) ;  /* 0x00000009001c7547 */ /* 0x000fea000b800000 */
[----:B------:R-:W2:Y:S02]  /*1ce0*/  LDG.E.U8 R2, desc[UR36][R2.64] ;  /* 0x0000002402027981 */ /* 0x000ea4000c1e1100 */
[----:B--2---:R-:W-:-:S04]  /*1cf0*/  ISETP.NE.AND P0, PT, R2, RZ, PT ;  /* 0x000000ff0200720c */ /* 0x004fc80003f05270 */
[----:B------:R-:W-:-:S04]  /*1d00*/  FSEL R0, RZ, 1, !P0 ;  /* 0x3f800000ff007808 */ /* 0x000fc80004000000 */
[----:B------:R-:W-:-:S04]  /*1d10*/  F2FP.BF16.F32.PACK_AB R0, RZ, R0 ;  /* 0x00000000ff00723e */ /* 0x000fc800000010ff */
[----:B------:R-:W-:Y:S01]  /*1d20*/  PRMT R19, R0, 0x7610, R19 ;  /* 0x0000761000137816 */ /* 0x000fe20000000013 */
[----:B------:R-:W-:Y:S06]  /*1d30*/  BRA `(.L_x_8) ;  /* 0x0000000800a07947 */ /* 0x000fec0003800000 */
.L_x_17:
        /* <DEDUP_REMOVED lines=9> */
.L_x_16:
[----:B------:R-:W-:-:S09]  /*1dd0*/  UISETP.NE.AND UP0, UPT, UR4, 0xf, UPT ;  /* 0x0000000f0400788c */ /* 0x000fd2000bf05270 */
[----:B------:R-:W-:Y:S05]  /*1de0*/  BRA.U !UP0, `(.L_x_18) ;  /* 0x00000001089c7547 */ /* 0x000fea000b800000 */
[----:B------:R-:W-:-:S09]  /*1df0*/  UISETP.NE.AND UP0, UPT, UR4, 0x17, UPT ;  /* 0x000000170400788c */ /* 0x000fd2000bf05270 */
[----:B------:R-:W-:Y:S05]  /*1e00*/  BRA.U !UP0, `(.L_x_19) ;  /* 0x00000001085c7547 */ /* 0x000fea000b800000 */
[----:B------:R-:W-:-:S09]  /*1e10*/  UISETP.NE.AND UP0, UPT, UR4, 0x18, UPT ;  /* 0x000000180400788c */ /* 0x000fd2000bf05270 */
[----:B------:R-:W-:Y:S05]  /*1e20*/  BRA.U UP0, `(.L_x_7) ;  /* 0x0000000500c87547 */ /* 0x000fea000b800000 */
[----:B------:R-:W2:Y:S01]  /*1e30*/  LDG.E.U8 R0, desc[UR36][R2.64] ;  /* 0x0000002402007981 */ /* 0x000ea2000c1e1100 */
[----:B------:R-:W-:Y:S01]  /*1e40*/  MOV R6, 0x1f ;  /* 0x0000001f00067802 */ /* 0x000fe20000000f00 */
[----:B--2---:R-:W-:-:S05]  /*1e50*/  IMAD.SHL.U32 R0, R0, 0x1000000, RZ ;  /* 0x0100000000007824 */ /* 0x004fca00078e00ff */
[C---:B------:R-:W-:Y:S02]  /*1e60*/  LOP3.LUT R4, R0.reuse, 0x7f000000, RZ, 0xc0, !PT ;  /* 0x7f00000000047812 */ /* 0x040fe400078ec0ff */
[----:B------:R-:W-:Y:S02]  /*1e70*/  LOP3.LUT P0, RZ, R0, 0x7f000000, RZ, 0xc0, !PT ;  /* 0x7f00000000ff7812 */ /* 0x000fe4000780c0ff */
[----:B------:R-:W0:Y:S02]  /*1e80*/  FLO.U32 R5, R4 ;  /* 0x0000000400057300 */ /* 0x000e2400000e0000 */
[----:B0-----:R-:W-:-:S05]  /*1e90*/  IMAD.MOV R5, RZ, RZ, -R5 ;  /* 0x000000ffff057224 */ /* 0x001fca00078e0a05 */
[----:B------:R-:W-:-:S05]  /*1ea0*/  VIADDMNMX.U32 R5, R5, R6, 0x4, !PT ;  /* 0x0000000405057446 */ /* 0x000fca0007800006 */
[----:B------:R-:W-:-:S04]  /*1eb0*/  VIADD R5, R5, 0xfffffffc ;  /* 0xfffffffc05057836 */ /* 0x000fc80000000000 */
[----:B------:R-:W-:Y:S01]  /*1ec0*/  IMAD.SHL.U32 R7, R5, 0x800000, RZ ;  /* 0x0080000005077824 */ /* 0x000fe200078e00ff */
[C---:B------:R-:W-:Y:S01]  /*1ed0*/  SHF.L.U32 R6, R4.reuse, R5, RZ ;  /* 0x0000000504067219 */ /* 0x040fe200000006ff */
[----:B------:R-:W-:-:S03]  /*1ee0*/  VIADD R5, R4, 0x1000000 ;  /* 0x0100000004057836 */ /* 0x000fc60000000000 */
[----:B------:R-:W-:Y:S02]  /*1ef0*/  LEA.HI R6, R6, -R7, RZ, 0x1c ;  /* 0x8000000706067211 */ /* 0x000fe400078fe0ff */
[----:B------:R-:W-:-:S03]  /*1f00*/  SHF.R.S32.HI R5, RZ, 0x8, R5 ;  /* 0x00000008ff057819 */ /* 0x000fc60000011405 */
[----:B------:R-:W-:-:S05]  /*1f10*/  VIADD R6, R6, 0x3c000000 ;  /* 0x3c00000006067836 */ /* 0x000fca0000000000 */
[----:B------:R-:W-:-:S04]  /*1f20*/  LOP3.LUT R5, R6, 0x7f800000, R5, 0xf8, !PT ;  /* 0x7f80000006057812 */ /* 0x000fc800078ef805 */
[----:B------:R-:W-:-:S04]  /*1f30*/  SEL R5, R5, RZ, P0 ;  /* 0x000000ff05057207 */ /* 0x000fc80000000000 */
[----:B------:R-:W-:-:S04]  /*1f40*/  LOP3.LUT R5, R5, 0x80000000, R0, 0xf8, !PT ;  /* 0x8000000005057812 */ /* 0x000fc800078ef800 */
[----:B------:R-:W-:-:S04]  /*1f50*/  F2FP.BF16.F32.PACK_AB R5, RZ, R5 ;  /* 0x00000005ff05723e */ /* 0x000fc800000010ff */
[----:B------:R-:W-:Y:S01]  /*1f60*/  PRMT R19, R5, 0x7610, R19 ;  /* 0x0000761005137816 */ /* 0x000fe20000000013 */
[----:B------:R-:W-:Y:S06]  /*1f70*/  BRA `(.L_x_8) ;  /* 0x0000000800107947 */ /* 0x000fec0003800000 */
.L_x_19:
[----:B------:R-:W2:Y:S02]  /*1f80*/  LDG.E.U8 R2, desc[UR36][R2.64] ;  /* 0x0000002402027981 */ /* 0x000ea4000c1e1100 */
[C---:B--2---:R-:W-:Y:S01]  /*1f90*/  IMAD.SHL.U32 R4, R2.reuse, 0x2000000, RZ ;  /* 0x0200000002047824 */ /* 0x044fe200078e00ff */
[----:B------:R-:W-:-:S04]  /*1fa0*/  SHF.L.U32 R5, R2, 0x8, RZ ;  /* 0x0000000802057819 */ /* 0x000fc800000006ff */
[----:B------:R-:W-:-:S13]  /*1fb0*/  ISETP.GT.U32.AND P0, PT, R4, 0x7ffffff, PT ;  /* 0x07ffffff0400780c */ /* 0x000fda0003f04070 */
[C---:B------:R-:W-:Y:S02]  /*1fc0*/  @!P0 LOP3.LUT R0, R5.reuse, 0x7f00, RZ, 0xc0, !PT ;  /* 0x00007f0005008812 */ /* 0x040fe400078ec0ff */
[----:B------:R-:W-:Y:S02]  /*1fd0*/  @P0 LEA.HI R4, R4, 0x70000000, RZ, 0x1c ;  /* 0x7000000004040811 */ /* 0x000fe400078fe0ff */
[----:B------:R-:W-:Y:S02]  /*1fe0*/  @!P0 LOP3.LUT R0, R0, 0x3f000000, RZ, 0xfc, !PT ;  /* 0x3f00000000008812 */ /* 0x000fe400078efcff */
[----:B------:R-:W-:-:S03]  /*1ff0*/  PRMT R5, R5, 0x9910, RZ ;  /* 0x0000991005057816 */ /* 0x000fc600000000ff */
[----:B------:R-:W-:Y:S01]  /*2000*/  @!P0 FADD.FTZ R0, R0, -0.5 ;  /* 0xbf00000000008421 */ /* 0x000fe20000010000 */
[----:B------:R-:W-:-:S05]  /*2010*/  @P0 FMUL.FTZ R0, R4, 1.9259299443872358531e-34 ;  /* 0x0780000004000820 */ /* 0x000fca0000410000 */
[----:B------:R-:W-:-:S04]  /*2020*/  LOP3.LUT R0, R0, 0x80000000, R5, 0xf8, !PT ;  /* 0x8000000000007812 */ /* 0x000fc800078ef805 */
[----:B------:R-:W-:-:S04]  /*2030*/  F2FP.BF16.F32.PACK_AB R0, RZ, R0 ;  /* 0x00000000ff00723e */ /* 0x000fc800000010ff */
[----:B------:R-:W-:Y:S01]  /*2040*/  PRMT R19, R0, 0x7610, R19 ;  /* 0x0000761000137816 */ /* 0x000fe20000000013 */
[----:B------:R-:W-:Y:S06]  /*2050*/  BRA `(.L_x_8) ;  /* 0x0000000400d87947 */ /* 0x000fec0003800000 */
.L_x_18:
[----:B------:R0:W5:Y:S01]  /*2060*/  LDG.E.U16 R19, desc[UR36][R2.64] ;  /* 0x0000002402137981 */ /* 0x000162000c1e1500 */
[----:B------:R-:W-:Y:S05]  /*2070*/  BRA `(.L_x_8) ;  /* 0x0000000400d07947 */ /* 0x000fea0003800000 */
.L_x_15:
[----:B------:R-:W-:-:S09]  /*2080*/  UISETP.GT.AND UP0, UPT, UR4, 0x1b, UPT ;  /* 0x0000001b0400788c */ /* 0x000fd2000bf04270 */
[----:B------:R-:W-:Y:S05]  /*2090*/  BRA.U UP0, `(.L_x_20) ;  /* 0x0000000500147547 */ /* 0x000fea000b800000 */
[----:B------:R-:W-:-:S09]  /*20a0*/  UISETP.NE.AND UP0, UPT, UR4, 0x19, UPT ;  /* 0x000000190400788c */ /* 0x000fd2000bf05270 */
[----:B------:R-:W-:Y:S05]  /*20b0*/  BRA.U !UP0, `(.L_x_21) ;  /* 0x0000000108987547 */ /* 0x000fea000b800000 */
[----:B------:R-:W-:-:S09]  /*20c0*/  UISETP.NE.AND UP0, UPT, UR4, 0x1a, UPT ;  /* 0x0000001a0400788c */ /* 0x000fd2000bf05270 */
[----:B------:R-:W-:Y:S05]  /*20d0*/  BRA.U !UP0, `(.L_x_22) ;  /* 0x00000001081c7547 */ /* 0x000fea000b800000 */
[----:B------:R-:W-:-:S09]  /*20e0*/  UISETP.NE.AND UP0, UPT, UR4, 0x1b, UPT ;  /* 0x0000001b0400788c */ /* 0x000fd2000bf05270 */
[----:B------:R-:W-:Y:S05]  /*20f0*/  BRA.U UP0, `(.L_x_7) ;  /* 0x0000000500147547 */ /* 0x000fea000b800000 */
[----:B------:R-:W2:Y:S02]  /*2100*/  LDG.E.U16 R0, desc[UR36][R2.64] ;  /* 0x0000002402007981 */ /* 0x000ea4000c1e1500 */
[----:B--2---:R-:W-:-:S04]  /*2110*/  I2FP.F32.U32 R0, R0 ;  /* 0x0000000000007245 */ /* 0x004fc80000201000 */
[----:B------:R-:W-:-:S04]  /*2120*/  F2FP.BF16.F32.PACK_AB R0, RZ, R0 ;  /* 0x00000000ff00723e */ /* 0x000fc800000010ff */
[----:B------:R-:W-:Y:S01]  /*2130*/  PRMT R19, R0, 0x7610, R19 ;  /* 0x0000761000137816 */ /* 0x000fe20000000013 */
[----:B------:R-:W-:Y:S06]  /*2140*/  BRA `(.L_x_8) ;  /* 0x00000004009c7947 */ /* 0x000fec0003800000 */
.L_x_22:
[----:B------:R-:W2:Y:S01]  /*2150*/  LDG.E.U8 R3, desc[UR36][R2.64] ;  /* 0x0000002402037981 */ /* 0x000ea2000c1e1100 */
[----:B------:R-:W-:Y:S01]  /*2160*/  BSSY.RECONVERGENT B0, `(.L_x_23) ;  /* 0x0000018000007945 */ /* 0x000fe20003800200 */
[----:B------:R-:W-:Y:S01]  /*2170*/  IMAD.MOV.U32 R0, RZ, RZ, RZ ;  /* 0x000000ffff007224 */ /* 0x000fe200078e00ff */
[----:B--2---:R-:W-:-:S13]  /*2180*/  ISETP.NE.AND P0, PT, R3, RZ, PT ;  /* 0x000000ff0300720c */ /* 0x004fda0003f05270 */
[----:B------:R-:W-:Y:S05]  /*2190*/  @!P0 BRA `(.L_x_24) ;  /* 0x0000000000508947 */ /* 0x000fea0003800000 */
[----:B------:R-:W-:-:S13]  /*21a0*/  ISETP.NE.AND P0, PT, R3, 0x80, PT ;  /* 0x000000800300780c */ /* 0x000fda0003f05270 */
[----:B------:R-:W-:Y:S01]  /*21b0*/  @!P0 IMAD.MOV.U32 R0, RZ, RZ, 0x7f800001 ;  /* 0x7f800001ff008424 */ /* 0x000fe200078e00ff */
[----:B------:R-:W-:Y:S06]  /*21c0*/  @!P0 BRA `(.L_x_24) ;  /* 0x0000000000448947 */ /* 0x000fec0003800000 */
[--C-:B------:R-:W-:Y:S01]  /*21d0*/  SHF.R.U32.HI R0, RZ, 0x3, R3.reuse ;  /* 0x00000003ff007819 */ /* 0x100fe20000011603 */
[----:B------:R-:W-:Y:S03]  /*21e0*/  BSSY.RECONVERGENT B1, `(.L_x_25) ;  /* 0x000000c000017945 */ /* 0x000fe60003800200 */
[----:B------:R-:W-:Y:S02]  /*21f0*/  LOP3.LUT P0, R2, R0, 0xf, RZ, 0xc0, !PT ;  /* 0x0000000f00027812 */ /* 0x000fe4000780c0ff */
[----:B------:R-:W-:-:S05]  /*2200*/  SHF.R.U32.HI R0, RZ, 0x7, R3 ;  /* 0x00000007ff007819 */ /* 0x000fca0000011603 */
[----:B------:R-:W-:Y:S01]  /*2210*/  IMAD.U32 R7, R0, -0x80000000, RZ ;  /* 0x8000000000077824 */ /* 0x000fe200078e00ff */
[----:B------:R-:W-:-:S05]  /*2220*/  LOP3.LUT R0, R3, 0x7, RZ, 0xc0, !PT ;  /* 0x0000000703007812 */ /* 0x000fca00078ec0ff */
[----:B------:R-:W-:Y:S05]  /*2230*/  @P0 BRA `(.L_x_26) ;  /* 0x0000000000180947 */ /* 0x000fea0003800000 */
[----:B------:R-:W0:Y:S02]  /*2240*/  FLO.U32 R3, R0 ;  /* 0x0000000000037300 */ /* 0x000e2400000e0000 */
[----:B0-----:R-:W-:-:S04]  /*2250*/  IADD3 R3, PT, PT, -R3, 0x1f, RZ ;  /* 0x0000001f03037810 */ /* 0x001fc80007ffe1ff */
[----:B------:R-:W-:Y:S01]  /*2260*/  IADD3 R2, PT, PT, R2, 0x1d, -R3 ;  /* 0x0000001d02027810 */ /* 0x000fe20007ffe803 */
[----:B------:R-:W-:-:S05]  /*2270*/  VIADD R5, R3, 0xffffffe4 ;  /* 0xffffffe403057836 */ /* 0x000fca0000000000 */
[----:B------:R-:W-:-:S04]  /*2280*/  SHF.L.U32 R5, R0, R5, RZ ;  /* 0x0000000500057219 */ /* 0x000fc800000006ff */
[----:B------:R-:W-:-:S07]  /*2290*/  LOP3.LUT R0, R5, 0x7, RZ, 0xc0, !PT ;  /* 0x0000000705007812 */ /* 0x000fce00078ec0ff */
.L_x_26:
[----:B------:R-:W-:Y:S05]  /*22a0*/  BSYNC.RECONVERGENT B1 ;  /* 0x0000000000017941 */ /* 0x000fea0003800200 */
.L_x_25:
[----:B------:R-:W-:Y:S01]  /*22b0*/  IMAD.SHL.U32 R0, R0, 0x100000, RZ ;  /* 0x0010000000007824 */ /* 0x000fe200078e00ff */
[----:B------:R-:W-:-:S04]  /*22c0*/  LEA R2, R2, 0x3b800000, 0x17 ;  /* 0x3b80000002027811 */ /* 0x000fc800078eb8ff */
[----:B------:R-:W-:-:S07]  /*22d0*/  LOP3.LUT R0, R2, R0, R7, 0xfe, !PT ;  /* 0x0000000002007212 */ /* 0x000fce00078efe07 */
.L_x_24:
[----:B------:R-:W-:Y:S05]  /*22e0*/  BSYNC.RECONVERGENT B0 ;  /* 0x0000000000007941 */ /* 0x000fea0003800200 */
.L_x_23:
[----:B------:R-:W-:-:S04]  /*22f0*/  F2FP.BF16.F32.PACK_AB R0, RZ, R0 ;  /* 0x00000000ff00723e */ /* 0x000fc800000010ff */
[----:B------:R-:W-:Y:S01]  /*2300*/  PRMT R19, R0, 0x7610, R19 ;  /* 0x0000761000137816 */ /* 0x000fe20000000013 */
[----:B------:R-:W-:Y:S06]  /*2310*/  BRA `(.L_x_8) ;  /* 0x0000000400287947 */ /* 0x000fec0003800000 */
.L_x_21:
[----:B------:R-:W2:Y:S01]  /*2320*/  LDG.E.U8 R3, desc[UR36][R2.64] ;  /* 0x0000002402037981 */ /* 0x000ea2000c1e1100 */
[----:B------:R-:W-:Y:S01]  /*2330*/  BSSY.RECONVERGENT B0, `(.L_x_27) ;  /* 0x0000018000007945 */ /* 0x000fe20003800200 */
[----:B------:R-:W-:Y:S01]  /*2340*/  IMAD.MOV.U32 R0, RZ, RZ, RZ ;  /* 0x000000ffff007224 */ /* 0x000fe200078e00ff */
[----:B--2---:R-:W-:-:S13]  /*2350*/  ISETP.NE.AND P0, PT, R3, RZ, PT ;  /* 0x000000ff0300720c */ /* 0x004fda0003f05270 */
[----:B------:R-:W-:Y:S05]  /*2360*/  @!P0 BRA `(.L_x_28) ;  /* 0x0000000000508947 */ /* 0x000fea0003800000 */
[----:B------:R-:W-:-:S13]  /*2370*/  ISETP.NE.AND P0, PT, R3, 0x80, PT ;  /* 0x000000800300780c */ /* 0x000fda0003f05270 */
[----:B------:R-:W-:Y:S01]  /*2380*/  @!P0 MOV R0, 0x7f800001 ;  /* 0x7f80000100008802 */ /* 0x000fe20000000f00 */
        /* <DEDUP_REMOVED lines=14> */
.L_x_30:
[----:B------:R-:W-:Y:S05]  /*2470*/  BSYNC.RECONVERGENT B1 ;  /* 0x0000000000017941 */ /* 0x000fea0003800200 */
.L_x_29:
[----:B------:R-:W-:Y:S01]  /*2480*/  IMAD.SHL.U32 R0, R0, 0x200000, RZ ;  /* 0x0020000000007824 */ /* 0x000fe200078e00ff */
[----:B------:R-:W-:-:S04]  /*2490*/  LEA R2, R2, 0x37800000, 0x17 ;  /* 0x3780000002027811 */ /* 0x000fc800078eb8ff */
[----:B------:R-:W-:-:S07]  /*24a0*/  LOP3.LUT R0, R2, R0, R7, 0xfe, !PT ;  /* 0x0000000002007212 */ /* 0x000fce00078efe07 */
.L_x_28:
[----:B------:R-:W-:Y:S05]  /*24b0*/  BSYNC.RECONVERGENT B0 ;  /* 0x0000000000007941 */ /* 0x000fea0003800200 */
.L_x_27:
[----:B------:R-:W-:-:S04]  /*24c0*/  F2FP.BF16.F32.PACK_AB R0, RZ, R0 ;  /* 0x00000000ff00723e */ /* 0x000fc800000010ff */
[----:B------:R-:W-:Y:S01]  /*24d0*/  PRMT R19, R0, 0x7610, R19 ;  /* 0x0000761000137816 */ /* 0x000fe20000000013 */
[----:B------:R-:W-:Y:S06]  /*24e0*/  BRA `(.L_x_8) ;  /* 0x0000000000b47947 */ /* 0x000fec0003800000 */
.L_x_20:
[----:B------:R-:W-:-:S09]  /*24f0*/  UISETP.NE.AND UP0, UPT, UR4, 0x1c, UPT ;  /* 0x0000001c0400788c */ /* 0x000fd2000bf05270 */
[----:B------:R-:W-:Y:S05]  /*2500*/  BRA.U !UP0, `(.L_x_31) ;  /* 0x00000001089c7547 */ /* 0x000fea000b800000 */
[----:B------:R-:W-:-:S09]  /*2510*/  UISETP.NE.AND UP0, UPT, UR4, 0x1d, UPT ;  /* 0x0000001d0400788c */ /* 0x000fd2000bf05270 */
[----:B------:R-:W-:Y:S05]  /*2520*/  BRA.U !UP0, `(.L_x_32) ;  /* 0x0000000108807547 */ /* 0x000fea000b800000 */
[----:B------:R-:W-:-:S09]  /*2530*/  UISETP.NE.AND UP0, UPT, UR4, 0x2c, UPT ;  /* 0x0000002c0400788c */ /* 0x000fd2000bf05270 */
[----:B------:R-:W-:Y:S05]  /*2540*/  BRA.U !UP0, `(.L_x_33) ;  /* 0x0000000108487547 */ /* 0x000fea000b800000 */
.L_x_7:
[----:B------:R-:W-:Y:S01]  /*2550*/  MOV R2, 0x0 ;  /* 0x0000000000027802 */ /* 0x000fe20000000f00 */
[----:B------:R-:W0:Y:S01]  /*2560*/  LDCU.64 UR4, c[0x4][0x128] ;  /* 0x01002500ff0477ac */ /* 0x000e220008000a00 */
[----:B------:R-:W-:Y:S02]  /*2570*/  IMAD.MOV.U32 R8, RZ, RZ, 0x4e ;  /* 0x0000004eff087424 */ /* 0x000fe400078e00ff */
[----:B------:R-:W-:Y:S01]  /*2580*/  IMAD.MOV.U32 R12, RZ, RZ, 0x1 ;  /* 0x00000001ff0c7424 */ /* 0x000fe200078e00ff */
[----:B------:R-:W1:Y:S01]  /*2590*/  LDCU.64 UR6, c[0x4][0x130] ;  /* 0x01002600ff0677ac */ /* 0x000e620008000a00 */
[----:B------:R-:W2:Y:S01]  /*25a0*/  LDC.64 R2, c[0x4][R2] ;  /* 0x0100000002027b82 */ /* 0x000ea20000000a00 */
[----:B------:R-:W-:Y:S01]  /*25b0*/  IMAD.MOV.U32 R13, RZ, RZ, RZ ;  /* 0x000000ffff0d7224 */ /* 0x000fe200078e00ff */
[----:B------:R-:W3:Y:S01]  /*25c0*/  LDCU.64 UR8, c[0x4][0x38] ;  /* 0x01000700ff0877ac */ /* 0x000ee20008000a00 */
[----:B0-----:R-:W-:Y:S02]  /*25d0*/  IMAD.U32 R4, RZ, RZ, UR4 ;  /* 0x00000004ff047e24 */ /* 0x001fe4000f8e00ff */
[----:B------:R-:W-:-:S02]  /*25e0*/  IMAD.U32 R5, RZ, RZ, UR5 ;  /* 0x00000005ff057e24 */ /* 0x000fc4000f8e00ff */
[----:B-1----:R-:W-:Y:S01]  /*25f0*/  IMAD.U32 R6, RZ, RZ, UR6 ;  /* 0x00000006ff067e24 */ /* 0x002fe2000f8e00ff */
[----:B------:R-:W-:Y:S01]  /*2600*/  MOV R7, UR7 ;  /* 0x0000000700077c02 */ /* 0x000fe20008000f00 */
[----:B---3--:R-:W-:Y:S02]  /*2610*/  IMAD.U32 R10, RZ, RZ, UR8 ;  /* 0x00000008ff0a7e24 */ /* 0x008fe4000f8e00ff */
[----:B------:R-:W-:-:S07]  /*2620*/  IMAD.U32 R11, RZ, RZ, UR9 ;  /* 0x00000009ff0b7e24 */ /* 0x000fce000f8e00ff */
[----:B------:R-:W-:-:S07]  /*2630*/  LEPC R20, `(.L_x_34) ;  /* 0x000000001014794e */ /* 0x000fce0000000000 */
[----:B--2---:R-:W-:Y:S05]  /*2640*/  CALL.ABS.NOINC R2 ;  /* 0x0000000002007343 */ /* 0x004fea0003c00000 */
.L_x_34:
[----:B------:R-:W-:Y:S01]  /*2650*/  PRMT R19, RZ, 0x7610, R19 ;  /* 0x00007610ff137816 */ /* 0x000fe20000000013 */
[----:B------:R-:W-:Y:S06]  /*2660*/  BRA `(.L_x_8) ;  /* 0x0000000000547947 */ /* 0x000fec0003800000 */
.L_x_33:
[----:B------:R-:W2:Y:S01]  /*2670*/  LDG.E.U8 R2, desc[UR36][R2.64] ;  /* 0x0000002402027981 */ /* 0x000ea2000c1e1100 */
[----:B------:R-:W-:Y:S01]  /*2680*/  BSSY.RECONVERGENT B0, `(.L_x_35) ;  /* 0x0000007000007945 */ /* 0x000fe20003800200 */
[----:B------:R-:W-:Y:S01]  /*2690*/  IMAD.MOV.U32 R0, RZ, RZ, 0x400000 ;  /* 0x00400000ff007424 */ /* 0x000fe200078e00ff */
[----:B--2---:R-:W-:-:S13]  /*26a0*/  ISETP.NE.AND P0, PT, R2, RZ, PT ;  /* 0x000000ff0200720c */ /* 0x004fda0003f05270 */
[----:B------:R-:W-:Y:S05]  /*26b0*/  @!P0 BRA `(.L_x_36) ;  /* 0x00000000000c8947 */ /* 0x000fea0003800000 */
[----:B------:R-:W-:-:S13]  /*26c0*/  ISETP.NE.AND P0, PT, R2, 0xff, PT ;  /* 0x000000ff0200780c */ /* 0x000fda0003f05270 */
[----:B------:R-:W-:Y:S01]  /*26d0*/  @!P0 MOV R0, 0x7f800001 ;  /* 0x7f80000100008802 */ /* 0x000fe20000000f00 */
[----:B------:R-:W-:-:S07]  /*26e0*/  @P0 IMAD.SHL.U32 R0, R2, 0x800000, RZ ;  /* 0x0080000002000824 */ /* 0x000fce00078e00ff */
.L_x_36:
[----:B------:R-:W-:Y:S05]  /*26f0*/  BSYNC.RECONVERGENT B0 ;  /* 0x0000000000007941 */ /* 0x000fea0003800200 */
.L_x_35:
[----:B------:R-:W-:-:S04]  /*2700*/  F2FP.BF16.F32.PACK_AB R0, RZ, R0 ;  /* 0x00000000ff00723e */ /* 0x000fc800000010ff */
[----:B------:R-:W-:Y:S01]  /*2710*/  PRMT R19, R0, 0x7610, R19 ;  /* 0x0000761000137816 */ /* 0x000fe20000000013 */
[----:B------:R-:W-:Y:S06]  /*2720*/  BRA `(.L_x_8) ;  /* 0x0000000000247947 */ /* 0x000fec0003800000 */
.L_x_32:
[----:B------:R-:W2:Y:S02]  /*2730*/  LDG.E.64 R2, desc[UR36][R2.64] ;  /* 0x0000002402027981 */ /* 0x000ea4000c1e1b00 */
[----:B--2---:R-:W0:Y:S02]  /*2740*/  I2F.U64 R0, R2 ;  /* 0x0000000200007312 */ /* 0x004e240000301000 */
[----:B0-----:R-:W-:-:S04]  /*2750*/  F2FP.BF16.F32.PACK_AB R0, RZ, R0 ;  /* 0x00000000ff00723e */ /* 0x001fc800000010ff */
[----:B------:R-:W-:Y:S01]  /*2760*/  PRMT R19, R0, 0x7610, R19 ;  /* 0x0000761000137816 */ /* 0x000fe20000000013 */
[----:B------:R-:W-:Y:S06]  /*2770*/  BRA `(.L_x_8) ;  /* 0x0000000000107947 */ /* 0x000fec0003800000 */
.L_x_31:
[----:B------:R-:W2:Y:S02]  /*2780*/  LDG.E R2, desc[UR36][R2.64] ;  /* 0x0000002402027981 */ /* 0x000ea4000c1e1900 */
[----:B--2---:R-:W-:-:S04]  /*2790*/  I2FP.F32.U32 R0, R2 ;  /* 0x0000000200007245 */ /* 0x004fc80000201000 */
[----:B------:R-:W-:-:S04]  /*27a0*/  F2FP.BF16.F32.PACK_AB R0, RZ, R0 ;  /* 0x00000000ff00723e */ /* 0x000fc800000010ff */
[----:B------:R-:W-:-:S07]  /*27b0*/  PRMT R19, R0, 0x7610, R19 ;  /* 0x0000761000137816 */ /* 0x000fce0000000013 */
.L_x_8:
        /* <DEDUP_REMOVED lines=16> */
[----:B0-----:R-:W-:Y:S01]  /*28c0*/  F2FP.BF16.F32.PACK_AB R0, RZ, R0 ;  /* 0x00000000ff00723e */ /* 0x001fe200000010ff */
[----:B------:R-:W-:Y:S06]  /*28d0*/  BRA `(.L_x_42) ;  /* 0x0000000c00947947 */ /* 0x000fec0003800000 */
.L_x_40:
[----:B------:R-:W2:Y:S02]  /*28e0*/  LDG.E.U8 R2, desc[UR36][R2.64] ;  /* 0x0000002402027981 */ /* 0x000ea4000c1e1100 */
[----:B--2---:R-:W-:-:S04]  /*28f0*/  I2FP.F32.U32 R0, R2 ;  /* 0x0000000200007245 */ /* 0x004fc80000201000 */
[----:B------:R-:W-:Y:S01]  /*2900*/  F2FP.BF16.F32.PACK_AB R0, RZ, R0 ;  /* 0x00000000ff00723e */ /* 0x000fe200000010ff */
[----:B------:R-:W-:Y:S06]  /*2910*/  BRA `(.L_x_42) ;  /* 0x0000000c00847947 */ /* 0x000fec0003800000 */
.L_x_39:
        /* <DEDUP_REMOVED lines=8> */
[----:B0-----:R-:W-:Y:S01]  /*29a0*/  F2FP.BF16.F32.PACK_AB R0, RZ, R0 ;  /* 0x00000000ff00723e */ /* 0x001fe200000010ff */
[----:B------:R-:W-:Y:S06]  /*29b0*/  BRA `(.L_x_42) ;  /* 0x0000000c005c7947 */ /* 0x000fec0003800000 */
.L_x_44:
[----:B------:R-:W2:Y:S02]  /*29c0*/  LDG.E R2, desc[UR36][R2.64] ;  /* 0x0000002402027981 */ /* 0x000ea4000c1e1900 */
[----:B--2---:R-:W-:-:S04]  /*29d0*/  I2FP.F32.S32 R0, R2 ;  /* 0x0000000200007245 */ /* 0x004fc80000201400 */
[----:B------:R-:W-:Y:S01]  /*29e0*/  F2FP.BF16.F32.PACK_AB R0, RZ, R0 ;  /* 0x00000000ff00723e */ /* 0x000fe200000010ff */
[----:B------:R-:W-:Y:S06]  /*29f0*/  BRA `(.L_x_42) ;  /* 0x0000000c004c7947 */ /* 0x000fec0003800000 */
.L_x_43:
[----:B------:R-:W2:Y:S02]  /*2a00*/  LDG.E.U16 R2, desc[UR36][R2.64] ;  /* 0x0000002402027981 */ /* 0x000ea4000c1e1500 */
[----:B--2---:R-:W0:Y:S02]  /*2a10*/  I2F.S16 R0, R2 ;  /* 0x0000000200007306 */ /* 0x004e240000101400 */
[----:B0-----:R-:W-:Y:S01]  /*2a20*/  F2FP.BF16.F32.PACK_AB R0, RZ, R0 ;  /* 0x00000000ff00723e */ /* 0x001fe200000010ff */
[----:B------:R-:W-:Y:S06]  /*2a30*/  BRA `(.L_x_42) ;  /* 0x0000000c003c7947 */ /* 0x000fec0003800000 */
.L_x_38:
        /* <DEDUP_REMOVED lines=9> */
.L_x_46:
[----:B------:R-:W2:Y:S02]  /*2ad0*/  LDG.E.U16 R0, desc[UR36][R2.64] ;  /* 0x0000002402007981 */ /* 0x000ea4000c1e1500 */
[----:B--2---:R-:W-:-:S05]  /*2ae0*/  HADD2.F32 R0, -RZ, R0.H0_H0 ;  /* 0x20000000ff007230 */ /* 0x004fca0000004100 */
[----:B------:R-:W-:Y:S01]  /*2af0*/  F2FP.BF16.F32.PACK_AB R0, RZ, R0 ;  /* 0x00000000ff00723e */ /* 0x000fe200000010ff */
[----:B------:R-:W-:Y:S06]  /*2b00*/  BRA `(.L_x_42) ;  /* 0x0000000c00087947 */ /* 0x000fec0003800000 */
.L_x_45:
        /* <DEDUP_REMOVED lines=9> */
.L_x_48:
[----:B------:R-:W2:Y:S02]  /*2ba0*/  LDG.E.U16 R2, desc[UR36][R2.64] ;  /* 0x0000002402027981 */ /* 0x000ea4000c1e1500 */
[----:B--2---:R-:W-:-:S05]  /*2bb0*/  HADD2.F32 R0, -RZ, R2.H0_H0 ;  /* 0x20000002ff007230 */ /* 0x004fca0000004100 */
[----:B------:R-:W-:Y:S01]  /*2bc0*/  F2FP.BF16.F32.PACK_AB R0, RZ, R0 ;  /* 0x00000000ff00723e */ /* 0x000fe200000010ff */
[----:B------:R-:W-:Y:S06]  /*2bd0*/  BRA `(.L_x_42) ;  /* 0x0000000800d47947 */ /* 0x000fec0003800000 */
.L_x_47:
[----:B------:R-:W2:Y:S01]  /*2be0*/  LDG.E.64 R2, desc[UR36][R2.64] ;  /* 0x0000002402027981 */ /* 0x000ea2000c1e1b00 */
[----:B------:R-:W-:Y:S01]  /*2bf0*/  UMOV UR4, 0xf0000000 ;  /* 0xf000000000047882 */ /* 0x000fe20000000000 */
[----:B------:R-:W-:Y:S01]  /*2c00*/  UMOV UR5, 0x380fffff ;  /* 0x380fffff00057882 */ /* 0x000fe20000000000 */
[----:B--2---:R-:W0:Y:S01]  /*2c10*/  F2F.F32.F64 R0, R2 ;  /* 0x0000000200007310 */ /* 0x004e220000301000 */
[----:B------:R-:W-:-:S14]  /*2c20*/  DSETP.GEU.AND P0, PT, |R2|, UR4, PT ;  /* 0x0000000402007e2a */ /* 0x000fdc000bf0e200 */
[----:B0-----:R-:W-:-:S05]  /*2c30*/  @!P0 FMUL R0, R0, 1.175494350822287508e-38 ;  /* 0x0080000000008820 */ /* 0x001fca0000400000 */
[----:B------:R-:W-:Y:S01]  /*2c40*/  F2FP.BF16.F32.PACK_AB R0, RZ, R0 ;  /* 0x00000000ff00723e */ /* 0x000fe200000010ff */
[----:B------:R-:W-:Y:S06]  /*2c50*/  BRA `(.L_x_42) ;  /* 0x0000000800b47947 */ /* 0x000fec0003800000 */
.L_x_37:
        /* <DEDUP_REMOVED lines=11> */
[----:B------:R-:W-:Y:S01]  /*2d10*/  F2FP.BF16.F32.PACK_AB R0, RZ, R0 ;  /* 0x00000000ff00723e */ /* 0x000fe200000010ff */
[----:B------:R-:W-:Y:S06]  /*2d20*/  BRA `(.L_x_42) ;  /* 0x0000000800807947 */ /* 0x000fec0003800000 */
.L_x_51:
        /* <DEDUP_REMOVED lines=8> */
.L_x_50:
[----:B------:R-:W-:-:S09]  /*2db0*/  UISETP.NE.AND UP0, UPT, UR4, 0xf, UPT ;  /* 0x0000000f0400788c */ /* 0x000fd2000bf05270 */
[----:B------:R-:W-:Y:S05]  /*2dc0*/  BRA.U !UP0, `(.L_x_52) ;  /* 0x0000000108987547 */ /* 0x000fea000b800000 */
[----:B------:R-:W-:-:S09]  /*2dd0*/  UISETP.NE.AND UP0, UPT, UR4, 0x17, UPT ;  /* 0x000000170400788c */ /* 0x000fd2000bf05270 */
[----:B------:R-:W-:Y:S05]  /*2de0*/  BRA.U !UP0, `(.L_x_53) ;  /* 0x00000001085c7547 */ /* 0x000fea000b800000 */
[----:B------:R-:W-:-:S09]  /*2df0*/  UISETP.NE.AND UP0, UPT, UR4, 0x18, UPT ;  /* 0x000000180400788c */ /* 0x000fd2000bf05270 */
[----:B------:R-:W-:Y:S05]  /*2e00*/  BRA.U UP0, `(.L_x_41) ;  /* 0x0000000500b87547 */ /* 0x000fea000b800000 */
[----:B------:R-:W2:Y:S01]  /*2e10*/  LDG.E.U8 R0, desc[UR36][R2.64] ;  /* 0x0000002402007981 */ /* 0x000ea2000c1e1100 */
[----:B------:R-:W-:Y:S02]  /*2e20*/  IMAD.MOV.U32 R6, RZ, RZ, 0x1f ;  /* 0x0000001fff067424 */ /* 0x000fe400078e00ff */
[----:B--2---:R-:W-:-:S05]  /*2e30*/  IMAD.SHL.U32 R0, R0, 0x1000000, RZ ;  /* 0x0100000000007824 */ /* 0x004fca00078e00ff */
[C---:B------:R-:W-:Y:S02]  /*2e40*/  LOP3.LUT R4, R0.reuse, 0x7f000000, RZ, 0xc0, !PT ;  /* 0x7f00000000047812 */ /* 0x040fe400078ec0ff */
[----:B------:R-:W-:Y:S02]  /*2e50*/  LOP3.LUT P0, RZ, R0, 0x7f000000, RZ, 0xc0, !PT ;  /* 0x7f00000000ff7812 */ /* 0x000fe4000780c0ff */
[----:B------:R-:W0:Y:S02]  /*2e60*/  FLO.U32 R5, R4 ;  /* 0x0000000400057300 */ /* 0x000e2400000e0000 */
[----:B0-----:R-:W-:-:S05]  /*2e70*/  IMAD.MOV R5, RZ, RZ, -R5 ;  /* 0x000000ffff057224 */ /* 0x001fca00078e0a05 */
[----:B------:R-:W-:-:S05]  /*2e80*/  VIADDMNMX.U32 R5, R5, R6, 0x4, !PT ;  /* 0x0000000405057446 */ /* 0x000fca0007800006 */
[----:B------:R-:W-:-:S05]  /*2e90*/  VIADD R5, R5, 0xfffffffc ;  /* 0xfffffffc05057836 */ /* 0x000fca0000000000 */
[C---:B------:R-:W-:Y:S02]  /*2ea0*/  SHF.L.U32 R6, R4.reuse, R5, RZ ;  /* 0x0000000504067219 */ /* 0x040fe400000006ff */
[----:B------:R-:W-:Y:S01]  /*2eb0*/  SHF.L.U32 R7, R5, 0x17, RZ ;  /* 0x0000001705077819 */ /* 0x000fe200000006ff */
        /* <DEDUP_REMOVED lines=10> */
.L_x_53:
[----:B------:R-:W2:Y:S02]  /*2f60*/  LDG.E.U8 R2, desc[UR36][R2.64] ;  /* 0x0000002402027981 */ /* 0x000ea4000c1e1100 */
[C---:B--2---:R-:W-:Y:S02]  /*2f70*/  IMAD.SHL.U32 R4, R2.reuse, 0x2000000, RZ ;  /* 0x0200000002047824 */ /* 0x044fe400078e00ff */
[----:B------:R-:W-:-:S03]  /*2f80*/  IMAD.SHL.U32 R5, R2, 0x100, RZ ;  /* 0x0000010002057824 */ /* 0x000fc600078e00ff */
        /* <DEDUP_REMOVED lines=8> */
[----:B------:R-:W-:Y:S01]  /*3010*/  F2FP.BF16.F32.PACK_AB R0, RZ, R0 ;  /* 0x00000000ff00723e */ /* 0x000fe200000010ff */
[----:B------:R-:W-:Y:S06]  /*3020*/  BRA `(.L_x_42) ;  /* 0x0000000400c07947 */ /* 0x000fec0003800000 */
.L_x_52:
[----:B------:R0:W5:Y:S01]  /*3030*/  LDG.E.U16 R0, desc[UR36][R2.64] ;  /* 0x0000002402007981 */ /* 0x000162000c1e1500 */
[----:B------:R-:W-:Y:S05]  /*3040*/  BRA `(.L_x_42) ;  /* 0x0000000400b87947 */ /* 0x000fea0003800000 */
.L_x_49:
        /* <DEDUP_REMOVED lines=10> */
[----:B------:R-:W-:Y:S01]  /*30f0*/  F2FP.BF16.F32.PACK_AB R0, RZ, R0 ;  /* 0x00000000ff00723e */ /* 0x000fe200000010ff */
[----:B------:R-:W-:Y:S06]  /*3100*/  BRA `(.L_x_42) ;  /* 0x0000000400887947 */ /* 0x000fec0003800000 */
.L_x_56:
        /* <DEDUP_REMOVED lines=11> */
[----:B------:R-:W-:-:S04]  /*31c0*/  SHF.R.U32.HI R0, RZ, 0x7, R3 ;  /* 0x00000007ff007819 */ /* 0x000fc80000011603 */
[----:B------:R-:W-:Y:S02]  /*31d0*/  SHF.L.U32 R7, R0, 0x1f, RZ ;  /* 0x0000001f00077819 */ /* 0x000fe400000006ff */
        /* <DEDUP_REMOVED lines=8> */
.L_x_60:
[----:B------:R-:W-:Y:S05]  /*3260*/  BSYNC.RECONVERGENT B1 ;  /* 0x0000000000017941 */ /* 0x000fea0003800200 */
.L_x_59:
[----:B------:R-:W-:Y:S01]  /*3270*/  IMAD.SHL.U32 R0, R0, 0x100000, RZ ;  /* 0x0010000000007824 */ /* 0x000fe200078e00ff */
[----:B------:R-:W-:-:S04]  /*3280*/  LEA R2, R2, 0x3b800000, 0x17 ;  /* 0x3b80000002027811 */ /* 0x000fc800078eb8ff */
[----:B------:R-:W-:-:S07]  /*3290*/  LOP3.LUT R0, R2, R0, R7, 0xfe, !PT ;  /* 0x0000000002007212 */ /* 0x000fce00078efe07 */
.L_x_58:
[----:B------:R-:W-:Y:S05]  /*32a0*/  BSYNC.RECONVERGENT B0 ;  /* 0x0000000000007941 */ /* 0x000fea0003800200 */
.L_x_57:
[----:B------:R-:W-:Y:S01]  /*32b0*/  F2FP.BF16.F32.PACK_AB R0, RZ, R0 ;  /* 0x00000000ff00723e */ /* 0x000fe200000010ff */
[----:B------:R-:W-:Y:S06]  /*32c0*/  BRA `(.L_x_42) ;  /* 0x0000000400187947 */ /* 0x000fec0003800000 */
.L_x_55:
        /* <DEDUP_REMOVED lines=21> */
.L_x_64:
[----:B------:R-:W-:Y:S05]  /*3420*/  BSYNC.RECONVERGENT B1 ;  /* 0x0000000000017941 */ /* 0x000fea0003800200 */
.L_x_63:
[----:B------:R-:W-:Y:S02]  /*3430*/  SHF.L.U32 R0, R0, 0x15, RZ ;  /* 0x0000001500007819 */ /* 0x000fe400000006ff */
[----:B------:R-:W-:-:S04]  /*3440*/  LEA R2, R2, 0x37800000, 0x17 ;  /* 0x3780000002027811 */ /* 0x000fc800078eb8ff */
[----:B------:R-:W-:-:S07]  /*3450*/  LOP3.LUT R0, R2, R0, R7, 0xfe, !PT ;  /* 0x0000000002007212 */ /* 0x000fce00078efe07 */
.L_x_62:
[----:B------:R-:W-:Y:S05]  /*3460*/  BSYNC.RECONVERGENT B0 ;  /* 0x0000000000007941 */ /* 0x000fea0003800200 */
.L_x_61:
[----:B------:R-:W-:Y:S01]  /*3470*/  F2FP.BF16.F32.PACK_AB R0, RZ, R0 ;  /* 0x00000000ff00723e */ /* 0x000fe200000010ff */
[----:B------:R-:W-:Y:S06]  /*3480*/  BRA `(.L_x_42) ;  /* 0x0000000000a87947 */ /* 0x000fec0003800000 */
.L_x_54:
[----:B------:R-:W-:-:S09]  /*3490*/  UISETP.NE.AND UP0, UPT, UR4, 0x1c, UPT ;  /* 0x0000001c0400788c */ /* 0x000fd2000bf05270 */
[----:B------:R-:W-:Y:S05]  /*34a0*/  BRA.U !UP0, `(.L_x_65) ;  /* 0x0000000108947547 */ /* 0x000fea000b800000 */
[----:B------:R-:W-:-:S09]  /*34b0*/  UISETP.NE.AND UP0, UPT, UR4, 0x1d, UPT ;  /* 0x0000001d0400788c */ /* 0x000fd2000bf05270 */
[----:B------:R-:W-:Y:S05]  /*34c0*/  BRA.U !UP0, `(.L_x_66) ;  /* 0x00000001087c7547 */ /* 0x000fea000b800000 */
[----:B------:R-:W-:-:S09]  /*34d0*/  UISETP.NE.AND UP0, UPT, UR4, 0x2c, UPT ;  /* 0x0000002c0400788c */ /* 0x000fd2000bf05270 */
[----:B------:R-:W-:Y:S05]  /*34e0*/  BRA.U !UP0, `(.L_x_67) ;  /* 0x0000000108487547 */ /* 0x000fea000b800000 */
.L_x_41:
[----:B------:R-:W-:Y:S01]  /*34f0*/  MOV R2, 0x0 ;  /* 0x0000000000027802 */ /* 0x000fe20000000f00 */
[----:B------:R-:W0:Y:S01]  /*3500*/  LDCU.64 UR4, c[0x4][0x128] ;  /* 0x01002500ff0477ac */ /* 0x000e220008000a00 */
[----:B------:R-:W-:Y:S02]  /*3510*/  HFMA2 R8, -RZ, RZ, 0, 4.64916229248046875e-06 ;  /* 0x0000004eff087431 */ /* 0x000fe400000001ff */
[----:B------:R-:W-:Y:S01]  /*3520*/  IMAD.MOV.U32 R12, RZ, RZ, 0x1 ;  /* 0x00000001ff0c7424 */ /* 0x000fe200078e00ff */
[----:B------:R-:W1:Y:S01]  /*3530*/  LDCU.64 UR6, c[0x4][0x130] ;  /* 0x01002600ff0677ac */ /* 0x000e620008000a00 */
[----:B------:R-:W2:Y:S01]  /*3540*/  LDC.64 R2, c[0x4][R2] ;  /* 0x0100000002027b82 */ /* 0x000ea20000000a00 */
[----:B------:R-:W-:Y:S01]  /*3550*/  IMAD.MOV.U32 R13, RZ, RZ, RZ ;  /* 0x000000ffff0d7224 */ /* 0x000fe200078e00ff */
[----:B------:R-:W3:Y:S01]  /*3560*/  LDCU.64 UR8, c[0x4][0x38] ;  /* 0x01000700ff0877ac */ /* 0x000ee20008000a00 */
[----:B0-----:R-:W-:Y:S02]  /*3570*/  IMAD.U32 R4, RZ, RZ, UR4 ;  /* 0x00000004ff047e24 */ /* 0x001fe4000f8e00ff */
[----:B------:R-:W-:-:S02]  /*3580*/  IMAD.U32 R5, RZ, RZ, UR5 ;  /* 0x00000005ff057e24 */ /* 0x000fc4000f8e00ff */
[----:B-1----:R-:W-:Y:S02]  /*3590*/  IMAD.U32 R6, RZ, RZ, UR6 ;  /* 0x00000006ff067e24 */ /* 0x002fe4000f8e00ff */
[----:B------:R-:W-:Y:S02]  /*35a0*/  IMAD.U32 R7, RZ, RZ, UR7 ;  /* 0x00000007ff077e24 */ /* 0x000fe4000f8e00ff */
[----:B---3--:R-:W-:Y:S02]  /*35b0*/  IMAD.U32 R10, RZ, RZ, UR8 ;  /* 0x00000008ff0a7e24 */ /* 0x008fe4000f8e00ff */
[----:B------:R-:W-:-:S07]  /*35c0*/  IMAD.U32 R11, RZ, RZ, UR9 ;  /* 0x00000009ff0b7e24 */ /* 0x000fce000f8e00ff */
[----:B------:R-:W-:-:S07]  /*35d0*/  LEPC R20, `(.L_x_68) ;  /* 0x000000001014794e */ /* 0x000fce0000000000 */
[----:B--2--5:R-:W-:Y:S05]  /*35e0*/  CALL.ABS.NOINC R2 ;  /* 0x0000000002007343 */ /* 0x024fea0003c00000 */
.L_x_68:
[----:B------:R-:W-:Y:S01]  /*35f0*/  PRMT R0, RZ, 0x7610, R0 ;  /* 0x00007610ff007816 */ /* 0x000fe20000000000 */
[----:B------:R-:W-:Y:S06]  /*3600*/  BRA `(.L_x_42) ;  /* 0x0000000000487947 */ /* 0x000fec0003800000 */
.L_x_67:
[----:B------:R-:W2:Y:S01]  /*3610*/  LDG.E.U8 R2, desc[UR36][R2.64] ;  /* 0x0000002402027981 */ /* 0x000ea2000c1e1100 */
[----:B------:R-:W-:Y:S01]  /*3620*/  BSSY.RECONVERGENT B0, `(.L_x_69) ;  /* 0x0000007000007945 */ /* 0x000fe20003800200 */
[----:B------:R-:W-:Y:S01]  /*3630*/  IMAD.MOV.U32 R0, RZ, RZ, 0x400000 ;  /* 0x00400000ff007424 */ /* 0x000fe200078e00ff */
[----:B--2---:R-:W-:-:S13]  /*3640*/  ISETP.NE.AND P0, PT, R2, RZ, PT ;  /* 0x000000ff0200720c */ /* 0x004fda0003f05270 */
[----:B------:R-:W-:Y:S05]  /*3650*/  @!P0 BRA `(.L_x_70) ;  /* 0x00000000000c8947 */ /* 0x000fea0003800000 */
[----:B------:R-:W-:-:S13]  /*3660*/  ISETP.NE.AND P0, PT, R2, 0xff, PT ;  /* 0x000000ff0200780c */ /* 0x000fda0003f05270 */
[----:B------:R-:W-:Y:S02]  /*3670*/  @!P0 IMAD.MOV.U32 R0, RZ, RZ, 0x7f800001 ;  /* 0x7f800001ff008424 */ /* 0x000fe400078e00ff */
[----:B------:R-:W-:-:S07]  /*3680*/  @P0 IMAD.SHL.U32 R0, R2, 0x800000, RZ ;  /* 0x0080000002000824 */ /* 0x000fce00078e00ff */
.L_x_70:
[----:B------:R-:W-:Y:S05]  /*3690*/  BSYNC.RECONVERGENT B0 ;  /* 0x0000000000007941 */ /* 0x000fea0003800200 */
.L_x_69:
[----:B------:R-:W-:Y:S01]  /*36a0*/  F2FP.BF16.F32.PACK_AB R0, RZ, R0 ;  /* 0x00000000ff00723e */ /* 0x000fe200000010ff */
[----:B------:R-:W-:Y:S06]  /*36b0*/  BRA `(.L_x_42) ;  /* 0x00000000001c7947 */ /* 0x000fec0003800000 */
.L_x_66:
[----:B------:R-:W2:Y:S02]  /*36c0*/  LDG.E.64 R2, desc[UR36][R2.64] ;  /* 0x0000002402027981 */ /* 0x000ea4000c1e1b00 */
[----:B--2---:R-:W0:Y:S02]  /*36d0*/  I2F.U64 R0, R2 ;  /* 0x0000000200007312 */ /* 0x004e240000301000 */
[----:B0-----:R-:W-:Y:S01]  /*36e0*/  F2FP.BF16.F32.PACK_AB R0, RZ, R0 ;  /* 0x00000000ff00723e */ /* 0x001fe200000010ff */
[----:B------:R-:W-:Y:S06]  /*36f0*/  BRA `(.L_x_42) ;  /* 0x00000000000c7947 */ /* 0x000fec0003800000 */
.L_x_65:
[----:B------:R-:W2:Y:S02]  /*3700*/  LDG.E R2, desc[UR36][R2.64] ;  /* 0x0000002402027981 */ /* 0x000ea4000c1e1900 */
[----:B--2---:R-:W-:-:S04]  /*3710*/  I2FP.F32.U32 R0, R2 ;  /* 0x0000000200007245 */ /* 0x004fc80000201000 */
[----:B------:R-:W-:-:S07]  /*3720*/  F2FP.BF16.F32.PACK_AB R0, RZ, R0 ;  /* 0x00000000ff00723e */ /* 0x000fce00000010ff */
.L_x_42:
[----:B------:R-:W1:Y:S01]  /*3730*/  LDCU.64 UR4, c[0x0][0x600] ;  /* 0x0000c000ff0477ac */ /* 0x000e620008000a00 */
[----:B-----5:R-:W-:Y:S01]  /*3740*/  IMAD.U32 R0, R0, 0x10000, RZ ;  /* 0x0001000000007824 */ /* 0x020fe200078e00ff */
[----:B------:R-:W-:Y:S01]  /*3750*/  SHF.L.U32 R19, R19, 0x10, RZ ;  /* 0x0000001013137819 */ /* 0x000fe200000006ff */
[----:B------:R-:W0:Y:S03]  /*3760*/  LDCU.64 UR6, c[0x0][0x5e8] ;  /* 0x0000bd00ff0677ac */ /* 0x000e260008000a00 */
[C---:B-1----:R-:W-:Y:S02]  /*3770*/  FSETP.GE.FTZ.AND P1, PT, R0.reuse, UR5, PT ;  /* 0x0000000500007c0b */ /* 0x042fe4000bf36000 */
[----:B------:R-:W-:Y:S01]  /*3780*/  FSETP.GTU.FTZ.AND P0, PT, R0, UR4, PT ;  /* 0x0000000400007c0b */ /* 0x000fe2000bf1c000 */
[----:B------:R-:W-:Y:S01]  /*3790*/  ULOP3.LUT UR4, UR40, 0xff, URZ, 0xc0, !UPT ;  /* 0x000000ff28047892 */ /* 0x000fe2000f8ec0ff */
[----:B------:R-:W-:-:S03]  /*37a0*/  FSEL R19, R19, RZ, !P1 ;  /* 0x000000ff13137208 */ /* 0x000fc60004800000 */
[----:B------:R-:W-:Y:S01]  /*37b0*/  UISETP.GT.AND UP0, UPT, UR4, 0x9, UPT ;  /* 0x000000090400788c */ /* 0x000fe2000bf04270 */
[----:B------:R-:W-:Y:S02]  /*37c0*/  FSEL R19, R19, RZ, P0 ;  /* 0x000000ff13137208 */ /* 0x000fe40000000000 */
[----:B0-----:R-:W-:-:S04]  /*37d0*/  IADD3 R2, P0, PT, R16, UR6, RZ ;  /* 0x0000000610027c10 */ /* 0x001fc8000ff1e0ff */
[----:B------:R-:W0:Y:S01]  /*37e0*/  F2F.BF16.F32 R19, R19 ;  /* 0x0000001300137304 */ /* 0x000e220000202000 */
[----:B------:R-:W-:Y:S01]  /*37f0*/  IMAD.X R3, RZ, RZ, UR7, P0 ;  /* 0x00000007ff037e24 */ /* 0x000fe200080e06ff */
[----:B------:R-:W-:Y:S07]  /*3800*/  BRA.U UP0, `(.L_x_71) ;  /* 0x00000005000c7547 */ /* 0x000fee000b800000 */
        /* <DEDUP_REMOVED lines=8> */
[----:B0-----:R-:W-:-:S04]  /*3890*/  IMAD.U32 R0, R19, 0x10000, RZ ;  /* 0x0001000013007824 */ /* 0x001fc800078e00ff */
[----:B------:R-:W0:Y:S02]  /*38a0*/  F2I.FTZ.TRUNC.NTZ R5, R0 ;  /* 0x0000000000057305 */ /* 0x000e24000021f100 */
[----:B0-----:R0:W-:Y:S01]  /*38b0*/  STG.E.U8 desc[UR36][R2.64], R5 ;  /* 0x0000000502007986 */ /* 0x0011e2000c101124 */
[----:B------:R-:W-:Y:S05]  /*38c0*/  BRA `(.L_x_76) ;  /* 0x0000000c00807947 */ /* 0x000fea0003800000 */
.L_x_74:
[----:B0-----:R-:W-:-:S06]  /*38d0*/  IMAD.U32 R5, R19, 0x10000, RZ ;  /* 0x0001000013057824 */ /* 0x001fcc00078e00ff */
[----:B------:R-:W0:Y:S02]  /*38e0*/  F2I.S64.TRUNC R4, R5 ;  /* 0x0000000500047311 */ /* 0x000e24000020d900 */
[----:B0-----:R1:W-:Y:S01]  /*38f0*/  STG.E.U8 desc[UR36][R2.64], R4 ;  /* 0x0000000402007986 */ /* 0x0013e2000c101124 */
[----:B------:R-:W-:Y:S05]  /*3900*/  BRA `(.L_x_76) ;  /* 0x0000000c00707947 */ /* 0x000fea0003800000 */
.L_x_73:
[----:B------:R-:W-:-:S09]  /*3910*/  UISETP.NE.AND UP0, UPT, UR4, 0x2, UPT ;  /* 0x000000020400788c */ /* 0x000fd2000bf05270 */
[----:B------:R-:W-:Y:S05]  /*3920*/  BRA.U !UP0, `(.L_x_77) ;  /* 0x0000000108307547 */ /* 0x000fea000b800000 */
[----:B------:R-:W-:-:S09]  /*3930*/  UISETP.NE.AND UP0, UPT, UR4, 0x3, UPT ;  /* 0x000000030400788c */ /* 0x000fd2000bf05270 */
[----:B------:R-:W-:Y:S05]  /*3940*/  BRA.U !UP0, `(.L_x_78) ;  /* 0x0000000108187547 */ /* 0x000fea000b800000 */
[----:B------:R-:W-:-:S09]  /*3950*/  UISETP.NE.AND UP0, UPT, UR4, 0x4, UPT ;  /* 0x000000040400788c */ /* 0x000fd2000bf05270 */
[----:B------:R-:W-:Y:S05]  /*3960*/  BRA.U UP0, `(.L_x_75) ;  /* 0x0000000900b87547 */ /* 0x000fea000b800000 */
[----:B0-----:R-:W-:-:S06]  /*3970*/  IMAD.U32 R4, R19, 0x10000, RZ ;  /* 0x0001000013047824 */ /* 0x001fcc00078e00ff */
[----:B------:R-:W0:Y:S02]  /*3980*/  F2I.S64.TRUNC R4, R4 ;  /* 0x0000000400047311 */ /* 0x000e24000020d900 */
[----:B0-----:R4:W-:Y:S01]  /*3990*/  STG.E.64 desc[UR36][R2.64], R4 ;  /* 0x0000000402007986 */ /* 0x0019e2000c101b24 */
[----:B------:R-:W-:Y:S05]  /*39a0*/  BRA `(.L_x_76) ;  /* 0x0000000c00487947 */ /* 0x000fea0003800000 */
.L_x_78:
[----:B0-----:R-:W-:-:S06]  /*39b0*/  IMAD.U32 R19, R19, 0x10000, RZ ;  /* 0x0001000013137824 */ /* 0x001fcc00078e00ff */
[----:B------:R-:W0:Y:S02]  /*39c0*/  F2I.FTZ.TRUNC.NTZ R19, R19 ;  /* 0x0000001300137305 */ /* 0x000e24000021f100 */
[----:B0-----:R3:W-:Y:S01]  /*39d0*/  STG.E desc[UR36][R2.64], R19 ;  /* 0x0000001302007986 */ /* 0x0017e2000c101924 */
[----:B------:R-:W-:Y:S05]  /*39e0*/  BRA `(.L_x_76) ;  /* 0x0000000c00387947 */ /* 0x000fea0003800000 */
.L_x_77:
[----:B0-----:R-:W-:-:S06]  /*39f0*/  IMAD.U32 R19, R19, 0x10000, RZ ;  /* 0x0001000013137824 */ /* 0x001fcc00078e00ff */
[----:B------:R-:W0:Y:S02]  /*3a00*/  F2I.FTZ.TRUNC.NTZ R19, R19 ;  /* 0x0000001300137305 */ /* 0x000e24000021f100 */
[----:B0-----:R2:W-:Y:S01]  /*3a10*/  STG.E.U16 desc[UR36][R2.64], R19 ;  /* 0x0000001302007986 */ /* 0x0015e2000c101524 */
[----:B------:R-:W-:Y:S05]  /*3a20*/  BRA `(.L_x_76) ;  /* 0x0000000c00287947 */ /* 0x000fea0003800000 */
.L_x_72:
[----:B------:R-:W-:-:S09]  /*3a30*/  UISETP.GT.AND UP0, UPT, UR4, 0x6, UPT ;  /* 0x000000060400788c */ /* 0x000fd2000bf04270 */
[----:B------:R-:W-:Y:S05]  /*3a40*/  BRA.U UP0, `(.L_x_79) ;  /* 0x00000001002c7547 */ /* 0x000fea000b800000 */
[----:B------:R-:W-:-:S09]  /*3a50*/  UISETP.NE.AND UP0, UPT, UR4, 0x5, UPT ;  /* 0x000000050400788c */ /* 0x000fd2000bf05270 */
[----:B------:R-:W-:Y:S05]  /*3a60*/  BRA.U !UP0, `(.L_x_80) ;  /* 0x0000000108147547 */ /* 0x000fea000b800000 */
[----:B------:R-:W-:-:S09]  /*3a70*/  UISETP.NE.AND UP0, UPT, UR4, 0x6, UPT ;  /* 0x000000060400788c */ /* 0x000fd2000bf05270 */
[----:B------:R-:W-:Y:S05]  /*3a80*/  BRA.U UP0, `(.L_x_75) ;  /* 0x0000000900707547 */ /* 0x000fea000b800000 */
[----:B0-----:R-:W-:-:S05]  /*3a90*/  SHF.L.U32 R19, R19, 0x10, RZ ;  /* 0x0000001013137819 */ /* 0x001fca00000006ff */
[----:B------:R0:W-:Y:S01]  /*3aa0*/  STG.E desc[UR36][R2.64], R19 ;  /* 0x0000001302007986 */ /* 0x0001e2000c101924 */
[----:B------:R-:W-:Y:S05]  /*3ab0*/  BRA `(.L_x_76) ;  /* 0x0000000c00047947 */ /* 0x000fea0003800000 */
.L_x_80:
[----:B0-----:R-:W-:-:S05]  /*3ac0*/  IMAD.U32 R0, R19, 0x10000, RZ ;  /* 0x0001000013007824 */ /* 0x001fca00078e00ff */
[----:B------:R-:W-:-:S05]  /*3ad0*/  F2FP.F16.F32.PACK_AB R0, RZ, R0 ;  /* 0x00000000ff00723e */ /* 0x000fca00000000ff */
[----:B------:R0:W-:Y:S01]  /*3ae0*/  STG.E.U16 desc[UR36][R2.64], R0 ;  /* 0x0000000002007986 */ /* 0x0001e2000c101524 */
[----:B------:R-:W-:Y:S05]  /*3af0*/  BRA `(.L_x_76) ;  /* 0x0000000800f47947 */ /* 0x000fea0003800000 */
.L_x_79:
[----:B------:R-:W-:-:S09]  /*3b00*/  UISETP.NE.AND UP0, UPT, UR4, 0x7, UPT ;  /* 0x000000070400788c */ /* 0x000fd2000bf05270 */
[----:B------:R-:W-:Y:S05]  /*3b10*/  BRA.U !UP0, `(.L_x_81) ;  /* 0x0000000108347547 */ /* 0x000fea000b800000 */
[----:B------:R-:W-:-:S09]  /*3b20*/  UISETP.NE.AND UP0, UPT, UR4, 0x8, UPT ;  /* 0x000000080400788c */ /* 0x000fd2000bf05270 */
[----:B------:R-:W-:Y:S05]  /*3b30*/  BRA.U !UP0, `(.L_x_82) ;  /* 0x0000000108187547 */ /* 0x000fea000b800000 */
[----:B------:R-:W-:-:S09]  /*3b40*/  UISETP.NE.AND UP0, UPT, UR4, 0x9, UPT ;  /* 0x000000090400788c */ /* 0x000fd2000bf05270 */
[----:B------:R-:W-:Y:S05]  /*3b50*/  BRA.U UP0, `(.L_x_75) ;  /* 0x00000009003c7547 */ /* 0x000fea000b800000 */
[----:B0-----:R-:W-:Y:S02]  /*3b60*/  IMAD.U32 R4, R19, 0x10000, RZ ;  /* 0x0001000013047824 */ /* 0x001fe400078e00ff */
[----:B------:R-:W-:-:S05]  /*3b70*/  IMAD.MOV.U32 R5, RZ, RZ, RZ ;  /* 0x000000ffff057224 */ /* 0x000fca00078e00ff */
[----:B------:R0:W-:Y:S01]  /*3b80*/  STG.E.64 desc[UR36][R2.64], R4 ;  /* 0x0000000402007986 */ /* 0x0001e2000c101b24 */
[----:B------:R-:W-:Y:S05]  /*3b90*/  BRA `(.L_x_76) ;  /* 0x0000000800cc7947 */ /* 0x000fea0003800000 */
.L_x_82:
[----:B0-----:R-:W-:-:S05]  /*3ba0*/  IMAD.U32 R19, R19, 0x10000, RZ ;  /* 0x0001000013137824 */ /* 0x001fca00078e00ff */
[----:B------:R-:W-:-:S04]  /*3bb0*/  F2FP.F16.F32.PACK_AB R5, RZ, R19 ;  /* 0x00000013ff05723e */ /* 0x000fc800000000ff */
[----:B------:R-:W-:-:S05]  /*3bc0*/  PRMT R5, R5, 0x5410, RZ ;  /* 0x0000541005057816 */ /* 0x000fca00000000ff */
[----:B------:R0:W-:Y:S01]  /*3bd0*/  STG.E desc[UR36][R2.64], R5 ;  /* 0x0000000502007986 */ /* 0x0001e2000c101924 */
[----:B------:R-:W-:Y:S05]  /*3be0*/  BRA `(.L_x_76) ;  /* 0x0000000800b87947 */ /* 0x000fea0003800000 */
.L_x_81:
[----:B0-----:R-:W-:-:S04]  /*3bf0*/  IMAD.U32 R4, R19, 0x10000, RZ ;  /* 0x0001000013047824 */ /* 0x001fc800078e00ff */
[----:B------:R-:W-:-:S06]  /*3c00*/  FMUL.FTZ R4, R4, 1 ;  /* 0x3f80000004047820 */ /* 0x000fcc0000410000 */
[----:B------:R-:W0:Y:S02]  /*3c10*/  F2F.F64.F32 R4, R4 ;  /* 0x0000000400047310 */ /* 0x000e240000201800 */
[----:B0-----:R0:W-:Y:S01]  /*3c20*/  STG.E.64 desc[UR36][R2.64], R4 ;  /* 0x0000000402007986 */ /* 0x0011e2000c101b24 */
[----:B------:R-:W-:Y:S05]  /*3c30*/  BRA `(.L_x_76) ;  /* 0x0000000800a47947 */ /* 0x000fea0003800000 */
.L_x_71:
        /* <DEDUP_REMOVED lines=8> */
[----:B0-----:R-:W-:-:S05]  /*3cc0*/  IMAD.U32 R19, R19, 0x10000, RZ ;  /* 0x0001000013137824 */ /* 0x001fca00078e00ff */
[----:B------:R-:W-:-:S04]  /*3cd0*/  FSETP.NEU.FTZ.AND P0, PT, R19, RZ, PT ;  /* 0x000000ff1300720b */ /* 0x000fc80003f1d000 */
[----:B------:R-:W-:-:S05]  /*3ce0*/  SEL R5, RZ, 0x1, !P0 ;  /* 0x00000001ff057807 */ /* 0x000fca0004000000 */
[----:B------:R0:W-:Y:S01]  /*3cf0*/  STG.E.U8 desc[UR36][R2.64], R5 ;  /* 0x0000000502007986 */ /* 0x0001e2000c101124 */
[----:B------:R-:W-:Y:S05]  /*3d00*/  BRA `(.L_x_76) ;  /* 0x0000000800707947 */ /* 0x000fea0003800000 */
.L_x_85:
[----:B0-----:R-:W-:Y:S02]  /*3d10*/  SHF.L.U32 R19, R19, 0x10, RZ ;  /* 0x0000001013137819 */ /* 0x001fe400000006ff */
[----:B------:R-:W-:-:S03]  /*3d20*/  CS2R R6, SRZ ;  /* 0x0000000000067805 */ /* 0x000fc6000001ff00 */
[----:B------:R-:W-:-:S06]  /*3d30*/  FMUL.FTZ R4, R19, 1 ;  /* 0x3f80000013047820 */ /* 0x000fcc0000410000 */
[----:B------:R-:W0:Y:S02]  /*3d40*/  F2F.F64.F32 R4, R4 ;  /* 0x0000000400047310 */ /* 0x000e240000201800 */
[----:B0-----:R0:W-:Y:S01]  /*3d50*/  STG.E.128 desc[UR36][R2.64], R4 ;  /* 0x0000000402007986 */ /* 0x0011e2000c101d24 */
[----:B------:R-:W-:Y:S05]  /*3d60*/  BRA `(.L_x_76) ;  /* 0x0000000800587947 */ /* 0x000fea0003800000 */
.L_x_84:
[----:B------:R-:W-:-:S09]  /*3d70*/  UISETP.NE.AND UP0, UPT, UR4, 0xf, UPT ;  /* 0x0000000f0400788c */ /* 0x000fd2000bf05270 */
[----:B------:R-:W-:Y:S05]  /*3d80*/  BRA.U !UP0, `(.L_x_86) ;  /* 0x0000000108a07547 */ /* 0x000fea000b800000 */
[----:B------:R-:W-:-:S09]  /*3d90*/  UISETP.NE.AND UP0, UPT, UR4, 0x17, UPT ;  /* 0x000000170400788c */ /* 0x000fd2000bf05270 */
[----:B------:R-:W-:Y:S05]  /*3da0*/  BRA.U !UP0, `(.L_x_87) ;  /* 0x00000001084c7547 */ /* 0x000fea000b800000 */
[----:B------:R-:W-:-:S09]  /*3db0*/  UISETP.NE.AND UP0, UPT, UR4, 0x18, UPT ;  /* 0x000000180400788c */ /* 0x000fd2000bf05270 */
[----:B------:R-:W-:Y:S05]  /*3dc0*/  BRA.U UP0, `(.L_x_75) ;  /* 0x0000000500a07547 */ /* 0x000fea000b800000 */
[----:B0-----:R-:W-:Y:S01]  /*3dd0*/  IMAD.U32 R19, R19, 0x10000, RZ ;  /* 0x0001000013137824 */ /* 0x001fe200078e00ff */
[----:B------:R-:W-:Y:S01]  /*3de0*/  BSSY.RECONVERGENT B0, `(.L_x_88) ;  /* 0x000000c000007945 */ /* 0x000fe20003800200 */
[----:B------:R-:W-:-:S03]  /*3df0*/  IMAD.MOV.U32 R0, RZ, RZ, 0x7f ;  /* 0x0000007fff007424 */ /* 0x000fc600078e00ff */
[----:B------:R-:W-:Y:S02]  /*3e00*/  LOP3.LUT R6, R19, 0x7fffffff, RZ, 0xc0, !PT ;  /* 0x7fffffff13067812 */ /* 0x000fe400078ec0ff */
[----:B------:R-:W-:Y:S02]  /*3e10*/  SHF.R.U32.HI R5, RZ, 0x18, R19 ;  /* 0x00000018ff057819 */ /* 0x000fe40000011613 */
[----:B------:R-:W-:-:S13]  /*3e20*/  ISETP.GT.U32.AND P0, PT, R6, 0x43efffff, PT ;  /* 0x43efffff0600780c */ /* 0x000fda0003f04070 */
[----:B------:R-:W-:Y:S05]  /*3e30*/  @P0 BRA `(.L_x_89) ;  /* 0x0000000000180947 */ /* 0x000fea0003800000 */
[----:B------:R-:W-:-:S13]  /*3e40*/  ISETP.GT.U32.AND P0, PT, R6, 0x3c7fffff, PT ;  /* 0x3c7fffff0600780c */ /* 0x000fda0003f04070 */
[----:B------:R-:W-:-:S04]  /*3e50*/  @P0 SHF.R.U32.HI R0, RZ, 0x14, R19 ;  /* 0x00000014ff000819 */ /* 0x000fc80000011613 */
[----:B------:R-:W-:Y:S01]  /*3e60*/  @P0 LOP3.LUT R4, R0, 0x1, RZ, 0xc0, !PT ;  /* 0x0000000100040812 */ /* 0x000fe200078ec0ff */
[----:B------:R-:W-:-:S03]  /*3e70*/  @!P0 FADD.FTZ R0, R6, 16384 ;  /* 0x4680000006008421 */ /* 0x000fc60000010000 */
[----:B------:R-:W-:-:S04]  /*3e80*/  @P0 IADD3 R4, PT, PT, R19, 0x407ffff, R4 ;  /* 0x0407ffff13040810 */ /* 0x000fc80007ffe004 */
[----:B------:R-:W-:-:S07]  /*3e90*/  @P0 SHF.R.U32.HI R0, RZ, 0x14, R4 ;  /* 0x00000014ff000819 */ /* 0x000fce0000011604 */
.L_x_89:
[----:B------:R-:W-:Y:S05]  /*3ea0*/  BSYNC.RECONVERGENT B0 ;  /* 0x0000000000007941 */ /* 0x000fea0003800200 */
.L_x_88:
[----:B------:R-:W-:-:S05]  /*3eb0*/  LOP3.LUT R5, R0, 0x80, R5, 0xf8, !PT ;  /* 0x0000008000057812 */ /* 0x000fca00078ef805 */
[----:B------:R0:W-:Y:S01]  /*3ec0*/  STG.E.U8 desc[UR36][R2.64], R5 ;  /* 0x0000000502007986 */ /* 0x0001e2000c101124 */
[----:B------:R-:W-:Y:S05]  /*3ed0*/  BRA `(.L_x_76) ;  /* 0x0000000400fc7947 */ /* 0x000fea0003800000 */
.L_x_87:
[----:B0-----:R-:W-:Y:S01]  /*3ee0*/  IMAD.U32 R19, R19, 0x10000, RZ ;  /* 0x0001000013137824 */ /* 0x001fe200078e00ff */
[----:B------:R-:W-:Y:S04]  /*3ef0*/  BSSY.RECONVERGENT B0, `(.L_x_90) ;  /* 0x000000e000007945 */ /* 0x000fe80003800200 */
[----:B------:R-:W-:Y:S02]  /*3f00*/  LOP3.LUT R6, R19, 0x7fffffff, RZ, 0xc0, !PT ;  /* 0x7fffffff13067812 */ /* 0x000fe400078ec0ff */
[----:B------:R-:W-:Y:S02]  /*3f10*/  SHF.R.U32.HI R5, RZ, 0x18, R19 ;  /* 0x00000018ff057819 */ /* 0x000fe40000011613 */
[----:B------:R-:W-:-:S13]  /*3f20*/  ISETP.GE.U32.AND P1, PT, R6, 0x47800000, PT ;  /* 0x478000000600780c */ /* 0x000fda0003f26070 */
[----:B------:R-:W-:Y:S01]  /*3f30*/  @P1 IMAD.MOV.U32 R0, RZ, RZ, 0x7f ;  /* 0x0000007fff001424 */ /* 0x000fe200078e00ff */
[----:B------:R-:W-:-:S04]  /*3f40*/  @P1 ISETP.GT.U32.AND P0, PT, R6, 0x7f800000, PT ;  /* 0x7f8000000600180c */ /* 0x000fc80003f04070 */
[----:B------:R-:W-:Y:S01]  /*3f50*/  @P1 SEL R0, R0, 0x7c, P0 ;  /* 0x0000007c00001807 */ /* 0x000fe20000000000 */
[----:B------:R-:W-:Y:S08]  /*3f60*/  @P1 BRA `(.L_x_91) ;  /* 0x0000000000181947 */ /* 0x000ff00003800000 */
[----:B------:R-:W-:-:S13]  /*3f70*/  ISETP.GT.U32.AND P0, PT, R6, 0x387fffff, PT ;  /* 0x387fffff0600780c */ /* 0x000fda0003f04070 */
[----:B------:R-:W-:-:S04]  /*3f80*/  @P0 SHF.R.U32.HI R0, RZ, 0x15, R19 ;  /* 0x00000015ff000819 */ /* 0x000fc80000011613 */
[----:B------:R-:W-:Y:S01]  /*3f90*/  @P0 LOP3.LUT R4, R0, 0x1, RZ, 0xc0, !PT ;  /* 0x0000000100040812 */ /* 0x000fe200078ec0ff */
[----:B------:R-:W-:-:S03]  /*3fa0*/  @!P0 FADD.FTZ R0, R6, 128 ;  /* 0x4300000006008421 */ /* 0x000fc60000010000 */
[----:B------:R-:W-:-:S04]  /*3fb0*/  @P0 IADD3 R4, PT, PT, R19, 0x80fffff, R4 ;  /* 0x080fffff13040810 */ /* 0x000fc80007ffe004 */
[----:B------:R-:W-:-:S07]  /*3fc0*/  @P0 SHF.R.U32.HI R0, RZ, 0x15, R4 ;  /* 0x00000015ff000819 */ /* 0x000fce0000011604 */
.L_x_91:
[----:B------:R-:W-:Y:S05]  /*3fd0*/  BSYNC.RECONVERGENT B0 ;  /* 0x0000000000007941 */ /* 0x000fea0003800200 */
.L_x_90:
[----:B------:R-:W-:-:S05]  /*3fe0*/  LOP3.LUT R5, R0, 0x80, R5, 0xf8, !PT ;  /* 0x0000008000057812 */ /* 0x000fca00078ef805 */
[----:B------:R0:W-:Y:S01]  /*3ff0*/  STG.E.U8 desc[UR36][R2.64], R5 ;  /* 0x0000000502007986 */ /* 0x0001e2000c101124 */
[----:B------:R-:W-:Y:S05]  /*4000*/  BRA `(.L_x_76) ;  /* 0x0000000400b07947 */ /* 0x000fea0003800000 */
.L_x_86:
[----:B0-----:R0:W-:Y:S01]  /*4010*/  STG.E.U16 desc[UR36][R2.64], R19 ;  /* 0x0000001302007986 */ /* 0x0011e2000c101524 */
[----:B------:R-:W-:Y:S05]  /*4020*/  BRA `(.L_x_76) ;  /* 0x0000000400a87947 */ /* 0x000fea0003800000 */
.L_x_83:
        /* <DEDUP_REMOVED lines=8> */
[----:B0-----:R-:W-:-:S06]  /*40b0*/  IMAD.U32 R5, R19, 0x10000, RZ ;  /* 0x0001000013057824 */ /* 0x001fcc00078e00ff */
[----:B------:R-:W0:Y:S02]  /*40c0*/  F2I.FTZ.U32.TRUNC.NTZ R5, R5 ;  /* 0x0000000500057305 */ /* 0x000e24000021f000 */
[----:B0-----:R0:W-:Y:S01]  /*40d0*/  STG.E.U16 desc[UR36][R2.64], R5 ;  /* 0x0000000502007986 */ /* 0x0011e2000c101524 */
[----:B------:R-:W-:Y:S05]  /*40e0*/  BRA `(.L_x_76) ;  /* 0x0000000400787947 */ /* 0x000fea0003800000 */
.L_x_94:
[----:B0-----:R-:W-:Y:S01]  /*40f0*/  IMAD.U32 R5, R19, 0x10000, RZ ;  /* 0x0001000013057824 */ /* 0x001fe200078e00ff */
[----:B------:R-:W-:Y:S01]  /*4100*/  BSSY.RECONVERGENT B0, `(.L_x_95) ;  /* 0x0000014000007945 */ /* 0x000fe20003800200 */
[----:B------:R-:W-:-:S03]  /*4110*/  MOV R0, 0x80 ;  /* 0x0000008000007802 */ /* 0x000fc60000000f00 */
[----:B------:R-:W-:-:S04]  /*4120*/  LOP3.LUT R4, R5, 0x7fffffff, RZ, 0xc0, !PT ;  /* 0x7fffffff05047812 */ /* 0x000fc800078ec0ff */
[----:B------:R-:W-:-:S13]  /*4130*/  ISETP.GT.U32.AND P0, PT, R4, 0x437fffff, PT ;  /* 0x437fffff0400780c */ /* 0x000fda0003f04070 */
[----:B------:R-:W-:Y:S05]  /*4140*/  @P0 BRA `(.L_x_96) ;  /* 0x00000000003c0947 */ /* 0x000fea0003800000 */
[----:B------:R-:W-:-:S13]  /*4150*/  ISETP.GT.U32.AND P0, PT, R4, 0x3bffffff, PT ;  /* 0x3bffffff0400780c */ /* 0x000fda0003f04070 */
[----:B------:R-:W-:Y:S05]  /*4160*/  @P0 BRA `(.L_x_97) ;  /* 0x0000000000140947 */ /* 0x000fea0003800000 */
[----:B------:R-:W-:-:S05]  /*4170*/  FADD.FTZ R0, R4, 8192 ;  /* 0x4600000004007421 */ /* 0x000fca0000010000 */
[----:B------:R-:W-:Y:S02]  /*4180*/  LOP3.LUT P0, R4, R0, 0xff, RZ, 0xc0, !PT ;  /* 0x000000ff00047812 */ /* 0x000fe4000780c0ff */
[----:B------:R-:W-:-:S11]  /*4190*/  PRMT R0, RZ, 0x7610, R0 ;  /* 0x00007610ff007816 */ /* 0x000fd60000000000 */
[----:B------:R-:W-:Y:S05]  /*41a0*/  @!P0 BRA `(.L_x_96) ;  /* 0x0000000000248947 */ /* 0x000fea0003800000 */
[----:B------:R-:W-:Y:S05]  /*41b0*/  BRA `(.L_x_98) ;  /* 0x0000000000147947 */ /* 0x000fea0003800000 */
.L_x_97:
[----:B------:R-:W-:-:S04]  /*41c0*/  SHF.R.U32.HI R0, RZ, 0x14, R5 ;  /* 0x00000014ff007819 */ /* 0x000fc80000011605 */
[----:B------:R-:W-:-:S04]  /*41d0*/  LOP3.LUT R0, R0, 0x1, RZ, 0xc0, !PT ;  /* 0x0000000100007812 */ /* 0x000fc800078ec0ff */
[----:B------:R-:W-:-:S04]  /*41e0*/  IADD3 R0, PT, PT, R5, 0x487ffff, R0 ;  /* 0x0487ffff05007810 */ /* 0x000fc80007ffe000 */
[----:B------:R-:W-:-:S04]  /*41f0*/  SHF.R.U32.HI R0, RZ, 0x14, R0 ;  /* 0x00000014ff007819 */ /* 0x000fc80000011600 */
[----:B------:R-:W-:-:S07]  /*4200*/  LOP3.LUT R4, R0, 0xff, RZ, 0xc0, !PT ;  /* 0x000000ff00047812 */ /* 0x000fce00078ec0ff */
.L_x_98:
[----:B------:R-:W-:-:S04]  /*4210*/  SHF.R.U32.HI R5, RZ, 0x18, R5 ;  /* 0x00000018ff057819 */ /* 0x000fc80000011605 */
[----:B------:R-:W-:-:S04]  /*4220*/  LOP3.LUT R4, R4, 0x80, R5, 0xf8, !PT ;  /* 0x0000008004047812 */ /* 0x000fc800078ef805 */
[----:B------:R-:W-:-:S07]  /*4230*/  PRMT R0, R4, 0x7610, R0 ;  /* 0x0000761004007816 */ /* 0x000fce0000000000 */
.L_x_96:
[----:B------:R-:W-:Y:S05]  /*4240*/  BSYNC.RECONVERGENT B0 ;  /* 0x0000000000007941 */ /* 0x000fea0003800200 */
.L_x_95:
[----:B------:R0:W-:Y:S01]  /*4250*/  STG.E.U8 desc[UR36][R2.64], R0 ;  /* 0x0000000002007986 */ /* 0x0001e2000c101124 */
[----:B------:R-:W-:Y:S05]  /*4260*/  BRA `(.L_x_76) ;  /* 0x0000000400187947 */ /* 0x000fea0003800000 */
.L_x_93:
[----:B0-----:R-:W-:Y:S01]  /*4270*/  IMAD.U32 R5, R19, 0x10000, RZ ;  /* 0x0001000013057824 */ /* 0x001fe200078e00ff */
[----:B------:R-:W-:Y:S01]  /*4280*/  BSSY.RECONVERGENT B0, `(.L_x_99) ;  /* 0x0000014000007945 */ /* 0x000fe20003800200 */
[----:B------:R-:W-:-:S03]  /*4290*/  IMAD.MOV.U32 R0, RZ, RZ, 0x80 ;  /* 0x00000080ff007424 */ /* 0x000fc600078e00ff */
        /* <DEDUP_REMOVED lines=10> */
.L_x_101:
[----:B------:R-:W-:-:S04]  /*4340*/  SHF.R.U32.HI R0, RZ, 0x15, R5 ;  /* 0x00000015ff007819 */ /* 0x000fc80000011605 */
[----:B------:R-:W-:-:S04]  /*4350*/  LOP3.LUT R0, R0, 0x1, RZ, 0xc0, !PT ;  /* 0x0000000100007812 */ /* 0x000fc800078ec0ff */
[----:B------:R-:W-:-:S04]  /*4360*/  IADD3 R0, PT, PT, R5, 0x88fffff, R0 ;  /* 0x088fffff05007810 */ /* 0x000fc80007ffe000 */
[----:B------:R-:W-:-:S04]  /*4370*/  SHF.R.U32.HI R0, RZ, 0x15, R0 ;  /* 0x00000015ff007819 */ /* 0x000fc80000011600 */
[----:B------:R-:W-:-:S07]  /*4380*/  LOP3.LUT R4, R0, 0xff, RZ, 0xc0, !PT ;  /* 0x000000ff00047812 */ /* 0x000fce00078ec0ff */
.L_x_102:
[----:B------:R-:W-:-:S04]  /*4390*/  SHF.R.U32.HI R5, RZ, 0x18, R5 ;  /* 0x00000018ff057819 */ /* 0x000fc80000011605 */
[----:B------:R-:W-:-:S04]  /*43a0*/  LOP3.LUT R4, R4, 0x80, R5, 0xf8, !PT ;  /* 0x0000008004047812 */ /* 0x000fc800078ef805 */
[----:B------:R-:W-:-:S07]  /*43b0*/  PRMT R0, R4, 0x7610, R0 ;  /* 0x0000761004007816 */ /* 0x000fce0000000000 */
.L_x_100:
[----:B------:R-:W-:Y:S05]  /*43c0*/  BSYNC.RECONVERGENT B0 ;  /* 0x0000000000007941 */ /* 0x000fea0003800200 */
.L_x_99:
[----:B------:R0:W-:Y:S01]  /*43d0*/  STG.E.U8 desc[UR36][R2.64], R0 ;  /* 0x0000000002007986 */ /* 0x0001e2000c101124 */
[----:B------:R-:W-:Y:S05]  /*43e0*/  BRA `(.L_x_76) ;  /* 0x0000000000b87947 */ /* 0x000fea0003800000 */
.L_x_92:
[----:B------:R-:W-:-:S09]  /*43f0*/  UISETP.NE.AND UP0, UPT, UR4, 0x1c, UPT ;  /* 0x0000001c0400788c */ /* 0x000fd2000bf05270 */
[----:B------:R-:W-:Y:S05]  /*4400*/  BRA.U !UP0, `(.L_x_103) ;  /* 0x0000000108a47547 */ /* 0x000fea000b800000 */
[----:B------:R-:W-:-:S09]  /*4410*/  UISETP.NE.AND UP0, UPT, UR4, 0x1d, UPT ;  /* 0x0000001d0400788c */ /* 0x000fd2000bf05270 */
[----:B------:R-:W-:Y:S05]  /*4420*/  BRA.U !UP0, `(.L_x_104) ;  /* 0x00000001088c7547 */ /* 0x000fea000b800000 */
[----:B------:R-:W-:-:S09]  /*4430*/  UISETP.NE.AND UP0, UPT, UR4, 0x2c, UPT ;  /* 0x0000002c0400788c */ /* 0x000fd2000bf05270 */
[----:B------:R-:W-:Y:S05]  /*4440*/  BRA.U !UP0, `(.L_x_105) ;  /* 0x0000000108447547 */ /* 0x000fea000b800000 */
.L_x_75:
[----:B------:R-:W-:Y:S01]  /*4450*/  MOV R0, 0x0 ;  /* 0x0000000000007802 */ /* 0x000fe20000000f00 */
[----:B------:R-:W1:Y:S01]  /*4460*/  LDCU.64 UR6, c[0x4][0x128] ;  /* 0x01002500ff0677ac */ /* 0x000e620008000a00 */
[----:B------:R-:W-:Y:S02]  /*4470*/  IMAD.MOV.U32 R8, RZ, RZ, 0x65 ;  /* 0x00000065ff087424 */ /* 0x000fe400078e00ff */
[----:B------:R2:W3:Y:S01]  /*4480*/  LDC.64 R2, c[0x4][R0] ;  /* 0x0100000000027b82 */ /* 0x0004e20000000a00 */
[----:B------:R-:W4:Y:S01]  /*4490*/  LDCU.64 UR8, c[0x4][0x130] ;  /* 0x01002600ff0877ac */ /* 0x000f220008000a00 */
[----:B------:R-:W-:Y:S02]  /*44a0*/  IMAD.MOV.U32 R12, RZ, RZ, 0x1 ;  /* 0x00000001ff0c7424 */ /* 0x000fe400078e00ff */
[----:B------:R-:W-:Y:S01]  /*44b0*/  IMAD.MOV.U32 R13, RZ, RZ, RZ ;  /* 0x000000ffff0d7224 */ /* 0x000fe200078e00ff */
[----:B------:R-:W5:Y:S01]  /*44c0*/  LDCU.64 UR4, c[0x4][0x40] ;  /* 0x01000800ff0477ac */ /* 0x000f620008000a00 */
[----:B-1----:R-:W-:-:S02]  /*44d0*/  IMAD.U32 R4, RZ, RZ, UR6 ;  /* 0x00000006ff047e24 */ /* 0x002fc4000f8e00ff */
[----:B------:R-:W-:Y:S02]  /*44e0*/  IMAD.U32 R5, RZ, RZ, UR7 ;  /* 0x00000007ff057e24 */ /* 0x000fe4000f8e00ff */
[----:B----4-:R-:W-:Y:S02]  /*44f0*/  IMAD.U32 R6, RZ, RZ, UR8 ;  /* 0x00000008ff067e24 */ /* 0x010fe4000f8e00ff */
[----:B------:R-:W-:Y:S01]  /*4500*/  IMAD.U32 R7, RZ, RZ, UR9 ;  /* 0x00000009ff077e24 */ /* 0x000fe2000f8e00ff */
[----:B-----5:R-:W-:Y:S01]  /*4510*/  MOV R10, UR4 ;  /* 0x00000004000a7c02 */ /* 0x020fe20008000f00 */
[----:B--2---:R-:W-:-:S07]  /*4520*/  IMAD.U32 R11, RZ, RZ, UR5 ;  /* 0x00000005ff0b7e24 */ /* 0x004fce000f8e00ff */
[----:B------:R-:W-:-:S07]  /*4530*/  LEPC R20, `(.L_x_106) ;  /* 0x000000001014794e */ /* 0x000fce0000000000 */
[----:B0--3--:R-:W-:Y:S05]  /*4540*/  CALL.ABS.NOINC R2 ;  /* 0x0000000002007343 */ /* 0x009fea0003c00000 */
.L_x_106:
[----:B------:R-:W-:Y:S05]  /*4550*/  BRA `(.L_x_76) ;  /* 0x00000000005c7947 */ /* 0x000fea0003800000 */
.L_x_105:
[----:B0-----:R-:W-:Y:S02]  /*4560*/  IMAD.U32 R19, R19, 0x10000, RZ ;  /* 0x0001000013137824 */ /* 0x001fe400078e00ff */
[----:B------:R-:W-:-:S03]  /*4570*/  IMAD.MOV.U32 R5, RZ, RZ, 0xff ;  /* 0x000000ffff057424 */ /* 0x000fc600078e00ff */
[----:B------:R-:W-:-:S04]  /*4580*/  SHF.R.U32.HI R6, RZ, 0x17, R19 ;  /* 0x00000017ff067819 */ /* 0x000fc80000011613 */
[----:B------:R-:W-:-:S04]  /*4590*/  LOP3.LUT R4, R6, 0xff, RZ, 0xc0, !PT ;  /* 0x000000ff06047812 */ /* 0x000fc800078ec0ff */
[----:B------:R-:W-:-:S13]  /*45a0*/  ISETP.NE.AND P1, PT, R4, 0xff, PT ;  /* 0x000000ff0400780c */ /* 0x000fda0003f25270 */
[--C-:B------:R-:W-:Y:S02]  /*45b0*/  @P1 SHF.R.U32.HI R0, RZ, 0x16, R19.reuse ;  /* 0x00000016ff001819 */ /* 0x100fe40000011613 */
[----:B------:R-:W-:Y:S02]  /*45c0*/  @P1 LOP3.LUT P0, RZ, R4, 0x3fffff, R19, 0xf8, !PT ;  /* 0x003fffff04ff1812 */ /* 0x000fe4000780f813 */
[----:B------:R-:W-:-:S04]  /*45d0*/  @P1 LOP3.LUT R0, R0, 0x1, RZ, 0xc0, !PT ;  /* 0x0000000100001812 */ /* 0x000fc800078ec0ff */
[----:B------:R-:W-:Y:S02]  /*45e0*/  @P1 ISETP.EQ.U32.AND P2, PT, R0, 0x1, P0 ;  /* 0x000000010000180c */ /* 0x000fe40000742070 */
[----:B------:R-:W-:Y:S02]  /*45f0*/  PLOP3.LUT P0, PT, PT, PT, PT, 0x80, 0x8 ;  /* 0x000000000008781c */ /* 0x000fe40003f0f070 */
[----:B------:R-:W-:Y:S02]  /*4600*/  @P1 PLOP3.LUT P0, PT, P2, PT, PT, 0x80, 0x8 ;  /* 0x000000000008181c */ /* 0x000fe4000170f070 */
[----:B------:R-:W-:-:S11]  /*4610*/  @P1 IADD3 R0, PT, PT, R6, 0x1, RZ ;  /* 0x0000000106001810 */ /* 0x000fd60007ffe0ff */
[----:B------:R-:W-:-:S04]  /*4620*/  @!P0 IMAD.MOV R0, RZ, RZ, R6 ;  /* 0x000000ffff008224 */ /* 0x000fc800078e0206 */
[----:B------:R-:W-:-:S05]  /*4630*/  @P1 IMAD.MOV.U32 R5, RZ, RZ, R0 ;  /* 0x000000ffff051224 */ /* 0x000fca00078e0000 */
[----:B------:R0:W-:Y:S01]  /*4640*/  STG.E.U8 desc[UR36][R2.64], R5 ;  /* 0x0000000502007986 */ /* 0x0001e2000c101124 */
[----:B------:R-:W-:Y:S05]  /*4650*/  BRA `(.L_x_76) ;  /* 0x00000000001c7947 */ /* 0x000fea0003800000 */
.L_x_104:
[----:B0-----:R-:W-:-:S06]  /*4660*/  IMAD.U32 R4, R19, 0x10000, RZ ;  /* 0x0001000013047824 */ /* 0x001fcc00078e00ff */
[----:B------:R-:W0:Y:S02]  /*4670*/  F2I.U64.TRUNC R4, R4 ;  /* 0x0000000400047311 */ /* 0x000e24000020d800 */
[----:B0-----:R0:W-:Y:S01]  /*4680*/  STG.E.64 desc[UR36][R2.64], R4 ;  /* 0x0000000402007986 */ /* 0x0011e2000c101b24 */
[----:B------:R-:W-:Y:S05]  /*4690*/  BRA `(.L_x_76) ;  /* 0x00000000000c7947 */ /* 0x000fea0003800000 */
.L_x_103:
[----:B0-----:R-:W-:-:S06]  /*46a0*/  IMAD.U32 R19, R19, 0x10000, RZ ;  /* 0x0001000013137824 */ /* 0x001fcc00078e00ff */
[----:B------:R-:W0:Y:S02]  /*46b0*/  F2I.FTZ.U32.TRUNC.NTZ R19, R19 ;  /* 0x0000001300137305 */ /* 0x000e24000021f000 */
[----:B0-----:R0:W-:Y:S02]  /*46c0*/  STG.E desc[UR36][R2.64], R19 ;  /* 0x0000001302007986 */ /* 0x0011e4000c101924 */
.L_x_76:
[----:B------:R-:W-:-:S07]  /*46d0*/  VIADD R17, R17, 0x80 ;  /* 0x0000008011117836 */ /* 0x000fce0000000000 */
.L_x_1:
[----:B------:R-:W-:Y:S05]  /*46e0*/  BSYNC.RECONVERGENT B6 ;  /* 0x0000000000067941 */ /* 0x000fea0003800200 */
.L_x_0:
[----:B------:R-:W5:Y:S01]  /*46f0*/  LDCU UR4, c[0x0][0x380] ;  /* 0x00007000ff0477ac */ /* 0x000f620008000800 */
[----:B------:R-:W-:Y:S01]  /*4700*/  BSSY.RECONVERGENT B6, `(.L_x_107) ;  /* 0x000045e000067945 */ /* 0x000fe20003800200 */
[----:B-----5:R-:W-:-:S13]  /*4710*/  ISETP.GE.AND P0, PT, R17, UR4, PT ;  /* 0x0000000411007c0c */ /* 0x020fda000bf06270 */
[----:B------:R-:W-:Y:S05]  /*4720*/  @P0 BRA `(.L_x_108) ;  /* 0x00000044006c0947 */ /* 0x000fea0003800000 */
[----:B------:R-:W5:Y:S01]  /*4730*/  LDCU UR4, c[0x0][0x388] ;  /* 0x00007100ff0477ac */ /* 0x000f620008000800 */
[----:B0-----:R-:W-:Y:S02]  /*4740*/  HFMA2 R0, -RZ, RZ, 0, 0 ;  /* 0x00000000ff007431 */ /* 0x001fe400000001ff */
[----:B------:R-:W-:Y:S02]  /*4750*/  IMAD.MOV.U32 R18, RZ, RZ, RZ ;  /* 0x000000ffff127224 */ /* 0x000fe400078e00ff */
[----:B------:R-:W-:Y:S01]  /*4760*/  IMAD.MOV.U32 R16, RZ, RZ, RZ ;  /* 0x000000ffff107224 */ /* 0x000fe200078e00ff */
[----:B-----5:R-:W-:-:S09]  /*4770*/  UISETP.NE.AND UP0, UPT, UR4, URZ, UPT ;  /* 0x000000ff0400728c */ /* 0x020fd2000bf05270 */
[----:B------:R-:W-:Y:S05]  /*4780*/  BRA.U !UP0, `(.L_x_109) ;  /* 0x0000001508707547 */ /* 0x000fea000b800000 */
[----:B------:R-:W1:Y:S01]  /*4790*/  LDCU.64 UR4, c[0x0][0x390] ;  /* 0x00007200ff0477ac */ /* 0x000e620008000a00 */
[----:B------:R-:W-:Y:S01]  /*47a0*/  IMAD.MOV.U32 R16, RZ, RZ, RZ ;  /* 0x000000ffff107224 */ /* 0x000fe200078e00ff */
[----:B------:R-:W0:Y:S01]  /*47b0*/  LDCU UR6, c[0x0][0x38c] ;  /* 0x00007180ff0677ac */ /* 0x000e220008000800 */
[----:B------:R-:W5:Y:S01]  /*47c0*/  LDCU.64 UR8, c[0x0][0x4b8] ;  /* 0x00009700ff0877ac */ /* 0x000f620008000a00 */
[----:B------:R-:W-:Y:S01]  /*47d0*/  UISETP.NE.AND UP0, UPT, UR39, URZ, UPT ;  /* 0x000000ff2700728c */ /* 0x000fe2000bf05270 */
[----:B-1234-:R-:W-:Y:S01]  /*47e0*/  IMAD.HI.U32 R2, R17, UR4, R16 ;  /* 0x0000000411027c27 */ /* 0x01efe2000f8e0010 */
[----:B------:R-:W1:Y:S04]  /*47f0*/  LDCU UR4, c[0x0][0x4c0] ;  /* 0x00009800ff0477ac */ /* 0x000e680008000800 */
[----:B------:R-:W-:-:S05]  /*4800*/  SHF.R.U32.HI R3, RZ, UR5, R2 ;  /* 0x00000005ff037c19 */ /* 0x000fca0008011602 */
[----:B------:R-:W-:-:S04]  /*4810*/  IMAD.MOV R18, RZ, RZ, -R3 ;  /* 0x000000ffff127224 */ /* 0x000fc800078e0a03 */
[----:B0-----:R-:W-:-:S04]  /*4820*/  IMAD R18, R18, UR6, R17 ;  /* 0x0000000612127c24 */ /* 0x001fc8000f8e0211 */
[C---:B-----5:R-:W-:Y:S02]  /*4830*/  IMAD R16, R18.reuse, UR8, RZ ;  /* 0x0000000812107c24 */ /* 0x060fe4000f8e02ff */
[C---:B------:R-:W-:Y:S02]  /*4840*/  IMAD R0, R18.reuse, UR9, RZ ;  /* 0x0000000912007c24 */ /* 0x040fe4000f8e02ff */
[----:B-1----:R-:W-:Y:S01]  /*4850*/  IMAD R18, R18, UR4, RZ ;  /* 0x0000000412127c24 */ /* 0x002fe2000f8e02ff */
        /* <DEDUP_REMOVED lines=335> */
.L_x_109:
[----:B------:R-:W1:Y:S01]  /*5d50*/  LDCU.64 UR6, c[0x0][0x5f0] ;  /* 0x0000be00ff0677ac */ /* 0x000e620008000a00 */
[----:B------:R-:W-:-:S04]  /*5d60*/  UPRMT UR4, UR40, 0x7771, URZ ;  /* 0x0000777128047896 */ /* 0x000fc800080000ff */
[----:B------:R-:W-:Y:S01]  /*5d70*/  UISETP.GT.AND UP0, UPT, UR4, 0x9, UPT ;  /* 0x000000090400788c */ /* 0x000fe2000bf04270 */
[----:B-1234-:R-:W-:-:S05]  /*5d80*/  IADD3 R2, P0, PT, R0, UR6, RZ ;  /* 0x0000000600027c10 */ /* 0x01efca000ff1e0ff */
        /* <DEDUP_REMOVED lines=15> */
.L_x_113:
[----:B------:R-:W2:Y:S02]  /*5e80*/  LDG.E.U8 R2, desc[UR36][R2.64] ;  /* 0x0000002402027981 */ /* 0x000ea4000c1e1100 */
[----:B--2---:R-:W-:-:S04]  /*5e90*/  I2FP.F32.U32 R0, R2 ;  /* 0x0000000200007245 */ /* 0x004fc80000201000 */
[----:B------:R-:W-:-:S04]  /*5ea0*/  F2FP.BF16.F32.PACK_AB R0, RZ, R0 ;  /* 0x00000000ff00723e */ /* 0x000fc800000010ff */
[----:B------:R-:W-:Y:S01]  /*5eb0*/  PRMT R19, R0, 0x7610, R19 ;  /* 0x0000761000137816 */ /* 0x000fe20000000013 */
[----:B------:R-:W-:Y:S06]  /*5ec0*/  BRA `(.L_x_115) ;  /* 0x0000000c00c07947 */ /* 0x000fec0003800000 */
.L_x_112:
        /* <DEDUP_REMOVED lines=11> */
.L_x_117:
[----:B------:R-:W2:Y:S02]  /*5f80*/  LDG.E R2, desc[UR36][R2.64] ;  /* 0x0000002402027981 */ /* 0x000ea4000c1e1900 */
[----:B--2---:R-:W-:-:S04]  /*5f90*/  I2FP.F32.S32 R0, R2 ;  /* 0x0000000200007245 */ /* 0x004fc80000201400 */
[----:B------:R-:W-:-:S04]  /*5fa0*/  F2FP.BF16.F32.PACK_AB R0, RZ, R0 ;  /* 0x00000000ff00723e */ /* 0x000fc800000010ff */
[----:B------:R-:W-:Y:S01]  /*5fb0*/  PRMT R19, R0, 0x7610, R19 ;  /* 0x0000761000137816 */ /* 0x000fe20000000013 */
[----:B------:R-:W-:Y:S06]  /*5fc0*/  BRA `(.L_x_115) ;  /* 0x0000000c00807947 */ /* 0x000fec0003800000 */
.L_x_116:
[----:B------:R-:W2:Y:S02]  /*5fd0*/  LDG.E.U16 R2, desc[UR36][R2.64] ;  /* 0x0000002402027981 */ /* 0x000ea4000c1e1500 */
[----:B--2---:R-:W0:Y:S02]  /*5fe0*/  I2F.S16 R0, R2 ;  /* 0x0000000200007306 */ /* 0x004e240000101400 */
[----:B0-----:R-:W-:-:S04]  /*5ff0*/  F2FP.BF16.F32.PACK_AB R0, RZ, R0 ;  /* 0x00000000ff00723e */ /* 0x001fc800000010ff */
[----:B------:R-:W-:Y:S01]  /*6000*/  PRMT R19, R0, 0x7610, R19 ;  /* 0x0000761000137816 */ /* 0x000fe20000000013 */
[----:B------:R-:W-:Y:S06]  /*6010*/  BRA `(.L_x_115) ;  /* 0x0000000c006c7947 */ /* 0x000fec0003800000 */
.L_x_111:
        /* <DEDUP_REMOVED lines=9> */
.L_x_119:
[----:B------:R-:W2:Y:S02]  /*60b0*/  LDG.E.U16 R0, desc[UR36][R2.64] ;  /* 0x0000002402007981 */ /* 0x000ea4000c1e1500 */
[----:B--2---:R-:W-:-:S05]  /*60c0*/  HADD2.F32 R0, -RZ, R0.H0_H0 ;  /* 0x20000000ff007230 */ /* 0x004fca0000004100 */
[----:B------:R-:W-:-:S04]  /*60d0*/  F2FP.BF16.F32.PACK_AB R0, RZ, R0 ;  /* 0x00000000ff00723e */ /* 0x000fc800000010ff */
[----:B------:R-:W-:Y:S01]  /*60e0*/  PRMT R19, R0, 0x7610, R19 ;  /* 0x0000761000137816 */ /* 0x000fe20000000013 */
[----:B------:R-:W-:Y:S06]  /*60f0*/  BRA `(.L_x_115) ;  /* 0x0000000c00347947 */ /* 0x000fec0003800000 */
.L_x_118:
        /* <DEDUP_REMOVED lines=9> */
.L_x_121:
[----:B------:R-:W2:Y:S02]  /*6190*/  LDG.E.U16 R2, desc[UR36][R2.64] ;  /* 0x0000002402027981 */ /* 0x000ea4000c1e1500 */
[----:B--2---:R-:W-:-:S05]  /*61a0*/  HADD2.F32 R0, -RZ, R2.H0_H0 ;  /* 0x20000002ff007230 */ /* 0x004fca0000004100 */
[----:B------:R-:W-:-:S04]  /*61b0*/  F2FP.BF16.F32.PACK_AB R0, RZ, R0 ;  /* 0x00000000ff00723e */ /* 0x000fc800000010ff */
[----:B------:R-:W-:Y:S01]  /*61c0*/  PRMT R19, R0, 0x7610, R19 ;  /* 0x0000761000137816 */ /* 0x000fe20000000013 */
[----:B------:R-:W-:Y:S06]  /*61d0*/  BRA `(.L_x_115) ;  /* 0x0000000800fc7947 */ /* 0x000fec0003800000 */
.L_x_120:
        /* <DEDUP_REMOVED lines=9> */
.L_x_110:
        /* <DEDUP_REMOVED lines=14> */
.L_x_124:
        /* <DEDUP_REMOVED lines=9> */
.L_x_123:
        /* <DEDUP_REMOVED lines=13> */
[----:B------:R-:W-:-:S04]  /*64b0*/  VIADDMNMX.U32 R5, R5, R6, 0x4, !PT ;  /* 0x0000000405057446 */ /* 0x000fc80007800006 */
[----:B------:R-:W-:-:S04]  /*64c0*/  IADD3 R5, PT, PT, R5, -0x4, RZ ;  /* 0xfffffffc05057810 */ /* 0x000fc80007ffe0ff */
[C---:B------:R-:W-:Y:S01]  /*64d0*/  SHF.L.U32 R6, R4.reuse, R5, RZ ;  /* 0x0000000504067219 */ /* 0x040fe200000006ff */
[----:B------:R-:W-:Y:S02]  /*64e0*/  IMAD.SHL.U32 R7, R5, 0x800000, RZ ;  /* 0x0080000005077824 */ /* 0x000fe400078e00ff */
        /* <DEDUP_REMOVED lines=10> */
.L_x_126:
[----:B------:R-:W2:Y:S02]  /*6590*/  LDG.E.U8 R2, desc[UR36][R2.64] ;  /* 0x0000002402027981 */ /* 0x000ea4000c1e1100 */
[C---:B--2---:R-:W-:Y:S02]  /*65a0*/  IMAD.SHL.U32 R0, R2.reuse, 0x2000000, RZ ;  /* 0x0200000002007824 */ /* 0x044fe400078e00ff */
[----:B------:R-:W-:-:S03]  /*65b0*/  IMAD.SHL.U32 R5, R2, 0x100, RZ ;  /* 0x0000010002057824 */ /* 0x000fc600078e00ff */
[----:B------:R-:W-:-:S13]  /*65c0*/  ISETP.GE.U32.AND P0, PT, R0, 0x8000000, PT ;  /* 0x080000000000780c */ /* 0x000fda0003f06070 */
[C---:B------:R-:W-:Y:S02]  /*65d0*/  @!P0 LOP3.LUT R4, R5.reuse, 0x7f00, RZ, 0xc0, !PT ;  /* 0x00007f0005048812 */ /* 0x040fe400078ec0ff */
[----:B------:R-:W-:Y:S02]  /*65e0*/  @P0 LEA.HI R0, R0, 0x70000000, RZ, 0x1c ;  /* 0x7000000000000811 */ /* 0x000fe400078fe0ff */
[----:B------:R-:W-:Y:S02]  /*65f0*/  @!P0 LOP3.LUT R4, R4, 0x3f000000, RZ, 0xfc, !PT ;  /* 0x3f00000004048812 */ /* 0x000fe400078efcff */
[----:B------:R-:W-:Y:S01]  /*6600*/  PRMT R5, R5, 0x9910, RZ ;  /* 0x0000991005057816 */ /* 0x000fe200000000ff */
[----:B------:R-:W-:Y:S02]  /*6610*/  @P0 FMUL.FTZ R0, R0, 1.9259299443872358531e-34 ;  /* 0x0780000000000820 */ /* 0x000fe40000410000 */
[----:B------:R-:W-:-:S05]  /*6620*/  @!P0 FADD.FTZ R0, R4, -0.5 ;  /* 0xbf00000004008421 */ /* 0x000fca0000010000 */
[----:B------:R-:W-:-:S04]  /*6630*/  LOP3.LUT R0, R0, 0x80000000, R5, 0xf8, !PT ;  /* 0x8000000000007812 */ /* 0x000fc800078ef805 */
[----:B------:R-:W-:-:S04]  /*6640*/  F2FP.BF16.F32.PACK_AB R0, RZ, R0 ;  /* 0x00000000ff00723e */ /* 0x000fc800000010ff */
[----:B------:R-:W-:Y:S01]  /*6650*/  PRMT R19, R0, 0x7610, R19 ;  /* 0x0000761000137816 */ /* 0x000fe20000000013 */
[----:B------:R-:W-:Y:S06]  /*6660*/  BRA `(.L_x_115) ;  /* 0x0000000400d87947 */ /* 0x000fec0003800000 */
.L_x_125:
[----:B------:R0:W5:Y:S01]  /*6670*/  LDG.E.U16 R19, desc[UR36][R2.64] ;  /* 0x0000002402137981 */ /* 0x000162000c1e1500 */
[----:B------:R-:W-:Y:S05]  /*6680*/  BRA `(.L_x_115) ;  /* 0x0000000400d07947 */ /* 0x000fea0003800000 */
.L_x_122:
        /* <DEDUP_REMOVED lines=13> */
.L_x_129:
        /* <DEDUP_REMOVED lines=21> */
.L_x_133:
[----:B------:R-:W-:Y:S05]  /*68b0*/  BSYNC.RECONVERGENT B1 ;  /* 0x0000000000017941 */ /* 0x000fea0003800200 */
.L_x_132:
[----:B------:R-:W-:Y:S01]  /*68c0*/  IMAD.SHL.U32 R0, R0, 0x100000, RZ ;  /* 0x0010000000007824 */ /* 0x000fe200078e00ff */
[----:B------:R-:W-:-:S04]  /*68d0*/  LEA R2, R2, 0x3b800000, 0x17 ;  /* 0x3b80000002027811 */ /* 0x000fc800078eb8ff */
[----:B------:R-:W-:-:S07]  /*68e0*/  LOP3.LUT R0, R2, R0, R7, 0xfe, !PT ;  /* 0x0000000002007212 */ /* 0x000fce00078efe07 */
.L_x_131:
[----:B------:R-:W-:Y:S05]  /*68f0*/  BSYNC.RECONVERGENT B0 ;  /* 0x0000000000007941 */ /* 0x000fea0003800200 */
.L_x_130:
[----:B------:R-:W-:-:S04]  /*6900*/  F2FP.BF16.F32.PACK_AB R0, RZ, R0 ;  /* 0x00000000ff00723e */ /* 0x000fc800000010ff */
[----:B------:R-:W-:Y:S01]  /*6910*/  PRMT R19, R0, 0x7610, R19 ;  /* 0x0000761000137816 */ /* 0x000fe20000000013 */
[----:B------:R-:W-:Y:S06]  /*6920*/  BRA `(.L_x_115) ;  /* 0x0000000400287947 */ /* 0x000fec0003800000 */
.L_x_128:
        /* <DEDUP_REMOVED lines=17> */
[----:B------:R-:W-:Y:S02]  /*6a40*/  IADD3 R5, PT, PT, R3, -0x1d, RZ ;  /* 0xffffffe303057810 */ /* 0x000fe40007ffe0ff */
[----:B------:R-:W-:Y:S02]  /*6a50*/  IADD3 R2, PT, PT, R2, 0x1e, -R3 ;  /* 0x0000001e02027810 */ /* 0x000fe40007ffe803 */
[----:B------:R-:W-:-:S04]  /*6a60*/  SHF.L.U32 R5, R0, R5, RZ ;  /* 0x0000000500057219 */ /* 0x000fc800000006ff */
[----:B------:R-:W-:-:S07]  /*6a70*/  LOP3.LUT R0, R5, 0x3, RZ, 0xc0, !PT ;  /* 0x0000000305007812 */ /* 0x000fce00078ec0ff */
.L_x_137:
[----:B------:R-:W-:Y:S05]  /*6a80*/  BSYNC.RECONVERGENT B1 ;  /* 0x0000000000017941 */ /* 0x000fea0003800200 */
.L_x_136:
[----:B------:R-:W-:Y:S01]  /*6a90*/  IMAD.SHL.U32 R0, R0, 0x200000, RZ ;  /* 0x0020000000007824 */ /* 0x000fe200078e00ff */
[----:B------:R-:W-:-:S04]  /*6aa0*/  LEA R2, R2, 0x37800000, 0x17 ;  /* 0x3780000002027811 */ /* 0x000fc800078eb8ff */
[----:B------:R-:W-:-:S07]  /*6ab0*/  LOP3.LUT R0, R2, R0, R7, 0xfe, !PT ;  /* 0x0000000002007212 */ /* 0x000fce00078efe07 */
.L_x_135:
[----:B------:R-:W-:Y:S05]  /*6ac0*/  BSYNC.RECONVERGENT B0 ;  /* 0x0000000000007941 */ /* 0x000fea0003800200 */
.L_x_134:
[----:B------:R-:W-:-:S04]  /*6ad0*/  F2FP.BF16.F32.PACK_AB R0, RZ, R0 ;  /* 0x00000000ff00723e */ /* 0x000fc800000010ff */
[----:B------:R-:W-:Y:S01]  /*6ae0*/  PRMT R19, R0, 0x7610, R19 ;  /* 0x0000761000137816 */ /* 0x000fe20000000013 */
[----:B------:R-:W-:Y:S06]  /*6af0*/  BRA `(.L_x_115) ;  /* 0x0000000000b47947 */ /* 0x000fec0003800000 */
.L_x_127:
[----:B------:R-:W-:-:S09]  /*6b00*/  UISETP.NE.AND UP0, UPT, UR4, 0x1c, UPT ;  /* 0x0000001c0400788c */ /* 0x000fd2000bf05270 */
[----:B------:R-:W-:Y:S05]  /*6b10*/  BRA.U !UP0, `(.L_x_138) ;  /* 0x00000001089c7547 */ /* 0x000fea000b800000 */
[----:B------:R-:W-:-:S09]  /*6b20*/  UISETP.NE.AND UP0, UPT, UR4, 0x1d, UPT ;  /* 0x0000001d0400788c */ /* 0x000fd2000bf05270 */
[----:B------:R-:W-:Y:S05]  /*6b30*/  BRA.U !UP0, `(.L_x_139) ;  /* 0x0000000108807547 */ /* 0x000fea000b800000 */
[----:B------:R-:W-:-:S09]  /*6b40*/  UISETP.NE.AND UP0, UPT, UR4, 0x2c, UPT ;  /* 0x0000002c0400788c */ /* 0x000fd2000bf05270 */
[----:B------:R-:W-:Y:S05]  /*6b50*/  BRA.U UP0, `(.L_x_114) ;  /* 0x0000000100307547 */ /* 0x000fea000b800000 */
        /* <DEDUP_REMOVED lines=8> */
.L_x_141:
[----:B------:R-:W-:Y:S05]  /*6be0*/  BSYNC.RECONVERGENT B0 ;  /* 0x0000000000007941 */ /* 0x000fea0003800200 */
.L_x_140:
[----:B------:R-:W-:-:S04]  /*6bf0*/  F2FP.BF16.F32.PACK_AB R0, RZ, R0 ;  /* 0x00000000ff00723e */ /* 0x000fc800000010ff */
[----:B------:R-:W-:Y:S01]  /*6c00*/  PRMT R19, R0, 0x7610, R19 ;  /* 0x0000761000137816 */ /* 0x000fe20000000013 */
[----:B------:R-:W-:Y:S06]  /*6c10*/  BRA `(.L_x_115) ;  /* 0x00000000006c7947 */ /* 0x000fec0003800000 */
.L_x_114:
        /* <DEDUP_REMOVED lines=9> */
[----:B------:R-:W-:Y:S01]  /*6cb0*/  IMAD.U32 R5, RZ, RZ, UR5 ;  /* 0x00000005ff057e24 */ /* 0x000fe2000f8e00ff */
[----:B-1----:R-:W-:Y:S01]  /*6cc0*/  MOV R6, UR6 ;  /* 0x0000000600067c02 */ /* 0x002fe20008000f00 */
[----:B------:R-:W-:-:S02]  /*6cd0*/  IMAD.U32 R7, RZ, RZ, UR7 ;  /* 0x00000007ff077e24 */ /* 0x000fc4000f8e00ff */
[----:B---3--:R-:W-:Y:S02]  /*6ce0*/  IMAD.U32 R10, RZ, RZ, UR8 ;  /* 0x00000008ff0a7e24 */ /* 0x008fe4000f8e00ff */
[----:B------:R-:W-:-:S07]  /*6cf0*/  IMAD.U32 R11, RZ, RZ, UR9 ;  /* 0x00000009ff0b7e24 */ /* 0x000fce000f8e00ff */
[----:B------:R-:W-:-:S07]  /*6d00*/  LEPC R20, `(.L_x_142) ;  /* 0x000000001014794e */ /* 0x000fce0000000000 */
[----:B--2---:R-:W-:Y:S05]  /*6d10*/  CALL.ABS.NOINC R2 ;  /* 0x0000000002007343 */ /* 0x004fea0003c00000 */
.L_x_142:
[----:B------:R-:W-:Y:S01]  /*6d20*/  PRMT R19, RZ, 0x7610, R19 ;  /* 0x00007610ff137816 */ /* 0x000fe20000000013 */
[----:B------:R-:W-:Y:S06]  /*6d30*/  BRA `(.L_x_115) ;  /* 0x0000000000247947 */ /* 0x000fec0003800000 */
.L_x_139:
[----:B------:R-:W2:Y:S02]  /*6d40*/  LDG.E.64 R2, desc[UR36][R2.64] ;  /* 0x0000002402027981 */ /* 0x000ea4000c1e1b00 */
[----:B--2---:R-:W0:Y:S02]  /*6d50*/  I2F.U64 R0, R2 ;  /* 0x0000000200007312 */ /* 0x004e240000301000 */
[----:B0-----:R-:W-:-:S04]  /*6d60*/  F2FP.BF16.F32.PACK_AB R0, RZ, R0 ;  /* 0x00000000ff00723e */ /* 0x001fc800000010ff */
[----:B------:R-:W-:Y:S01]  /*6d70*/  PRMT R19, R0, 0x7610, R19 ;  /* 0x0000761000137816 */ /* 0x000fe20000000013 */
[----:B------:R-:W-:Y:S06]  /*6d80*/  BRA `(.L_x_115) ;  /* 0x0000000000107947 */ /* 0x000fec0003800000 */
.L_x_138:
[----:B------:R-:W2:Y:S02]  /*6d90*/  LDG.E R2, desc[UR36][R2.64] ;  /* 0x0000002402027981 */ /* 0x000ea4000c1e1900 */
[----:B--2---:R-:W-:-:S04]  /*6da0*/  I2FP.F32.U32 R0, R2 ;  /* 0x0000000200007245 */ /* 0x004fc80000201000 */
[----:B------:R-:W-:-:S04]  /*6db0*/  F2FP.BF16.F32.PACK_AB R0, RZ, R0 ;  /* 0x00000000ff00723e */ /* 0x000fc800000010ff */
[----:B------:R-:W-:-:S07]  /*6dc0*/  PRMT R19, R0, 0x7610, R19 ;  /* 0x0000761000137816 */ /* 0x000fce0000000013 */
.L_x_115:
[----:B------:R-:W0:Y:S01]  /*6dd0*/  LDCU.64 UR6, c[0x0][0x5f8] ;  /* 0x0000bf00ff0677ac */ /* 0x000e220008000a00 */
[----:B------:R-:W-:-:S04]  /*6de0*/  UPRMT UR4, UR40, 0x7772, URZ ;  /* 0x0000777228047896 */ /* 0x000fc800080000ff */
[----:B------:R-:W-:Y:S01]  /*6df0*/  UISETP.GT.AND UP0, UPT, UR4, 0x9, UPT ;  /* 0x000000090400788c */ /* 0x000fe2000bf04270 */
[----:B0-----:R-:W-:-:S04]  /*6e00*/  IADD3 R2, P0, PT, R18, UR6, RZ ;  /* 0x0000000612027c10 */ /* 0x001fc8000ff1e0ff */
[----:B------:R-:W-:-:S04]  /*6e10*/  IADD3.X R3, PT, PT, RZ, UR7, RZ, P0, !PT ;  /* 0x00000007ff037c10 */ /* 0x000fc800087fe4ff */
        /* <DEDUP_REMOVED lines=13> */
.L_x_146:
[----:B------:R-:W2:Y:S02]  /*6ef0*/  LDG.E.U8 R2, desc[UR36][R2.64] ;  /* 0x0000002402027981 */ /* 0x000ea4000c1e1100 */
[----:B--2---:R-:W-:-:S04]  /*6f00*/  I2FP.F32.U32 R0, R2 ;  /* 0x0000000200007245 */ /* 0x004fc80000201000 */
[----:B------:R-:W-:Y:S01]  /*6f10*/  F2FP.BF16.F32.PACK_AB R0, RZ, R0 ;  /* 0x00000000ff00723e */ /* 0x000fe200000010ff */
[----:B------:R-:W-:Y:S06]  /*6f20*/  BRA `(.L_x_148) ;  /* 0x0000000c00847947 */ /* 0x000fec0003800000 */
.L_x_145:
        /* <DEDUP_REMOVED lines=10> */
.L_x_150:
[----:B------:R-:W2:Y:S02]  /*6fd0*/  LDG.E R2, desc[UR36][R2.64] ;  /* 0x0000002402027981 */ /* 0x000ea4000c1e1900 */
[----:B--2---:R-:W-:-:S04]  /*6fe0*/  I2FP.F32.S32 R0, R2 ;  /* 0x0000000200007245 */ /* 0x004fc80000201400 */
[----:B------:R-:W-:Y:S01]  /*6ff0*/  F2FP.BF16.F32.PACK_AB R0, RZ, R0 ;  /* 0x00000000ff00723e */ /* 0x000fe200000010ff */
[----:B------:R-:W-:Y:S06]  /*7000*/  BRA `(.L_x_148) ;  /* 0x0000000c004c7947 */ /* 0x000fec0003800000 */
.L_x_149:
[----:B------:R-:W2:Y:S02]  /*7010*/  LDG.E.U16 R2, desc[UR36][R2.64] ;  /* 0x0000002402027981 */ /* 0x000ea4000c1e1500 */
[----:B--2---:R-:W0:Y:S02]  /*7020*/  I2F.S16 R0, R2 ;  /* 0x0000000200007306 */ /* 0x004e240000101400 */
[----:B0-----:R-:W-:Y:S01]  /*7030*/  F2FP.BF16.F32.PACK_AB R0, RZ, R0 ;  /* 0x00000000ff00723e */ /* 0x001fe200000010ff */
[----:B------:R-:W-:Y:S06]  /*7040*/  BRA `(.L_x_148) ;  /* 0x0000000c003c7947 */ /* 0x000fec0003800000 */
.L_x_144:
        /* <DEDUP_REMOVED lines=9> */
.L_x_152:
[----:B------:R-:W2:Y:S02]  /*70e0*/  LDG.E.U16 R0, desc[UR36][R2.64] ;  /* 0x0000002402007981 */ /* 0x000ea4000c1e1500 */
[----:B--2---:R-:W-:-:S05]  /*70f0*/  HADD2.F32 R0, -RZ, R0.H0_H0 ;  /* 0x20000000ff007230 */ /* 0x004fca0000004100 */
[----:B------:R-:W-:Y:S01]  /*7100*/  F2FP.BF16.F32.PACK_AB R0, RZ, R0 ;  /* 0x00000000ff00723e */ /* 0x000fe200000010ff */
[----:B------:R-:W-:Y:S06]  /*7110*/  BRA `(.L_x_148) ;  /* 0x0000000c00087947 */ /* 0x000fec0003800000 */
.L_x_151:
        /* <DEDUP_REMOVED lines=9> */
.L_x_154:
[----:B------:R-:W2:Y:S02]  /*71b0*/  LDG.E.U16 R2, desc[UR36][R2.64] ;  /* 0x0000002402027981 */ /* 0x000ea4000c1e1500 */
[----:B--2---:R-:W-:-:S05]  /*71c0*/  HADD2.F32 R0, -RZ, R2.H0_H0 ;  /* 0x20000002ff007230 */ /* 0x004fca0000004100 */
[----:B------:R-:W-:Y:S01]  /*71d0*/  F2FP.BF16.F32.PACK_AB R0, RZ, R0 ;  /* 0x00000000ff00723e */ /* 0x000fe200000010ff */
[----:B------:R-:W-:Y:S06]  /*71e0*/  BRA `(.L_x_148) ;  /* 0x0000000800d47947 */ /* 0x000fec0003800000 */
.L_x_153:
        /* <DEDUP_REMOVED lines=8> */
.L_x_143:
        /* <DEDUP_REMOVED lines=13> */
.L_x_157:
        /* <DEDUP_REMOVED lines=8> */
.L_x_156:
        /* <DEDUP_REMOVED lines=19> */
[----:B------:R-:W-:Y:S02]  /*74f0*/  SHF.R.S32.HI R5, RZ, 0x8, R5 ;  /* 0x00000008ff057819 */ /* 0x000fe40000011405 */
[----:B------:R-:W-:-:S04]  /*7500*/  IADD3 R6, PT, PT, R6, 0x3c000000, RZ ;  /* 0x3c00000006067810 */ /* 0x000fc80007ffe0ff */
[----:B------:R-:W-:-:S04]  /*7510*/  LOP3.LUT R5, R6, 0x7f800000, R5, 0xf8, !PT ;  /* 0x7f80000006057812 */ /* 0x000fc800078ef805 */
[----:B------:R-:W-:-:S04]  /*7520*/  SEL R5, R5, RZ, P0 ;  /* 0x000000ff05057207 */ /* 0x000fc80000000000 */
[----:B------:R-:W-:-:S04]  /*7530*/  LOP3.LUT R5, R5, 0x80000000, R0, 0xf8, !PT ;  /* 0x8000000005057812 */ /* 0x000fc800078ef800 */
[----:B------:R-:W-:-:S04]  /*7540*/  F2FP.BF16.F32.PACK_AB R5, RZ, R5 ;  /* 0x00000005ff05723e */ /* 0x000fc800000010ff */
[----:B------:R-:W-:Y:S01]  /*7550*/  PRMT R0, R5, 0x7610, R0 ;  /* 0x0000761005007816 */ /* 0x000fe20000000000 */
[----:B------:R-:W-:Y:S06]  /*7560*/  BRA `(.L_x_148) ;  /* 0x0000000400f47947 */ /* 0x000fec0003800000 */
.L_x_159:
        /* <DEDUP_REMOVED lines=11> */
[----:B------:R-:W-:Y:S01]  /*7620*/  F2FP.BF16.F32.PACK_AB R0, RZ, R0 ;  /* 0x00000000ff00723e */ /* 0x000fe200000010ff */
[----:B------:R-:W-:Y:S06]  /*7630*/  BRA `(.L_x_148) ;  /* 0x0000000400c07947 */ /* 0x000fec0003800000 */
.L_x_158:
[----:B------:R0:W5:Y:S01]  /*7640*/  LDG.E.U16 R0, desc[UR36][R2.64] ;  /* 0x0000002402007981 */ /* 0x000162000c1e1500 */
[----:B------:R-:W-:Y:S05]  /*7650*/  BRA `(.L_x_148) ;  /* 0x0000000400b87947 */ /* 0x000fea0003800000 */
.L_x_155:
        /* <DEDUP_REMOVED lines=12> */
.L_x_162:
        /* <DEDUP_REMOVED lines=21> */
.L_x_166:
[----:B------:R-:W-:Y:S05]  /*7870*/  BSYNC.RECONVERGENT B1 ;  /* 0x0000000000017941 */ /* 0x000fea0003800200 */
.L_x_165:
[----:B------:R-:W-:Y:S02]  /*7880*/  SHF.L.U32 R0, R0, 0x14, RZ ;  /* 0x0000001400007819 */ /* 0x000fe400000006ff */
[----:B------:R-:W-:-:S04]  /*7890*/  LEA R2, R2, 0x3b800000, 0x17 ;  /* 0x3b80000002027811 */ /* 0x000fc800078eb8ff */
[----:B------:R-:W-:-:S07]  /*78a0*/  LOP3.LUT R0, R2, R0, R7, 0xfe, !PT ;  /* 0x0000000002007212 */ /* 0x000fce00078efe07 */
.L_x_164:
[----:B------:R-:W-:Y:S05]  /*78b0*/  BSYNC.RECONVERGENT B0 ;  /* 0x0000000000007941 */ /* 0x000fea0003800200 */
.L_x_163:
[----:B------:R-:W-:Y:S01]  /*78c0*/  F2FP.BF16.F32.PACK_AB R0, RZ, R0 ;  /* 0x00000000ff00723e */ /* 0x000fe200000010ff */
[----:B------:R-:W-:Y:S06]  /*78d0*/  BRA `(.L_x_148) ;  /* 0x0000000400187947 */ /* 0x000fec0003800000 */
.L_x_161:
        /* <DEDUP_REMOVED lines=21> */
.L_x_170:
[----:B------:R-:W-:Y:S05]  /*7a30*/  BSYNC.RECONVERGENT B1 ;  /* 0x0000000000017941 */ /* 0x000fea0003800200 */
.L_x_169:
[----:B------:R-:W-:Y:S01]  /*7a40*/  IMAD.SHL.U32 R0, R0, 0x200000, RZ ;  /* 0x0020000000007824 */ /* 0x000fe200078e00ff */
[----:B------:R-:W-:-:S04]  /*7a50*/  LEA R2, R2, 0x37800000, 0x17 ;  /* 0x3780000002027811 */ /* 0x000fc800078eb8ff */
[----:B------:R-:W-:-:S07]  /*7a60*/  LOP3.LUT R0, R2, R0, R7, 0xfe, !PT ;  /* 0x0000000002007212 */ /* 0x000fce00078efe07 */
.L_x_168:
[----:B------:R-:W-:Y:S05]  /*7a70*/  BSYNC.RECONVERGENT B0 ;  /* 0x0000000000007941 */ /* 0x000fea0003800200 */
.L_x_167:
[----:B------:R-:W-:Y:S01]  /*7a80*/  F2FP.BF16.F32.PACK_AB R0, RZ, R0 ;  /* 0x00000000ff00723e */ /* 0x000fe200000010ff */
[----:B------:R-:W-:Y:S06]  /*7a90*/  BRA `(.L_x_148) ;  /* 0x0000000000a87947 */ /* 0x000fec0003800000 */
.L_x_160:
        /* <DEDUP_REMOVED lines=14> */
.L_x_174:
[----:B------:R-:W-:Y:S05]  /*7b80*/  BSYNC.RECONVERGENT B0 ;  /* 0x0000000000007941 */ /* 0x000fea0003800200 */
.L_x_173:
[----:B------:R-:W-:Y:S01]  /*7b90*/  F2FP.BF16.F32.PACK_AB R0, RZ, R0 ;  /* 0x00000000ff00723e */ /* 0x000fe200000010ff */
[----:B------:R-:W-:Y:S06]  /*7ba0*/  BRA `(.L_x_148) ;  /* 0x0000000000647947 */ /* 0x000fec0003800000 */
.L_x_147:
        /* <DEDUP_REMOVED lines=12> */
[----:B---3--:R-:W-:Y:S01]  /*7c70*/  IMAD.U32 R10, RZ, RZ, UR8 ;  /* 0x00000008ff0a7e24 */ /* 0x008fe2000f8e00ff */
[----:B------:R-:W-:-:S07]  /*7c80*/  MOV R11, UR9 ;  /* 0x00000009000b7c02 */ /* 0x000fce0008000f00 */
[----:B------:R-:W-:-:S07]  /*7c90*/  LEPC R20, `(.L_x_175) ;  /* 0x000000001014794e */ /* 0x000fce0000000000 */
[----:B--2--5:R-:W-:Y:S05]  /*7ca0*/  CALL.ABS.NOINC R2 ;  /* 0x0000000002007343 */ /* 0x024fea0003c00000 */
.L_x_175:
[----:B------:R-:W-:Y:S01]  /*7cb0*/  PRMT R0, RZ, 0x7610, R0 ;  /* 0x00007610ff007816 */ /* 0x000fe20000000000 */
[----:B------:R-:W-:Y:S06]  /*7cc0*/  BRA `(.L_x_148) ;  /* 0x00000000001c7947 */ /* 0x000fec0003800000 */
.L_x_172:
[----:B------:R-:W2:Y:S02]  /*7cd0*/  LDG.E.64 R2, desc[UR36][R2.64] ;  /* 0x0000002402027981 */ /* 0x000ea4000c1e1b00 */
[----:B--2---:R-:W0:Y:S02]  /*7ce0*/  I2F.U64 R0, R2 ;  /* 0x0000000200007312 */ /* 0x004e240000301000 */
[----:B0-----:R-:W-:Y:S01]  /*7cf0*/  F2FP.BF16.F32.PACK_AB R0, RZ, R0 ;  /* 0x00000000ff00723e */ /* 0x001fe200000010ff */
[----:B------:R-:W-:Y:S06]  /*7d00*/  BRA `(.L_x_148) ;  /* 0x00000000000c7947 */ /* 0x000fec0003800000 */
.L_x_171:
[----:B------:R-:W2:Y:S02]  /*7d10*/  LDG.E R2, desc[UR36][R2.64] ;  /* 0x0000002402027981 */ /* 0x000ea4000c1e1900 */
[----:B--2---:R-:W-:-:S04]  /*7d20*/  I2FP.F32.U32 R0, R2 ;  /* 0x0000000200007245 */ /* 0x004fc80000201000 */
[----:B------:R-:W-:-:S07]  /*7d30*/  F2FP.BF16.F32.PACK_AB R0, RZ, R0 ;  /* 0x00000000ff00723e */ /* 0x000fce00000010ff */
.L_x_148:
[----:B------:R-:W1:Y:S01]  /*7d40*/  LDCU.64 UR6, c[0x0][0x600] ;  /* 0x0000c000ff0677ac */ /* 0x000e620008000a00 */
[----:B-----5:R-:W-:Y:S02]  /*7d50*/  IMAD.U32 R0, R0, 0x10000, RZ ;  /* 0x0001000000007824 */ /* 0x020fe400078e00ff */
[----:B------:R-:W-:Y:S01]  /*7d60*/  IMAD.U32 R19, R19, 0x10000, RZ ;  /* 0x0001000013137824 */ /* 0x000fe200078e00ff */
[----:B------:R-:W0:Y:S02]  /*7d70*/  LDCU.64 UR4, c[0x0][0x5e8] ;  /* 0x0000bd00ff0477ac */ /* 0x000e240008000a00 */
        /* <DEDUP_REMOVED lines=18> */
[----:B0-----:R-:W-:-:S04]  /*7ea0*/  SHF.L.U32 R0, R19, 0x10, RZ ;  /* 0x0000001013007819 */ /* 0x001fc800000006ff */
[----:B------:R-:W0:Y:S02]  /*7eb0*/  F2I.FTZ.TRUNC.NTZ R5, R0 ;  /* 0x0000000000057305 */ /* 0x000e24000021f100 */
[----:B0-----:R0:W-:Y:S01]  /*7ec0*/  STG.E.U8 desc[UR36][R2.64], R5 ;  /* 0x0000000502007986 */ /* 0x0011e2000c101124 */
[----:B------:R-:W-:Y:S05]  /*7ed0*/  BRA `(.L_x_181) ;  /* 0x0000000c007c7947 */ /* 0x000fea0003800000 */
.L_x_179:
[----:B0-----:R-:W-:-:S06]  /*7ee0*/  IMAD.U32 R5, R19, 0x10000, RZ ;  /* 0x0001000013057824 */ /* 0x001fcc00078e00ff */
[----:B------:R-:W0:Y:S02]  /*7ef0*/  F2I.S64.TRUNC R4, R5 ;  /* 0x0000000500047311 */ /* 0x000e24000020d900 */
[----:B0-----:R0:W-:Y:S01]  /*7f00*/  STG.E.U8 desc[UR36][R2.64], R4 ;  /* 0x0000000402007986 */ /* 0x0011e2000c101124 */
[----:B------:R-:W-:Y:S05]  /*7f10*/  BRA `(.L_x_181) ;  /* 0x0000000c006c7947 */ /* 0x000fea0003800000 */
.L_x_178:
        /* <DEDUP_REMOVED lines=10> */
.L_x_183:
[----:B0-----:R-:W-:-:S06]  /*7fc0*/  IMAD.U32 R19, R19, 0x10000, RZ ;  /* 0x0001000013137824 */ /* 0x001fcc00078e00ff */
[----:B------:R-:W0:Y:S02]  /*7fd0*/  F2I.FTZ.TRUNC.NTZ R19, R19 ;  /* 0x0000001300137305 */ /* 0x000e24000021f100 */
[----:B0-----:R0:W-:Y:S01]  /*7fe0*/  STG.E desc[UR36][R2.64], R19 ;  /* 0x0000001302007986 */ /* 0x0011e2000c101924 */
[----:B------:R-:W-:Y:S05]  /*7ff0*/  BRA `(.L_x_181) ;  /* 0x0000000c00347947 */ /* 0x000fea0003800000 */
.L_x_182:
[----:B0-----:R-:W-:-:S06]  /*8000*/  IMAD.U32 R19, R19, 0x10000, RZ ;  /* 0x0001000013137824 */ /* 0x001fcc00078e00ff */
[----:B------:R-:W0:Y:S02]  /*8010*/  F2I.FTZ.TRUNC.NTZ R19, R19 ;  /* 0x0000001300137305 */ /* 0x000e24000021f100 */
[----:B0-----:R0:W-:Y:S01]  /*8020*/  STG.E.U16 desc[UR36][R2.64], R19 ;  /* 0x0000001302007986 */ /* 0x0011e2000c101524 */
[----:B------:R-:W-:Y:S05]  /*8030*/  BRA `(.L_x_181) ;  /* 0x0000000c00247947 */ /* 0x000fea0003800000 */
.L_x_177:
[----:B------:R-:W-:-:S09]  /*8040*/  UISETP.GT.AND UP0, UPT, UR6, 0x6, UPT ;  /* 0x000000060600788c */ /* 0x000fd2000bf04270 */
[----:B------:R-:W-:Y:S05]  /*8050*/  BRA.U UP0, `(.L_x_184) ;  /* 0x00000001002c7547 */ /* 0x000fea000b800000 */
[----:B------:R-:W-:-:S09]  /*8060*/  UISETP.NE.AND UP0, UPT, UR6, 0x5, UPT ;  /* 0x000000050600788c */ /* 0x000fd2000bf05270 */
[----:B------:R-:W-:Y:S05]  /*8070*/  BRA.U !UP0, `(.L_x_185) ;  /* 0x0000000108147547 */ /* 0x000fea000b800000 */
[----:B------:R-:W-:-:S09]  /*8080*/  UISETP.NE.AND UP0, UPT, UR6, 0x6, UPT ;  /* 0x000000060600788c */ /* 0x000fd2000bf05270 */
[----:B------:R-:W-:Y:S05]  /*8090*/  BRA.U UP0, `(.L_x_180) ;  /* 0x0000000900307547 */ /* 0x000fea000b800000 */
[----:B0-----:R-:W-:-:S05]  /*80a0*/  IMAD.U32 R19, R19, 0x10000, RZ ;  /* 0x0001000013137824 */ /* 0x001fca00078e00ff */
[----:B------:R0:W-:Y:S01]  /*80b0*/  STG.E desc[UR36][R2.64], R19 ;  /* 0x0000001302007986 */ /* 0x0001e2000c101924 */
[----:B------:R-:W-:Y:S05]  /*80c0*/  BRA `(.L_x_181) ;  /* 0x0000000c00007947 */ /* 0x000fea0003800000 */
.L_x_185:
[----:B0-----:R-:W-:-:S05]  /*80d0*/  IMAD.U32 R0, R19, 0x10000, RZ ;  /* 0x0001000013007824 */ /* 0x001fca00078e00ff */
[----:B------:R-:W-:-:S05]  /*80e0*/  F2FP.F16.F32.PACK_AB R0, RZ, R0 ;  /* 0x00000000ff00723e */ /* 0x000fca00000000ff */
[----:B------:R0:W-:Y:S01]  /*80f0*/  STG.E.U16 desc[UR36][R2.64], R0 ;  /* 0x0000000002007986 */ /* 0x0001e2000c101524 */
[----:B------:R-:W-:Y:S05]  /*8100*/  BRA `(.L_x_181) ;  /* 0x0000000800f07947 */ /* 0x000fea0003800000 */
.L_x_184:
[----:B------:R-:W-:-:S09]  /*8110*/  UISETP.NE.AND UP0, UPT, UR6, 0x7, UPT ;  /* 0x000000070600788c */ /* 0x000fd2000bf05270 */
[----:B------:R-:W-:Y:S05]  /*8120*/  BRA.U !UP0, `(.L_x_186) ;  /* 0x0000000108347547 */ /* 0x000fea000b800000 */
[----:B------:R-:W-:-:S09]  /*8130*/  UISETP.NE.AND UP0, UPT, UR6, 0x8, UPT ;  /* 0x000000080600788c */ /* 0x000fd2000bf05270 */
[----:B------:R-:W-:Y:S05]  /*8140*/  BRA.U !UP0, `(.L_x_187) ;  /* 0x0000000108187547 */ /* 0x000fea000b800000 */
[----:B------:R-:W-:-:S09]  /*8150*/  UISETP.NE.AND UP0, UPT, UR6, 0x9, UPT ;  /* 0x000000090600788c */ /* 0x000fd2000bf05270 */
[----:B------:R-:W-:Y:S05]  /*8160*/  BRA.U UP0, `(.L_x_180) ;  /* 0x0000000500fc7547 */ /* 0x000fea000b800000 */
[----:B0-----:R-:W-:Y:S01]  /*8170*/  SHF.L.U32 R4, R19, 0x10, RZ ;  /* 0x0000001013047819 */ /* 0x001fe200000006ff */
[----:B------:R-:W-:-:S05]  /*8180*/  IMAD.MOV.U32 R5, RZ, RZ, RZ ;  /* 0x000000ffff057224 */ /* 0x000fca00078e00ff */
[----:B------:R0:W-:Y:S01]  /*8190*/  STG.E.64 desc[UR36][R2.64], R4 ;  /* 0x0000000402007986 */ /* 0x0001e2000c101b24 */
[----:B------:R-:W-:Y:S05]  /*81a0*/  BRA `(.L_x_181) ;  /* 0x0000000800c87947 */ /* 0x000fea0003800000 */
.L_x_187:
[----:B0-----:R-:W-:-:S05]  /*81b0*/  IMAD.U32 R19, R19, 0x10000, RZ ;  /* 0x0001000013137824 */ /* 0x001fca00078e00ff */
[----:B------:R-:W-:-:S04]  /*81c0*/  F2FP.F16.F32.PACK_AB R5, RZ, R19 ;  /* 0x00000013ff05723e */ /* 0x000fc800000000ff */
[----:B------:R-:W-:-:S05]  /*81d0*/  PRMT R5, R5, 0x5410, RZ ;  /* 0x0000541005057816 */ /* 0x000fca00000000ff */
[----:B------:R0:W-:Y:S01]  /*81e0*/  STG.E desc[UR36][R2.64], R5 ;  /* 0x0000000502007986 */ /* 0x0001e2000c101924 */
[----:B------:R-:W-:Y:S05]  /*81f0*/  BRA `(.L_x_181) ;  /* 0x0000000800b47947 */ /* 0x000fea0003800000 */
.L_x_186:
[----:B0-----:R-:W-:-:S04]  /*8200*/  IMAD.U32 R4, R19, 0x10000, RZ ;  /* 0x0001000013047824 */ /* 0x001fc800078e00ff */
[----:B------:R-:W-:-:S06]  /*8210*/  FMUL.FTZ R4, R4, 1 ;  /* 0x3f80000004047820 */ /* 0x000fcc0000410000 */
[----:B------:R-:W0:Y:S02]  /*8220*/  F2F.F64.F32 R4, R4 ;  /* 0x0000000400047310 */ /* 0x000e240000201800 */
[----:B0-----:R0:W-:Y:S01]  /*8230*/  STG.E.64 desc[UR36][R2.64], R4 ;  /* 0x0000000402007986 */ /* 0x0011e2000c101b24 */
[----:B------:R-:W-:Y:S05]  /*8240*/  BRA `(.L_x_181) ;  /* 0x0000000800a07947 */ /* 0x000fea0003800000 */
.L_x_176:
[----:B------:R-:W-:-:S09]  /*8250*/  UISETP.GT.AND UP0, UPT, UR6, 0x18, UPT ;  /* 0x000000180600788c */ /* 0x000fd2000bf04270 */
[----:B------:R-:W-:Y:S05]  /*8260*/  BRA.U !UP0, `(.L_x_188) ;  /* 0x0000000508607547 */ /* 0x000fea000b800000 */
        /* <DEDUP_REMOVED lines=12> */
.L_x_191:
[----:B0-----:R-:W-:Y:S01]  /*8330*/  IMAD.U32 R5, R19, 0x10000, RZ ;  /* 0x0001000013057824 */ /* 0x001fe200078e00ff */
[----:B------:R-:W-:Y:S01]  /*8340*/  BSSY.RECONVERGENT B0, `(.L_x_192) ;  /* 0x0000013000007945 */ /* 0x000fe20003800200 */
[----:B------:R-:W-:-:S03]  /*8350*/  IMAD.MOV.U32 R0, RZ, RZ, 0x80 ;  /* 0x00000080ff007424 */ /* 0x000fc600078e00ff */
[----:B------:R-:W-:-:S04]  /*8360*/  LOP3.LUT R4, R5, 0x7fffffff, RZ, 0xc0, !PT ;  /* 0x7fffffff05047812 */ /* 0x000fc800078ec0ff */
[----:B------:R-:W-:-:S13]  /*8370*/  ISETP.GT.U32.AND P0, PT, R4, 0x437fffff, PT ;  /* 0x437fffff0400780c */ /* 0x000fda0003f04070 */
[----:B------:R-:W-:Y:S05]  /*8380*/  @P0 BRA `(.L_x_193) ;  /* 0x0000000000380947 */ /* 0x000fea0003800000 */
[----:B------:R-:W-:-:S13]  /*8390*/  ISETP.GE.U32.AND P0, PT, R4, 0x3c000000, PT ;  /* 0x3c0000000400780c */ /* 0x000fda0003f06070 */
[----:B------:R-:W-:-:S04]  /*83a0*/  @P0 SHF.R.U32.HI R0, RZ, 0x14, R5 ;  /* 0x00000014ff000819 */ /* 0x000fc80000011605 */
[----:B------:R-:W-:-:S04]  /*83b0*/  @P0 LOP3.LUT R0, R0, 0x1, RZ, 0xc0, !PT ;  /* 0x0000000100000812 */ /* 0x000fc800078ec0ff */
[----:B------:R-:W-:-:S04]  /*83c0*/  @P0 IADD3 R0, PT, PT, R5, 0x487ffff, R0 ;  /* 0x0487ffff05000810 */ /* 0x000fc80007ffe000 */
[----:B------:R-:W-:-:S04]  /*83d0*/  @P0 SHF.R.U32.HI R0, RZ, 0x14, R0 ;  /* 0x00000014ff000819 */ /* 0x000fc80000011600 */
[----:B------:R-:W-:Y:S01]  /*83e0*/  @P0 LOP3.LUT R0, R0, 0xff, RZ, 0xc0, !PT ;  /* 0x000000ff00000812 */ /* 0x000fe200078ec0ff */
[----:B------:R-:W-:Y:S06]  /*83f0*/  @P0 BRA `(.L_x_194) ;  /* 0x0000000000140947 */ /* 0x000fec0003800000 */
[----:B------:R-:W-:-:S05]  /*8400*/  FADD.FTZ R0, R4, 8192 ;  /* 0x4600000004007421 */ /* 0x000fca0000010000 */
[----:B------:R-:W-:Y:S02]  /*8410*/  LOP3.LUT P0, R4, R0, 0xff, RZ, 0xc0, !PT ;  /* 0x000000ff00047812 */ /* 0x000fe4000780c0ff */
[----:B------:R-:W-:-:S11]  /*8420*/  PRMT R0, RZ, 0x7610, R0 ;  /* 0x00007610ff007816 */ /* 0x000fd60000000000 */
[----:B------:R-:W-:Y:S05]  /*8430*/  @!P0 BRA `(.L_x_193) ;  /* 0x00000000000c8947 */ /* 0x000fea0003800000 */
[----:B------:R-:W-:-:S07]  /*8440*/  MOV R0, R4 ;  /* 0x0000000400007202 */ /* 0x000fce0000000f00 */
.L_x_194:
[----:B------:R-:W-:-:S04]  /*8450*/  SHF.R.U32.HI R5, RZ, 0x18, R5 ;  /* 0x00000018ff057819 */ /* 0x000fc80000011605 */
[----:B------:R-:W-:-:S07]  /*8460*/  LOP3.LUT R0, R0, 0x80, R5, 0xf8, !PT ;  /* 0x0000008000007812 */ /* 0x000fce00078ef805 */
.L_x_193:
[----:B------:R-:W-:Y:S05]  /*8470*/  BSYNC.RECONVERGENT B0 ;  /* 0x0000000000007941 */ /* 0x000fea0003800200 */
.L_x_192:
[----:B------:R3:W-:Y:S01]  /*8480*/  STG.E.U8 desc[UR36][R2.64], R0 ;  /* 0x0000000002007986 */ /* 0x0007e2000c101124 */
[----:B------:R-:W-:Y:S05]  /*8490*/  BRA `(.L_x_181) ;  /* 0x00000008000c7947 */ /* 0x000fea0003800000 */
.L_x_190:
        /* <DEDUP_REMOVED lines=17> */
[----:B------:R-:W-:-:S07]  /*85b0*/  IMAD.MOV.U32 R0, RZ, RZ, R4 ;  /* 0x000000ffff007224 */ /* 0x000fce00078e0004 */
.L_x_197:
[----:B------:R-:W-:-:S04]  /*85c0*/  SHF.R.U32.HI R5, RZ, 0x18, R5 ;  /* 0x00000018ff057819 */ /* 0x000fc80000011605 */
[----:B------:R-:W-:-:S07]  /*85d0*/  LOP3.LUT R0, R0, 0x80, R5, 0xf8, !PT ;  /* 0x0000008000007812 */ /* 0x000fce00078ef805 */
.L_x_196:
[----:B------:R-:W-:Y:S05]  /*85e0*/  BSYNC.RECONVERGENT B0 ;  /* 0x0000000000007941 */ /* 0x000fea0003800200 */
.L_x_195:
[----:B------:R0:W-:Y:S01]  /*85f0*/  STG.E.U8 desc[UR36][R2.64], R0 ;  /* 0x0000000002007986 */ /* 0x0001e2000c101124 */
[----:B------:R-:W-:Y:S05]  /*8600*/  BRA `(.L_x_181) ;  /* 0x0000000400b07947 */ /* 0x000fea0003800000 */
.L_x_189:
[----:B------:R-:W-:-:S09]  /*8610*/  UISETP.NE.AND UP0, UPT, UR6, 0x1c, UPT ;  /* 0x0000001c0600788c */ /* 0x000fd2000bf05270 */
[----:B------:R-:W-:Y:S05]  /*8620*/  BRA.U !UP0, `(.L_x_198) ;  /* 0x0000000108607547 */ /* 0x000fea000b800000 */
[----:B------:R-:W-:-:S09]  /*8630*/  UISETP.NE.AND UP0, UPT, UR6, 0x1d, UPT ;  /* 0x0000001d0600788c */ /* 0x000fd2000bf05270 */
[----:B------:R-:W-:Y:S05]  /*8640*/  BRA.U !UP0, `(.L_x_199) ;  /* 0x0000000108487547 */ /* 0x000fea000b800000 */
[----:B------:R-:W-:-:S09]  /*8650*/  UISETP.NE.AND UP0, UPT, UR6, 0x2c, UPT ;  /* 0x0000002c0600788c */ /* 0x000fd2000bf05270 */
[----:B------:R-:W-:Y:S05]  /*8660*/  BRA.U UP0, `(.L_x_180) ;  /* 0x0000000100bc7547 */ /* 0x000fea000b800000 */
        /* <DEDUP_REMOVED lines=8> */
[----:B------:R-:W-:Y:S01]  /*86f0*/  @P1 ISETP.EQ.U32.AND P2, PT, R0, 0x1, P0 ;  /* 0x000000010000180c */ /* 0x000fe20000742070 */
[----:B------:R-:W-:Y:S01]  /*8700*/  @P1 VIADD R0, R6, 0x1 ;  /* 0x0000000106001836 */ /* 0x000fe20000000000 */
[----:B------:R-:W-:Y:S02]  /*8710*/  PLOP3.LUT P0, PT, PT, PT, PT, 0x80, 0x8 ;  /* 0x000000000008781c */ /* 0x000fe40003f0f070 */
[----:B------:R-:W-:-:S13]  /*8720*/  @P1 PLOP3.LUT P0, PT, P2, PT, PT, 0x80, 0x8 ;  /* 0x000000000008181c */ /* 0x000fda000170f070 */
[----:B------:R-:W-:-:S05]  /*8730*/  @!P0 IADD3 R0, PT, PT, R6, RZ, RZ ;  /* 0x000000ff06008210 */ /* 0x000fca0007ffe0ff */
[----:B------:R-:W-:-:S05]  /*8740*/  @P1 IMAD.MOV.U32 R5, RZ, RZ, R0 ;  /* 0x000000ffff051224 */ /* 0x000fca00078e0000 */
[----:B------:R2:W-:Y:S01]  /*8750*/  STG.E.U8 desc[UR36][R2.64], R5 ;  /* 0x0000000502007986 */ /* 0x0005e2000c101124 */
[----:B------:R-:W-:Y:S05]  /*8760*/  BRA `(.L_x_181) ;  /* 0x0000000400587947 */ /* 0x000fea0003800000 */
.L_x_199:
[----:B0-----:R-:W-:-:S06]  /*8770*/  IMAD.U32 R4, R19, 0x10000, RZ ;  /* 0x0001000013047824 */ /* 0x001fcc00078e00ff */
[----:B------:R-:W0:Y:S02]  /*8780*/  F2I.U64.TRUNC R4, R4 ;  /* 0x0000000400047311 */ /* 0x000e24000020d800 */
[----:B0-----:R1:W-:Y:S01]  /*8790*/  STG.E.64 desc[UR36][R2.64], R4 ;  /* 0x0000000402007986 */ /* 0x0013e2000c101b24 */
[----:B------:R-:W-:Y:S05]  /*87a0*/  BRA `(.L_x_181) ;  /* 0x0000000400487947 */ /* 0x000fea0003800000 */
.L_x_198:
[----:B0-----:R-:W-:-:S06]  /*87b0*/  IMAD.U32 R19, R19, 0x10000, RZ ;  /* 0x0001000013137824 */ /* 0x001fcc00078e00ff */
[----:B------:R-:W0:Y:S02]  /*87c0*/  F2I.FTZ.U32.TRUNC.NTZ R19, R19 ;  /* 0x0000001300137305 */ /* 0x000e24000021f000 */
[----:B0-----:R0:W-:Y:S01]  /*87d0*/  STG.E desc[UR36][R2.64], R19 ;  /* 0x0000001302007986 */ /* 0x0011e2000c101924 */
[----:B------:R-:W-:Y:S05]  /*87e0*/  BRA `(.L_x_181) ;  /* 0x0000000400387947 */ /* 0x000fea0003800000 */
.L_x_188:
        /* <DEDUP_REMOVED lines=11> */
.L_x_201:
[----:B0-----:R-:W-:Y:S01]  /*88a0*/  IMAD.U32 R19, R19, 0x10000, RZ ;  /* 0x0001000013137824 */ /* 0x001fe200078e00ff */
[----:B------:R-:W-:-:S03]  /*88b0*/  CS2R R6, SRZ ;  /* 0x0000000000067805 */ /* 0x000fc6000001ff00 */
[----:B------:R-:W-:-:S06]  /*88c0*/  FMUL.FTZ R4, R19, 1 ;  /* 0x3f80000013047820 */ /* 0x000fcc0000410000 */
[----:B------:R-:W0:Y:S02]  /*88d0*/  F2F.F64.F32 R4, R4 ;  /* 0x0000000400047310 */ /* 0x000e240000201800 */
[----:B0-----:R0:W-:Y:S01]  /*88e0*/  STG.E.128 desc[UR36][R2.64], R4 ;  /* 0x0000000402007986 */ /* 0x0011e2000c101d24 */
[----:B------:R-:W-:Y:S05]  /*88f0*/  BRA `(.L_x_181) ;  /* 0x0000000000f47947 */ /* 0x000fea0003800000 */
.L_x_200:
[----:B------:R-:W-:-:S09]  /*8900*/  UISETP.NE.AND UP0, UPT, UR6, 0xf, UPT ;  /* 0x0000000f0600788c */ /* 0x000fd2000bf05270 */
[----:B------:R-:W-:Y:S05]  /*8910*/  BRA.U !UP0, `(.L_x_202) ;  /* 0x0000000108e87547 */ /* 0x000fea000b800000 */
[----:B------:R-:W-:-:S09]  /*8920*/  UISETP.NE.AND UP0, UPT, UR6, 0x17, UPT ;  /* 0x000000170600788c */ /* 0x000fd2000bf05270 */
[----:B------:R-:W-:Y:S05]  /*8930*/  BRA.U !UP0, `(.L_x_203) ;  /* 0x0000000108907547 */ /* 0x000fea000b800000 */
[----:B------:R-:W-:-:S09]  /*8940*/  UISETP.NE.AND UP0, UPT, UR6, 0x18, UPT ;  /* 0x000000180600788c */ /* 0x000fd2000bf05270 */
[----:B------:R-:W-:Y:S05]  /*8950*/  BRA.U !UP0, `(.L_x_204) ;  /* 0x0000000108447547 */ /* 0x000fea000b800000 */
.L_x_180:
[----:B------:R-:W-:Y:S01]  /*8960*/  MOV R0, 0x0 ;  /* 0x0000000000007802 */ /* 0x000fe20000000f00 */
[----:B------:R-:W1:Y:S01]  /*8970*/  LDCU.64 UR4, c[0x4][0x128] ;  /* 0x01002500ff0477ac */ /* 0x000e620008000a00 */
[----:B------:R-:W-:Y:S02]  /*8980*/  HFMA2 R13, -RZ, RZ, 0, 0 ;  /* 0x00000000ff0d7431 */ /* 0x000fe400000001ff */
[----:B------:R-:W-:Y:S01]  /*8990*/  IMAD.MOV.U32 R8, RZ, RZ, 0x65 ;  /* 0x00000065ff087424 */ /* 0x000fe200078e00ff */
[----:B------:R2:W3:Y:S01]  /*89a0*/  LDC.64 R2, c[0x4][R0] ;  /* 0x0100000000027b82 */ /* 0x0004e20000000a00 */
[----:B------:R-:W4:Y:S01]  /*89b0*/  LDCU.64 UR6, c[0x4][0x130] ;  /* 0x01002600ff0677ac */ /* 0x000f220008000a00 */
[----:B------:R-:W-:Y:S01]  /*89c0*/  IMAD.MOV.U32 R12, RZ, RZ, 0x1 ;  /* 0x00000001ff0c7424 */ /* 0x000fe200078e00ff */
[----:B------:R-:W5:Y:S01]  /*89d0*/  LDCU.64 UR8, c[0x4][0x40] ;  /* 0x01000800ff0877ac */ /* 0x000f620008000a00 */
[----:B-1----:R-:W-:Y:S01]  /*89e0*/  IMAD.U32 R4, RZ, RZ, UR4 ;  /* 0x00000004ff047e24 */ /* 0x002fe2000f8e00ff */
[----:B------:R-:W-:Y:S01]  /*89f0*/  MOV R5, UR5 ;  /* 0x0000000500057c02 */ /* 0x000fe20008000f00 */
[----:B----4-:R-:W-:-:S02]  /*8a00*/  IMAD.U32 R6, RZ, RZ, UR6 ;  /* 0x00000006ff067e24 */ /* 0x010fc4000f8e00ff */
[----:B------:R-:W-:Y:S02]  /*8a10*/  IMAD.U32 R7, RZ, RZ, UR7 ;  /* 0x00000007ff077e24 */ /* 0x000fe4000f8e00ff */
[----:B-----5:R-:W-:Y:S02]  /*8a20*/  IMAD.U32 R10, RZ, RZ, UR8 ;  /* 0x00000008ff0a7e24 */ /* 0x020fe4000f8e00ff */
[----:B--2---:R-:W-:-:S07]  /*8a30*/  IMAD.U32 R11, RZ, RZ, UR9 ;  /* 0x00000009ff0b7e24 */ /* 0x004fce000f8e00ff */
[----:B------:R-:W-:-:S07]  /*8a40*/  LEPC R20, `(.L_x_205) ;  /* 0x000000001014794e */ /* 0x000fce0000000000 */
[----:B0--3--:R-:W-:Y:S05]  /*8a50*/  CALL.ABS.NOINC R2 ;  /* 0x0000000002007343 */ /* 0x009fea0003c00000 */
.L_x_205:
[----:B------:R-:W-:Y:S05]  /*8a60*/  BRA `(.L_x_181) ;  /* 0x0000000000987947 */ /* 0x000fea0003800000 */
.L_x_204:
[----:B0-----:R-:W-:Y:S01]  /*8a70*/  IMAD.U32 R19, R19, 0x10000, RZ ;  /* 0x0001000013137824 */ /* 0x001fe200078e00ff */
[----:B------:R-:W-:Y:S01]  /*8a80*/  BSSY.RECONVERGENT B0, `(.L_x_206) ;  /* 0x000000c000007945 */ /* 0x000fe20003800200 */
[----:B------:R-:W-:-:S03]  /*8a90*/  IMAD.MOV.U32 R0, RZ, RZ, 0x7f ;  /* 0x0000007fff007424 */ /* 0x000fc600078e00ff */
[----:B------:R-:W-:Y:S02]  /*8aa0*/  LOP3.LUT R4, R19, 0x7fffffff, RZ, 0xc0, !PT ;  /* 0x7fffffff13047812 */ /* 0x000fe400078ec0ff */
[----:B------:R-:W-:Y:S02]  /*8ab0*/  SHF.R.U32.HI R5, RZ, 0x18, R19 ;  /* 0x00000018ff057819 */ /* 0x000fe40000011613 */
[----:B------:R-:W-:-:S13]  /*8ac0*/  ISETP.GT.U32.AND P0, PT, R4, 0x43efffff, PT ;  /* 0x43efffff0400780c */ /* 0x000fda0003f04070 */
[----:B------:R-:W-:Y:S05]  /*8ad0*/  @P0 BRA `(.L_x_207) ;  /* 0x0000000000180947 */ /* 0x000fea0003800000 */
[----:B------:R-:W-:-:S13]  /*8ae0*/  ISETP.GE.U32.AND P0, PT, R4, 0x3c800000, PT ;  /* 0x3c8000000400780c */ /* 0x000fda0003f06070 */
[----:B------:R-:W-:-:S04]  /*8af0*/  @P0 SHF.R.U32.HI R0, RZ, 0x14, R19 ;  /* 0x00000014ff000819 */ /* 0x000fc80000011613 */
[----:B------:R-:W-:-:S04]  /*8b00*/  @P0 LOP3.LUT R0, R0, 0x1, RZ, 0xc0, !PT ;  /* 0x0000000100000812 */ /* 0x000fc800078ec0ff */
[----:B------:R-:W-:-:S04]  /*8b10*/  @P0 IADD3 R0, PT, PT, R19, 0x407ffff, R0 ;  /* 0x0407ffff13000810 */ /* 0x000fc80007ffe000 */
[----:B------:R-:W-:Y:S01]  /*8b20*/  @P0 SHF.R.U32.HI R0, RZ, 0x14, R0 ;  /* 0x00000014ff000819 */ /* 0x000fe20000011600 */
[----:B------:R-:W-:-:S07]  /*8b30*/  @!P0 FADD.FTZ R0, R4, 16384 ;  /* 0x4680000004008421 */ /* 0x000fce0000010000 */
.L_x_207:
[----:B------:R-:W-:Y:S05]  /*8b40*/  BSYNC.RECONVERGENT B0 ;  /* 0x0000000000007941 */ /* 0x000fea0003800200 */
.L_x_206:
[----:B------:R-:W-:-:S05]  /*8b50*/  LOP3.LUT R5, R0, 0x80, R5, 0xf8, !PT ;  /* 0x0000008000057812 */ /* 0x000fca00078ef805 */
[----:B------:R0:W-:Y:S01]  /*8b60*/  STG.E.U8 desc[UR36][R2.64], R5 ;  /* 0x0000000502007986 */ /* 0x0001e2000c101124 */
[----:B------:R-:W-:Y:S05]  /*8b70*/  BRA `(.L_x_181) ;  /* 0x0000000000547947 */ /* 0x000fea0003800000 */
.L_x_203:
[----:B0-----:R-:W-:Y:S01]  /*8b80*/  IMAD.U32 R5, R19, 0x10000, RZ ;  /* 0x0001000013057824 */ /* 0x001fe200078e00ff */
[----:B------:R-:W-:Y:S04]  /*8b90*/  BSSY.RECONVERGENT B0, `(.L_x_208) ;  /* 0x000000e000007945 */ /* 0x000fe80003800200 */
[----:B------:R-:W-:-:S04]  /*8ba0*/  LOP3.LUT R4, R5, 0x7fffffff, RZ, 0xc0, !PT ;  /* 0x7fffffff05047812 */ /* 0x000fc800078ec0ff */
[----:B------:R-:W-:-:S13]  /*8bb0*/  ISETP.GT.U32.AND P0, PT, R4, 0x477fffff, PT ;  /* 0x477fffff0400780c */ /* 0x000fda0003f04070 */
[----:B------:R-:W-:Y:S05]  /*8bc0*/  @P0 BRA `(.L_x_209) ;  /* 0x00000000001c0947 */ /* 0x000fea0003800000 */
[----:B------:R-:W-:-:S13]  /*8bd0*/  ISETP.GE.U32.AND P0, PT, R4, 0x38800000, PT ;  /* 0x388000000400780c */ /* 0x000fda0003f06070 */
[----:B------:R-:W-:-:S04]  /*8be0*/  @P0 SHF.R.U32.HI R0, RZ, 0x15, R5 ;  /* 0x00000015ff000819 */ /* 0x000fc80000011605 */
[----:B------:R-:W-:-:S04]  /*8bf0*/  @P0 LOP3.LUT R0, R0, 0x1, RZ, 0xc0, !PT ;  /* 0x0000000100000812 */ /* 0x000fc800078ec0ff */
[----:B------:R-:W-:-:S04]  /*8c00*/  @P0 IADD3 R0, PT, PT, R5, 0x80fffff, R0 ;  /* 0x080fffff05000810 */ /* 0x000fc80007ffe000 */
[----:B------:R-:W-:Y:S01]  /*8c10*/  @P0 SHF.R.U32.HI R0, RZ, 0x15, R0 ;  /* 0x00000015ff000819 */ /* 0x000fe20000011600 */
[----:B------:R-:W-:Y:S01]  /*8c20*/  @!P0 FADD.FTZ R0, R4, 128 ;  /* 0x4300000004008421 */ /* 0x000fe20000010000 */
[----:B------:R-:W-:Y:S06]  /*8c30*/  BRA `(.L_x_210) ;  /* 0x00000000000c7947 */ /* 0x000fec0003800000 */
.L_x_209:
[----:B------:R-:W-:Y:S01]  /*8c40*/  IMAD.MOV.U32 R0, RZ, RZ, 0x7f ;  /* 0x0000007fff007424 */ /* 0x000fe200078e00ff */
[----:B------:R-:W-:-:S04]  /*8c50*/  ISETP.GT.U32.AND P0, PT, R4, 0x7f800000, PT ;  /* 0x7f8000000400780c */ /* 0x000fc80003f04070 */
[----:B------:R-:W-:-:S09]  /*8c60*/  SEL R0, R0, 0x7c, P0 ;  /* 0x0000007c00007807 */ /* 0x000fd20000000000 */
.L_x_210:
[----:B------:R-:W-:Y:S05]  /*8c70*/  BSYNC.RECONVERGENT B0 ;  /* 0x0000000000007941 */ /* 0x000fea0003800200 */
.L_x_208:
[----:B------:R-:W-:-:S04]  /*8c80*/  SHF.R.U32.HI R5, RZ, 0x18, R5 ;  /* 0x00000018ff057819 */ /* 0x000fc80000011605 */
[----:B------:R-:W-:-:S05]  /*8c90*/  LOP3.LUT R5, R0, 0x80, R5, 0xf8, !PT ;  /* 0x0000008000057812 */ /* 0x000fca00078ef805 */
[----:B------:R0:W-:Y:S01]  /*8ca0*/  STG.E.U8 desc[UR36][R2.64], R5 ;  /* 0x0000000502007986 */ /* 0x0001e2000c101124 */
[----:B------:R-:W-:Y:S05]  /*8cb0*/  BRA `(.L_x_181) ;  /* 0x0000000000047947 */ /* 0x000fea0003800000 */
.L_x_202:
[----:B0-----:R0:W-:Y:S02]  /*8cc0*/  STG.E.U16 desc[UR36][R2.64], R19 ;  /* 0x0000001302007986 */ /* 0x0011e4000c101524 */
.L_x_181:
[----:B------:R-:W-:-:S07]  /*8cd0*/  VIADD R17, R17, 0x80 ;  /* 0x0000008011117836 */ /* 0x000fce0000000000 */
.L_x_108:
[----:B------:R-:W-:Y:S05]  /*8ce0*/  BSYNC.RECONVERGENT B6 ;  /* 0x0000000000067941 */ /* 0x000fea0003800200 */
.L_x_107:
[----:B------:R-:W5:Y:S01]  /*8cf0*/  LDCU UR4, c[0x0][0x380] ;  /* 0x00007000ff0477ac */ /* 0x000f620008000800 */
[----:B------:R-:W-:Y:S01]  /*8d00*/  BSSY.RECONVERGENT B6, `(.L_x_211) ;  /* 0x000045e000067945 */ /* 0x000fe20003800200 */
[----:B-----5:R-:W-:-:S13]  /*8d10*/  ISETP.GE.AND P0, PT, R17, UR4, PT ;  /* 0x0000000411007c0c */ /* 0x020fda000bf06270 */
[----:B------:R-:W-:Y:S05]  /*8d20*/  @P0 BRA `(.L_x_212) ;  /* 0x00000044006c0947 */ /* 0x000fea0003800000 */
[----:B------:R-:W5:Y:S01]  /*8d30*/  LDCU UR4, c[0x0][0x388] ;  /* 0x00007100ff0477ac */ /* 0x000f620008000800 */
[----:B------:R-:W-:Y:S01]  /*8d40*/  IMAD.MOV.U32 R18, RZ, RZ, RZ ;  /* 0x000000ffff127224 */ /* 0x000fe200078e00ff */
[----:B0--3--:R-:W-:Y:S01]  /*8d50*/  MOV R0, RZ ;  /* 0x000000ff00007202 */ /* 0x009fe20000000f00 */
[----:B------:R-:W-:Y:S01]  /*8d60*/  IMAD.MOV.U32 R16, RZ, RZ, RZ ;  /* 0x000000ffff107224 */ /* 0x000fe200078e00ff */
[----:B-----5:R-:W-:-:S09]  /*8d70*/  UISETP.NE.AND UP0, UPT, UR4, URZ, UPT ;  /* 0x000000ff0400728c */ /* 0x020fd2000bf05270 */
[----:B------:R-:W-:Y:S05]  /*8d80*/  BRA.U !UP0, `(.L_x_213) ;  /* 0x0000001508707547 */ /* 0x000fea000b800000 */
[----:B------:R-:W1:Y:S01]  /*8d90*/  LDCU.64 UR4, c[0x0][0x390] ;  /* 0x00007200ff0477ac */ /* 0x000e620008000a00 */
[----:B------:R-:W-:Y:S01]  /*8da0*/  IMAD.MOV.U32 R16, RZ, RZ, RZ ;  /* 0x000000ffff107224 */ /* 0x000fe200078e00ff */
[----:B------:R-:W0:Y:S01]  /*8db0*/  LDCU UR6, c[0x0][0x38c] ;  /* 0x00007180ff0677ac */ /* 0x000e220008000800 */
[----:B------:R-:W3:Y:S01]  /*8dc0*/  LDCU.64 UR8, c[0x0][0x4b8] ;  /* 0x00009700ff0877ac */ /* 0x000ee20008000a00 */
[----:B------:R-:W-:Y:S01]  /*8dd0*/  UISETP.NE.AND UP0, UPT, UR39, URZ, UPT ;  /* 0x000000ff2700728c */ /* 0x000fe2000bf05270 */
[----:B-12-4-:R-:W-:Y:S01]  /*8de0*/  IMAD.HI.U32 R2, R17, UR4, R16 ;  /* 0x0000000411027c27 */ /* 0x016fe2000f8e0010 */
[----:B------:R-:W1:Y:S04]  /*8df0*/  LDCU UR4, c[0x0][0x4c0] ;  /* 0x00009800ff0477ac */ /* 0x000e680008000800 */
[----:B------:R-:W-:-:S05]  /*8e00*/  SHF.R.U32.HI R3, RZ, UR5, R2 ;  /* 0x00000005ff037c19 */ /* 0x000fca0008011602 */
[----:B------:R-:W-:-:S04]  /*8e10*/  IMAD.MOV R18, RZ, RZ, -R3 ;  /* 0x000000ffff127224 */ /* 0x000fc800078e0a03 */
[----:B0-----:R-:W-:-:S04]  /*8e20*/  IMAD R18, R18, UR6, R17 ;  /* 0x0000000612127c24 */ /* 0x001fc8000f8e0211 */
[C---:B---3--:R-:W-:Y:S02]  /*8e30*/  IMAD R16, R18.reuse, UR8, RZ ;  /* 0x0000000812107c24 */ /* 0x048fe4000f8e02ff */
        /* <DEDUP_REMOVED lines=337> */
.L_x_213:
[----:B------:R-:W1:Y:S01]  /*a350*/  LDCU.64 UR6, c[0x0][0x5f0] ;  /* 0x0000be00ff0677ac */ /* 0x000e620008000a00 */
[----:B------:R-:W-:-:S04]  /*a360*/  UPRMT UR4, UR40, 0x7771, URZ ;  /* 0x0000777128047896 */ /* 0x000fc800080000ff */
[----:B------:R-:W-:Y:S01]  /*a370*/  UISETP.GT.AND UP0, UPT, UR4, 0x9, UPT ;  /* 0x000000090400788c */ /* 0x000fe2000bf04270 */
[----:B-12-4-:R-:W-:-:S05]  /*a380*/  IADD3 R2, P0, PT, R0, UR6, RZ ;  /* 0x0000000600027c10 */ /* 0x016fca000ff1e0ff */
        /* <DEDUP_REMOVED lines=15> */
.L_x_217:
[----:B------:R-:W2:Y:S02]  /*a480*/  LDG.E.U8 R2, desc[UR36][R2.64] ;  /* 0x0000002402027981 */ /* 0x000ea4000c1e1100 */
[----:B--2---:R-:W-:-:S04]  /*a490*/  I2FP.F32.U32 R0, R2 ;  /* 0x0000000200007245 */ /* 0x004fc80000201000 */
[----:B------:R-:W-:-:S04]  /*a4a0*/  F2FP.BF16.F32.PACK_AB R0, RZ, R0 ;  /* 0x00000000ff00723e */ /* 0x000fc800000010ff */
[----:B------:R-:W-:Y:S01]  /*a4b0*/  PRMT R19, R0, 0x7610, R19 ;  /* 0x0000761000137816 */ /* 0x000fe20000000013 */
[----:B------:R-:W-:Y:S06]  /*a4c0*/  BRA `(.L_x_219) ;  /* 0x0000000c00c07947 */ /* 0x000fec0003800000 */
.L_x_216:
        /* <DEDUP_REMOVED lines=11> */
.L_x_221:
[----:B------:R-:W2:Y:S02]  /*a580*/  LDG.E R2, desc[UR36][R2.64] ;  /* 0x0000002402027981 */ /* 0x000ea4000c1e1900 */
[----:B--2---:R-:W-:-:S04]  /*a590*/  I2FP.F32.S32 R0, R2 ;  /* 0x0000000200007245 */ /* 0x004fc80000201400 */
[----:B------:R-:W-:-:S04]  /*a5a0*/  F2FP.BF16.F32.PACK_AB R0, RZ, R0 ;  /* 0x00000000ff00723e */ /* 0x000fc800000010ff */
[----:B------:R-:W-:Y:S01]  /*a5b0*/  PRMT R19, R0, 0x7610, R19 ;  /* 0x0000761000137816 */ /* 0x000fe20000000013 */
[----:B------:R-:W-:Y:S06]  /*a5c0*/  BRA `(.L_x_219) ;  /* 0x0000000c00807947 */ /* 0x000fec0003800000 */
.L_x_220:
[----:B------:R-:W2:Y:S02]  /*a5d0*/  LDG.E.U16 R2, desc[UR36][R2.64] ;  /* 0x0000002402027981 */ /* 0x000ea4000c1e1500 */
[----:B--2---:R-:W0:Y:S02]  /*a5e0*/  I2F.S16 R0, R2 ;  /* 0x0000000200007306 */ /* 0x004e240000101400 */
[----:B0-----:R-:W-:-:S04]  /*a5f0*/  F2FP.BF16.F32.PACK_AB R0, RZ, R0 ;  /* 0x00000000ff00723e */ /* 0x001fc800000010ff */
[----:B------:R-:W-:Y:S01]  /*a600*/  PRMT R19, R0, 0x7610, R19 ;  /* 0x0000761000137816 */ /* 0x000fe20000000013 */
[----:B------:R-:W-:Y:S06]  /*a610*/  BRA `(.L_x_219) ;  /* 0x0000000c006c7947 */ /* 0x000fec0003800000 */
.L_x_215:
        /* <DEDUP_REMOVED lines=9> */
.L_x_223:
[----:B------:R-:W2:Y:S02]  /*a6b0*/  LDG.E.U16 R0, desc[UR36][R2.64] ;  /* 0x0000002402007981 */ /* 0x000ea4000c1e1500 */
[----:B--2---:R-:W-:-:S05]  /*a6c0*/  HADD2.F32 R0, -RZ, R0.H0_H0 ;  /* 0x20000000ff007230 */ /* 0x004fca0000004100 */
[----:B------:R-:W-:-:S04]  /*a6d0*/  F2FP.BF16.F32.PACK_AB R0, RZ, R0 ;  /* 0x00000000ff00723e */ /* 0x000fc800000010ff */
[----:B------:R-:W-:Y:S01]  /*a6e0*/  PRMT R19, R0, 0x7610, R19 ;  /* 0x0000761000137816 */ /* 0x000fe20000000013 */
[----:B------:R-:W-:Y:S06]  /*a6f0*/  BRA `(.L_x_219) ;  /* 0x0000000c00347947 */ /* 0x000fec0003800000 */
.L_x_222:
        /* <DEDUP_REMOVED lines=9> */
.L_x_225:
[----:B------:R-:W2:Y:S02]  /*a790*/  LDG.E.U16 R2, desc[UR36][R2.64] ;  /* 0x0000002402027981 */ /* 0x000ea4000c1e1500 */
[----:B--2---:R-:W-:-:S05]  /*a7a0*/  HADD2.F32 R0, -RZ, R2.H0_H0 ;  /* 0x20000002ff007230 */ /* 0x004fca0000004100 */
[----:B------:R-:W-:-:S04]  /*a7b0*/  F2FP.BF16.F32.PACK_AB R0, RZ, R0 ;  /* 0x00000000ff00723e */ /* 0x000fc800000010ff */
[----:B------:R-:W-:Y:S01]  /*a7c0*/  PRMT R19, R0, 0x7610, R19 ;  /* 0x0000761000137816 */ /* 0x000fe20000000013 */
[----:B------:R-:W-:Y:S06]  /*a7d0*/  BRA `(.L_x_219) ;  /* 0x0000000800fc7947 */ /* 0x000fec0003800000 */
.L_x_224:
        /* <DEDUP_REMOVED lines=9> */
.L_x_214:
        /* <DEDUP_REMOVED lines=14> */
.L_x_228:
        /* <DEDUP_REMOVED lines=9> */
.L_x_227:
        /* <DEDUP_REMOVED lines=12> */
[----:B0-----:R-:W-:-:S04]  /*aaa0*/  IADD3 R5, PT, PT, -R5, RZ, RZ ;  /* 0x000000ff05057210 */ /* 0x001fc80007ffe1ff */
        /* <DEDUP_REMOVED lines=14> */
.L_x_230:
[----:B------:R-:W2:Y:S02]  /*ab90*/  LDG.E.U8 R2, desc[UR36][R2.64] ;  /* 0x0000002402027981 */ /* 0x000ea4000c1e1100 */
[C---:B--2---:R-:W-:Y:S01]  /*aba0*/  IMAD.SHL.U32 R0, R2.reuse, 0x2000000, RZ ;  /* 0x0200000002007824 */ /* 0x044fe200078e00ff */
[----:B------:R-:W-:-:S04]  /*abb0*/  SHF.L.U32 R5, R2, 0x8, RZ ;  /* 0x0000000802057819 */ /* 0x000fc800000006ff */
        /* <DEDUP_REMOVED lines=11> */
.L_x_229:
[----:B------:R0:W5:Y:S01]  /*ac70*/  LDG.E.U16 R19, desc[UR36][R2.64] ;  /* 0x0000002402137981 */ /* 0x000162000c1e1500 */
[----:B------:R-:W-:Y:S05]  /*ac80*/  BRA `(.L_x_219) ;  /* 0x0000000400d07947 */ /* 0x000fea0003800000 */
.L_x_226:
        /* <DEDUP_REMOVED lines=13> */
.L_x_233:
        /* <DEDUP_REMOVED lines=21> */
.L_x_237:
[----:B------:R-:W-:Y:S05]  /*aeb0*/  BSYNC.RECONVERGENT B1 ;  /* 0x0000000000017941 */ /* 0x000fea0003800200 */
.L_x_236:
[----:B------:R-:W-:Y:S01]  /*aec0*/  IMAD.SHL.U32 R0, R0, 0x100000, RZ ;  /* 0x0010000000007824 */ /* 0x000fe200078e00ff */
[----:B------:R-:W-:-:S04]  /*aed0*/  LEA R2, R2, 0x3b800000, 0x17 ;  /* 0x3b80000002027811 */ /* 0x000fc800078eb8ff */
[----:B------:R-:W-:-:S07]  /*aee0*/  LOP3.LUT R0, R2, R0, R7, 0xfe, !PT ;  /* 0x0000000002007212 */ /* 0x000fce00078efe07 */
.L_x_235:
[----:B------:R-:W-:Y:S05]  /*aef0*/  BSYNC.RECONVERGENT B0 ;  /* 0x0000000000007941 */ /* 0x000fea0003800200 */
.L_x_234:
[----:B------:R-:W-:-:S04]  /*af00*/  F2FP.BF16.F32.PACK_AB R0, RZ, R0 ;  /* 0x00000000ff00723e */ /* 0x000fc800000010ff */
[----:B------:R-:W-:Y:S01]  /*af10*/  PRMT R19, R0, 0x7610, R19 ;  /* 0x0000761000137816 */ /* 0x000fe20000000013 */
[----:B------:R-:W-:Y:S06]  /*af20*/  BRA `(.L_x_219) ;  /* 0x0000000400287947 */ /* 0x000fec0003800000 */
.L_x_232:
[----:B------:R-:W2:Y:S01]  /*af30*/  LDG.E.U8 R3, desc[UR36][R2.64] ;  /* 0x0000002402037981 */ /* 0x000ea2000c1e1100 */
[----:B------:R-:W-:Y:S01]  /*af40*/  BSSY.RECONVERGENT B0, `(.L_x_238) ;  /* 0x0000018000007945 */ /* 0x000fe20003800200 */
[----:B------:R-:W-:Y:S02]  /*af50*/  MOV R0, RZ ;  /* 0x000000ff00007202 */ /* 0x000fe40000000f00 */
        /* <DEDUP_REMOVED lines=18> */
.L_x_241:
[----:B------:R-:W-:Y:S05]  /*b080*/  BSYNC.RECONVERGENT B1 ;  /* 0x0000000000017941 */ /* 0x000fea0003800200 */
.L_x_240:
[----:B------:R-:W-:Y:S01]  /*b090*/  IMAD.SHL.U32 R0, R0, 0x200000, RZ ;  /* 0x0020000000007824 */ /* 0x000fe200078e00ff */
[----:B------:R-:W-:-:S04]  /*b0a0*/  LEA R2, R2, 0x37800000, 0x17 ;  /* 0x3780000002027811 */ /* 0x000fc800078eb8ff */
[----:B------:R-:W-:-:S07]  /*b0b0*/  LOP3.LUT R0, R2, R0, R7, 0xfe, !PT ;  /* 0x0000000002007212 */ /* 0x000fce00078efe07 */
.L_x_239:
[----:B------:R-:W-:Y:S05]  /*b0c0*/  BSYNC.RECONVERGENT B0 ;  /* 0x0000000000007941 */ /* 0x000fea0003800200 */
.L_x_238:
[----:B------:R-:W-:-:S04]  /*b0d0*/  F2FP.BF16.F32.PACK_AB R0, RZ, R0 ;  /* 0x00000000ff00723e */ /* 0x000fc800000010ff */
[----:B------:R-:W-:Y:S01]  /*b0e0*/  PRMT R19, R0, 0x7610, R19 ;  /* 0x0000761000137816 */ /* 0x000fe20000000013 */
[----:B------:R-:W-:Y:S06]  /*b0f0*/  BRA `(.L_x_219) ;  /* 0x0000000000b47947 */ /* 0x000fec0003800000 */
.L_x_231:
        /* <DEDUP_REMOVED lines=14> */
.L_x_245:
[----:B------:R-:W-:Y:S05]  /*b1e0*/  BSYNC.RECONVERGENT B0 ;  /* 0x0000000000007941 */ /* 0x000fea0003800200 */
.L_x_244:
[----:B------:R-:W-:-:S04]  /*b1f0*/  F2FP.BF16.F32.PACK_AB R0, RZ, R0 ;  /* 0x00000000ff00723e */ /* 0x000fc800000010ff */
[----:B------:R-:W-:Y:S01]  /*b200*/  PRMT R19, R0, 0x7610, R19 ;  /* 0x0000761000137816 */ /* 0x000fe20000000013 */
[----:B------:R-:W-:Y:S06]  /*b210*/  BRA `(.L_x_219) ;  /* 0x00000000006c7947 */ /* 0x000fec0003800000 */
.L_x_218:
        /* <DEDUP_REMOVED lines=11> */
[----:B------:R-:W-:Y:S01]  /*b2d0*/  IMAD.U32 R7, RZ, RZ, UR7 ;  /* 0x00000007ff077e24 */ /* 0x000fe2000f8e00ff */
[----:B---3--:R-:W-:Y:S01]  /*b2e0*/  MOV R10, UR8 ;  /* 0x00000008000a7c02 */ /* 0x008fe20008000f00 */
[----:B------:R-:W-:-:S07]  /*b2f0*/  IMAD.U32 R11, RZ, RZ, UR9 ;  /* 0x00000009ff0b7e24 */ /* 0x000fce000f8e00ff */
[----:B------:R-:W-:-:S07]  /*b300*/  LEPC R20, `(.L_x_246) ;  /* 0x000000001014794e */ /* 0x000fce0000000000 */
[----:B--2---:R-:W-:Y:S05]  /*b310*/  CALL.ABS.NOINC R2 ;  /* 0x0000000002007343 */ /* 0x004fea0003c00000 */
.L_x_246:
[----:B------:R-:W-:Y:S01]  /*b320*/  PRMT R19, RZ, 0x7610, R19 ;  /* 0x00007610ff137816 */ /* 0x000fe20000000013 */
[----:B------:R-:W-:Y:S06]  /*b330*/  BRA `(.L_x_219) ;  /* 0x0000000000247947 */ /* 0x000fec0003800000 */
.L_x_243:
[----:B------:R-:W2:Y:S02]  /*b340*/  LDG.E.64 R2, desc[UR36][R2.64] ;  /* 0x0000002402027981 */ /* 0x000ea4000c1e1b00 */
[----:B--2---:R-:W0:Y:S02]  /*b350*/  I2F.U64 R0, R2 ;  /* 0x0000000200007312 */ /* 0x004e240000301000 */
[----:B0-----:R-:W-:-:S04]  /*b360*/  F2FP.BF16.F32.PACK_AB R0, RZ, R0 ;  /* 0x00000000ff00723e */ /* 0x001fc800000010ff */
[----:B------:R-:W-:Y:S01]  /*b370*/  PRMT R19, R0, 0x7610, R19 ;  /* 0x0000761000137816 */ /* 0x000fe20000000013 */
[----:B------:R-:W-:Y:S06]  /*b380*/  BRA `(.L_x_219) ;  /* 0x0000000000107947 */ /* 0x000fec0003800000 */
.L_x_242:
[----:B------:R-:W2:Y:S02]  /*b390*/  LDG.E R2, desc[UR36][R2.64] ;  /* 0x0000002402027981 */ /* 0x000ea4000c1e1900 */
[----:B--2---:R-:W-:-:S04]  /*b3a0*/  I2FP.F32.U32 R0, R2 ;  /* 0x0000000200007245 */ /* 0x004fc80000201000 */
[----:B------:R-:W-:-:S04]  /*b3b0*/  F2FP.BF16.F32.PACK_AB R0, RZ, R0 ;  /* 0x00000000ff00723e */ /* 0x000fc800000010ff */
[----:B------:R-:W-:-:S07]  /*b3c0*/  PRMT R19, R0, 0x7610, R19 ;  /* 0x0000761000137816 */ /* 0x000fce0000000013 */
.L_x_219:
        /* <DEDUP_REMOVED lines=18> */
.L_x_250:
[----:B------:R-:W2:Y:S02]  /*b4f0*/  LDG.E.U8 R2, desc[UR36][R2.64] ;  /* 0x0000002402027981 */ /* 0x000ea4000c1e1100 */
[----:B--2---:R-:W-:-:S04]  /*b500*/  I2FP.F32.U32 R0, R2 ;  /* 0x0000000200007245 */ /* 0x004fc80000201000 */
[----:B------:R-:W-:Y:S01]  /*b510*/  F2FP.BF16.F32.PACK_AB R0, RZ, R0 ;  /* 0x00000000ff00723e */ /* 0x000fe200000010ff */
[----:B------:R-:W-:Y:S06]  /*b520*/  BRA `(.L_x_252) ;  /* 0x0000000c00847947 */ /* 0x000fec0003800000 */
.L_x_249:
        /* <DEDUP_REMOVED lines=10> */
.L_x_254:
[----:B------:R-:W2:Y:S02]  /*b5d0*/  LDG.E R2, desc[UR36][R2.64] ;  /* 0x0000002402027981 */ /* 0x000ea4000c1e1900 */
[----:B--2---:R-:W-:-:S04]  /*b5e0*/  I2FP.F32.S32 R0, R2 ;  /* 0x0000000200007245 */ /* 0x004fc80000201400 */
[----:B------:R-:W-:Y:S01]  /*b5f0*/  F2FP.BF16.F32.PACK_AB R0, RZ, R0 ;  /* 0x00000000ff00723e */ /* 0x000fe200000010ff */
[----:B------:R-:W-:Y:S06]  /*b600*/  BRA `(.L_x_252) ;  /* 0x0000000c004c7947 */ /* 0x000fec0003800000 */
.L_x_253:
[----:B------:R-:W2:Y:S02]  /*b610*/  LDG.E.U16 R2, desc[UR36][R2.64] ;  /* 0x0000002402027981 */ /* 0x000ea4000c1e1500 */
[----:B--2---:R-:W0:Y:S02]  /*b620*/  I2F.S16 R0, R2 ;  /* 0x0000000200007306 */ /* 0x004e240000101400 */
[----:B0-----:R-:W-:Y:S01]  /*b630*/  F2FP.BF16.F32.PACK_AB R0, RZ, R0 ;  /* 0x00000000ff00723e */ /* 0x001fe200000010ff */
[----:B------:R-:W-:Y:S06]  /*b640*/  BRA `(.L_x_252) ;  /* 0x0000000c003c7947 */ /* 0x000fec0003800000 */
.L_x_248:
        /* <DEDUP_REMOVED lines=9> */
.L_x_256:
[----:B------:R-:W2:Y:S02]  /*b6e0*/  LDG.E.U16 R0, desc[UR36][R2.64] ;  /* 0x0000002402007981 */ /* 0x000ea4000c1e1500 */
[----:B--2---:R-:W-:-:S05]  /*b6f0*/  HADD2.F32 R0, -RZ, R0.H0_H0 ;  /* 0x20000000ff007230 */ /* 0x004fca0000004100 */
[----:B------:R-:W-:Y:S01]  /*b700*/  F2FP.BF16.F32.PACK_AB R0, RZ, R0 ;  /* 0x00000000ff00723e */ /* 0x000fe200000010ff */
[----:B------:R-:W-:Y:S06]  /*b710*/  BRA `(.L_x_252) ;  /* 0x0000000c00087947 */ /* 0x000fec0003800000 */
.L_x_255:
        /* <DEDUP_REMOVED lines=9> */
.L_x_258:
[----:B------:R-:W2:Y:S02]  /*b7b0*/  LDG.E.U16 R2, desc[UR36][R2.64] ;  /* 0x0000002402027981 */ /* 0x000ea4000c1e1500 */
[----:B--2---:R-:W-:-:S05]  /*b7c0*/  HADD2.F32 R0, -RZ, R2.H0_H0 ;  /* 0x20000002ff007230 */ /* 0x004fca0000004100 */
[----:B------:R-:W-:Y:S01]  /*b7d0*/  F2FP.BF16.F32.PACK_AB R0, RZ, R0 ;  /* 0x00000000ff00723e */ /* 0x000fe200000010ff */
[----:B------:R-:W-:Y:S06]  /*b7e0*/  BRA `(.L_x_252) ;  /* 0x0000000800d47947 */ /* 0x000fec0003800000 */
.L_x_257:
        /* <DEDUP_REMOVED lines=8> */
.L_x_247:
        /* <DEDUP_REMOVED lines=13> */
.L_x_261:
        /* <DEDUP_REMOVED lines=8> */
.L_x_260:
[----:B------:R-:W-:-:S09]  /*b9c0*/  UISETP.NE.AND UP0, UPT, UR4, 0xf, UPT ;  /* 0x0000000f0400788c */ /* 0x000fd2000bf05270 */
[----:B------:R-:W-:Y:S05]  /*b9d0*/  BRA.U !UP0, `(.L_x_262) ;  /* 0x0000000108987547 */ /* 0x000fea000b800000 */
[----:B------:R-:W-:-:S09]  /*b9e0*/  UISETP.NE.AND UP0, UPT, UR4, 0x17, UPT ;  /* 0x000000170400788c */ /* 0x000fd2000bf05270 */
[----:B------:R-:W-:Y:S05]  /*b9f0*/  BRA.U !UP0, `(.L_x_263) ;  /* 0x00000001085c7547 */ /* 0x000fea000b800000 */
[----:B------:R-:W-:-:S09]  /*ba00*/  UISETP.NE.AND UP0, UPT, UR4, 0x18, UPT ;  /* 0x000000180400788c */ /* 0x000fd2000bf05270 */
[----:B------:R-:W-:Y:S05]  /*ba10*/  BRA.U UP0, `(.L_x_251) ;  /* 0x0000000500e47547 */ /* 0x000fea000b800000 */
[----:B------:R-:W2:Y:S01]  /*ba20*/  LDG.E.U8 R0, desc[UR36][R2.64] ;  /* 0x0000002402007981 */ /* 0x000ea2000c1e1100 */
[----:B------:R-:W-:Y:S01]  /*ba30*/  IMAD.MOV.U32 R6, RZ, RZ, 0x1f ;  /* 0x0000001fff067424 */ /* 0x000fe200078e00ff */
[----:B--2---:R-:W-:-:S04]  /*ba40*/  SHF.L.U32 R0, R0, 0x18, RZ ;  /* 0x0000001800007819 */ /* 0x004fc800000006ff */
        /* <DEDUP_REMOVED lines=18> */
.L_x_263:
        /* <DEDUP_REMOVED lines=13> */
.L_x_262:
[----:B------:R0:W5:Y:S01]  /*bc40*/  LDG.E.U16 R0, desc[UR36][R2.64] ;  /* 0x0000002402007981 */ /* 0x000162000c1e1500 */
[----:B------:R-:W-:Y:S05]  /*bc50*/  BRA `(.L_x_252) ;  /* 0x0000000400b87947 */ /* 0x000fea0003800000 */
.L_x_259:
        /* <DEDUP_REMOVED lines=12> */
.L_x_266:
        /* <DEDUP_REMOVED lines=21> */
.L_x_270:
[----:B------:R-:W-:Y:S05]  /*be70*/  BSYNC.RECONVERGENT B1 ;  /* 0x0000000000017941 */ /* 0x000fea0003800200 */
.L_x_269:
[----:B------:R-:W-:Y:S01]  /*be80*/  IMAD.SHL.U32 R0, R0, 0x100000, RZ ;  /* 0x0010000000007824 */ /* 0x000fe200078e00ff */
[----:B------:R-:W-:-:S04]  /*be90*/  LEA R2, R2, 0x3b800000, 0x17 ;  /* 0x3b80000002027811 */ /* 0x000fc800078eb8ff */
[----:B------:R-:W-:-:S07]  /*bea0*/  LOP3.LUT R0, R2, R0, R7, 0xfe, !PT ;  /* 0x0000000002007212 */ /* 0x000fce00078efe07 */
.L_x_268:
[----:B------:R-:W-:Y:S05]  /*beb0*/  BSYNC.RECONVERGENT B0 ;  /* 0x0000000000007941 */ /* 0x000fea0003800200 */
.L_x_267:
[----:B------:R-:W-:Y:S01]  /*bec0*/  F2FP.BF16.F32.PACK_AB R0, RZ, R0 ;  /* 0x00000000ff00723e */ /* 0x000fe200000010ff */
[----:B------:R-:W-:Y:S06]  /*bed0*/  BRA `(.L_x_252) ;  /* 0x0000000400187947 */ /* 0x000fec0003800000 */
.L_x_265:
        /* <DEDUP_REMOVED lines=21> */
.L_x_274:
[----:B------:R-:W-:Y:S05]  /*c030*/  BSYNC.RECONVERGENT B1 ;  /* 0x0000000000017941 */ /* 0x000fea0003800200 */
.L_x_273:
[----:B------:R-:W-:Y:S02]  /*c040*/  SHF.L.U32 R0, R0, 0x15, RZ ;  /* 0x0000001500007819 */ /* 0x000fe400000006ff */
[----:B------:R-:W-:-:S04]  /*c050*/  LEA R2, R2, 0x37800000, 0x17 ;  /* 0x3780000002027811 */ /* 0x000fc800078eb8ff */
[----:B------:R-:W-:-:S07]  /*c060*/  LOP3.LUT R0, R2, R0, R7, 0xfe, !PT ;  /* 0x0000000002007212 */ /* 0x000fce00078efe07 */
.L_x_272:
[----:B------:R-:W-:Y:S05]  /*c070*/  BSYNC.RECONVERGENT B0 ;  /* 0x0000000000007941 */ /* 0x000fea0003800200 */
.L_x_271:
[----:B------:R-:W-:Y:S01]  /*c080*/  F2FP.BF16.F32.PACK_AB R0, RZ, R0 ;  /* 0x00000000ff00723e */ /* 0x000fe200000010ff */
[----:B------:R-:W-:Y:S06]  /*c090*/  BRA `(.L_x_252) ;  /* 0x0000000000a87947 */ /* 0x000fec0003800000 */
.L_x_264:
        /* <DEDUP_REMOVED lines=14> */
.L_x_278:
[----:B------:R-:W-:Y:S05]  /*c180*/  BSYNC.RECONVERGENT B0 ;  /* 0x0000000000007941 */ /* 0x000fea0003800200 */
.L_x_277:
[----:B------:R-:W-:Y:S01]  /*c190*/  F2FP.BF16.F32.PACK_AB R0, RZ, R0 ;  /* 0x00000000ff00723e */ /* 0x000fe200000010ff */
[----:B------:R-:W-:Y:S06]  /*c1a0*/  BRA `(.L_x_252) ;  /* 0x0000000000647947 */ /* 0x000fec0003800000 */
.L_x_251:
[----:B------:R-:W-:Y:S01]  /*c1b0*/  MOV R2, 0x0 ;  /* 0x0000000000027802 */ /* 0x000fe20000000f00 */
[----:B------:R-:W0:Y:S01]  /*c1c0*/  LDCU.64 UR4, c[0x4][0x128] ;  /* 0x01002500ff0477ac */ /* 0x000e220008000a00 */
[----:B------:R-:W-:Y:S02]  /*c1d0*/  HFMA2 R13, -RZ, RZ, 0, 0 ;  /* 0x00000000ff0d7431 */ /* 0x000fe400000001ff */
[----:B------:R-:W-:Y:S01]  /*c1e0*/  IMAD.MOV.U32 R8, RZ, RZ, 0x4e ;  /* 0x0000004eff087424 */ /* 0x000fe200078e00ff */
[----:B------:R-:W1:Y:S01]  /*c1f0*/  LDCU.64 UR6, c[0x4][0x130] ;  /* 0x01002600ff0677ac */ /* 0x000e620008000a00 */
[----:B------:R-:W2:Y:S01]  /*c200*/  LDC.64 R2, c[0x4][R2] ;  /* 0x0100000002027b82 */ /* 0x000ea20000000a00 */
[----:B------:R-:W-:Y:S01]  /*c210*/  IMAD.MOV.U32 R12, RZ, RZ, 0x1 ;  /* 0x00000001ff0c7424 */ /* 0x000fe200078e00ff */
        /* <DEDUP_REMOVED lines=8> */
[----:B--2--5:R-:W-:Y:S05]  /*c2a0*/  CALL.ABS.NOINC R2 ;  /* 0x0000000002007343 */ /* 0x024fea0003c00000 */
.L_x_279:
[----:B------:R-:W-:Y:S01]  /*c2b0*/  PRMT R0, RZ, 0x7610, R0 ;  /* 0x00007610ff007816 */ /* 0x000fe20000000000 */
[----:B------:R-:W-:Y:S06]  /*c2c0*/  BRA `(.L_x_252) ;  /* 0x00000000001c7947 */ /* 0x000fec0003800000 */
.L_x_276:
[----:B------:R-:W2:Y:S02]  /*c2d0*/  LDG.E.64 R2, desc[UR36][R2.64] ;  /* 0x0000002402027981 */ /* 0x000ea4000c1e1b00 */
[----:B--2---:R-:W0:Y:S02]  /*c2e0*/  I2F.U64 R0, R2 ;  /* 0x0000000200007312 */ /* 0x004e240000301000 */
[----:B0-----:R-:W-:Y:S01]  /*c2f0*/  F2FP.BF16.F32.PACK_AB R0, RZ, R0 ;  /* 0x00000000ff00723e */ /* 0x001fe200000010ff */
[----:B------:R-:W-:Y:S06]  /*c300*/  BRA `(.L_x_252) ;  /* 0x00000000000c7947 */ /* 0x000fec0003800000 */
.L_x_275:
[----:B------:R-:W2:Y:S02]  /*c310*/  LDG.E R2, desc[UR36][R2.64] ;  /* 0x0000002402027981 */ /* 0x000ea4000c1e1900 */
[----:B--2---:R-:W-:-:S04]  /*c320*/  I2FP.F32.U32 R0, R2 ;  /* 0x0000000200007245 */ /* 0x004fc80000201000 */
[----:B------:R-:W-:-:S07]  /*c330*/  F2FP.BF16.F32.PACK_AB R0, RZ, R0 ;  /* 0x00000000ff00723e */ /* 0x000fce00000010ff */
.L_x_252:
        /* <DEDUP_REMOVED lines=26> */
.L_x_283:
[----:B0-----:R-:W-:-:S06]  /*c4e0*/  IMAD.U32 R5, R19, 0x10000, RZ ;  /* 0x0001000013057824 */ /* 0x001fcc00078e00ff */
[----:B------:R-:W0:Y:S02]  /*c4f0*/  F2I.S64.TRUNC R4, R5 ;  /* 0x0000000500047311 */ /* 0x000e24000020d900 */
[----:B0-----:R0:W-:Y:S01]  /*c500*/  STG.E.U8 desc[UR36][R2.64], R4 ;  /* 0x0000000402007986 */ /* 0x0011e2000c101124 */
[----:B------:R-:W-:Y:S05]  /*c510*/  BRA `(.L_x_285) ;  /* 0x0000000c006c7947 */ /* 0x000fea0003800000 */
.L_x_282:
[----:B------:R-:W-:-:S09]  /*c520*/  UISETP.NE.AND UP0, UPT, UR6, 0x2, UPT ;  /* 0x000000020600788c */ /* 0x000fd2000bf05270 */
[----:B------:R-:W-:Y:S05]  /*c530*/  BRA.U !UP0, `(.L_x_286) ;  /* 0x0000000108307547 */ /* 0x000fea000b800000 */
[----:B------:R-:W-:-:S09]  /*c540*/  UISETP.NE.AND UP0, UPT, UR6, 0x3, UPT ;  /* 0x000000030600788c */ /* 0x000fd2000bf05270 */
[----:B------:R-:W-:Y:S05]  /*c550*/  BRA.U !UP0, `(.L_x_287) ;  /* 0x0000000108187547 */ /* 0x000fea000b800000 */
[----:B------:R-:W-:-:S09]  /*c560*/  UISETP.NE.AND UP0, UPT, UR6, 0x4, UPT ;  /* 0x000000040600788c */ /* 0x000fd2000bf05270 */
[----:B------:R-:W-:Y:S05]  /*c570*/  BRA.U UP0, `(.L_x_284) ;  /* 0x0000000900787547 */ /* 0x000fea000b800000 */
[----:B0-----:R-:W-:-:S06]  /*c580*/  SHF.L.U32 R4, R19, 0x10, RZ ;  /* 0x0000001013047819 */ /* 0x001fcc00000006ff */
[----:B------:R-:W0:Y:S02]  /*c590*/  F2I.S64.TRUNC R4, R4 ;  /* 0x0000000400047311 */ /* 0x000e24000020d900 */
[----:B0-----:R0:W-:Y:S01]  /*c5a0*/  STG.E.64 desc[UR36][R2.64], R4 ;  /* 0x0000000402007986 */ /* 0x0011e2000c101b24 */
[----:B------:R-:W-:Y:S05]  /*c5b0*/  BRA `(.L_x_285) ;  /* 0x0000000c00447947 */ /* 0x000fea0003800000 */
.L_x_287:
[----:B0-----:R-:W-:-:S06]  /*c5c0*/  IMAD.U32 R19, R19, 0x10000, RZ ;  /* 0x0001000013137824 */ /* 0x001fcc00078e00ff */
[----:B------:R-:W0:Y:S02]  /*c5d0*/  F2I.FTZ.TRUNC.NTZ R19, R19 ;  /* 0x0000001300137305 */ /* 0x000e24000021f100 */
[----:B0-----:R0:W-:Y:S01]  /*c5e0*/  STG.E desc[UR36][R2.64], R19 ;  /* 0x0000001302007986 */ /* 0x0011e2000c101924 */
[----:B------:R-:W-:Y:S05]  /*c5f0*/  BRA `(.L_x_285) ;  /* 0x0000000c00347947 */ /* 0x000fea0003800000 */
.L_x_286:
[----:B0-----:R-:W-:-:S06]  /*c600*/  IMAD.U32 R19, R19, 0x10000, RZ ;  /* 0x0001000013137824 */ /* 0x001fcc00078e00ff */
[----:B------:R-:W0:Y:S02]  /*c610*/  F2I.FTZ.TRUNC.NTZ R19, R19 ;  /* 0x0000001300137305 */ /* 0x000e24000021f100 */
[----:B0-----:R0:W-:Y:S01]  /*c620*/  STG.E.U16 desc[UR36][R2.64], R19 ;  /* 0x0000001302007986 */ /* 0x0011e2000c101524 */
[----:B------:R-:W-:Y:S05]  /*c630*/  BRA `(.L_x_285) ;  /* 0x0000000c00247947 */ /* 0x000fea0003800000 */
.L_x_281:
        /* <DEDUP_REMOVED lines=9> */
.L_x_289:
[----:B0-----:R-:W-:-:S05]  /*c6d0*/  IMAD.U32 R0, R19, 0x10000, RZ ;  /* 0x0001000013007824 */ /* 0x001fca00078e00ff */
[----:B------:R-:W-:-:S05]  /*c6e0*/  F2FP.F16.F32.PACK_AB R0, RZ, R0 ;  /* 0x00000000ff00723e */ /* 0x000fca00000000ff */
[----:B------:R0:W-:Y:S01]  /*c6f0*/  STG.E.U16 desc[UR36][R2.64], R0 ;  /* 0x0000000002007986 */ /* 0x0001e2000c101524 */
[----:B------:R-:W-:Y:S05]  /*c700*/  BRA `(.L_x_285) ;  /* 0x0000000800f07947 */ /* 0x000fea0003800000 */
.L_x_288:
[----:B------:R-:W-:-:S09]  /*c710*/  UISETP.NE.AND UP0, UPT, UR6, 0x7, UPT ;  /* 0x000000070600788c */ /* 0x000fd2000bf05270 */
[----:B------:R-:W-:Y:S05]  /*c720*/  BRA.U !UP0, `(.L_x_290) ;  /* 0x0000000108347547 */ /* 0x000fea000b800000 */
[----:B------:R-:W-:-:S09]  /*c730*/  UISETP.NE.AND UP0, UPT, UR6, 0x8, UPT ;  /* 0x000000080600788c */ /* 0x000fd2000bf05270 */
[----:B------:R-:W-:Y:S05]  /*c740*/  BRA.U !UP0, `(.L_x_291) ;  /* 0x0000000108187547 */ /* 0x000fea000b800000 */
[----:B------:R-:W-:-:S09]  /*c750*/  UISETP.NE.AND UP0, UPT, UR6, 0x9, UPT ;  /* 0x000000090600788c */ /* 0x000fd2000bf05270 */
[----:B------:R-:W-:Y:S05]  /*c760*/  BRA.U UP0, `(.L_x_284) ;  /* 0x0000000500fc7547 */ /* 0x000fea000b800000 */
[----:B0-----:R-:W-:Y:S01]  /*c770*/  IMAD.U32 R4, R19, 0x10000, RZ ;  /* 0x0001000013047824 */ /* 0x001fe200078e00ff */
[----:B------:R-:W-:-:S05]  /*c780*/  MOV R5, RZ ;  /* 0x000000ff00057202 */ /* 0x000fca0000000f00 */
[----:B------:R0:W-:Y:S01]  /*c790*/  STG.E.64 desc[UR36][R2.64], R4 ;  /* 0x0000000402007986 */ /* 0x0001e2000c101b24 */
[----:B------:R-:W-:Y:S05]  /*c7a0*/  BRA `(.L_x_285) ;  /* 0x0000000800c87947 */ /* 0x000fea0003800000 */
.L_x_291:
[----:B0-----:R-:W-:-:S05]  /*c7b0*/  IMAD.U32 R19, R19, 0x10000, RZ ;  /* 0x0001000013137824 */ /* 0x001fca00078e00ff */
[----:B------:R-:W-:-:S04]  /*c7c0*/  F2FP.F16.F32.PACK_AB R5, RZ, R19 ;  /* 0x00000013ff05723e */ /* 0x000fc800000000ff */
[----:B------:R-:W-:-:S05]  /*c7d0*/  PRMT R5, R5, 0x5410, RZ ;  /* 0x0000541005057816 */ /* 0x000fca00000000ff */
[----:B------:R0:W-:Y:S01]  /*c7e0*/  STG.E desc[UR36][R2.64], R5 ;  /* 0x0000000502007986 */ /* 0x0001e2000c101924 */
[----:B------:R-:W-:Y:S05]  /*c7f0*/  BRA `(.L_x_285) ;  /* 0x0000000800b47947 */ /* 0x000fea0003800000 */
.L_x_290:
[----:B0-----:R-:W-:-:S04]  /*c800*/  IMAD.U32 R4, R19, 0x10000, RZ ;  /* 0x0001000013047824 */ /* 0x001fc800078e00ff */
[----:B------:R-:W-:-:S06]  /*c810*/  FMUL.FTZ R4, R4, 1 ;  /* 0x3f80000004047820 */ /* 0x000fcc0000410000 */
[----:B------:R-:W0:Y:S02]  /*c820*/  F2F.F64.F32 R4, R4 ;  /* 0x0000000400047310 */ /* 0x000e240000201800 */
[----:B0-----:R0:W-:Y:S01]  /*c830*/  STG.E.64 desc[UR36][R2.64], R4 ;  /* 0x0000000402007986 */ /* 0x0011e2000c101b24 */
[----:B------:R-:W-:Y:S05]  /*c840*/  BRA `(.L_x_285) ;  /* 0x0000000800a07947 */ /* 0x000fea0003800000 */
.L_x_280:
        /* <DEDUP_REMOVED lines=14> */
.L_x_295:
        /* <DEDUP_REMOVED lines=18> */
.L_x_298:
[----:B------:R-:W-:-:S04]  /*ca50*/  SHF.R.U32.HI R5, RZ, 0x18, R5 ;  /* 0x00000018ff057819 */ /* 0x000fc80000011605 */
[----:B------:R-:W-:-:S07]  /*ca60*/  LOP3.LUT R0, R0, 0x80, R5, 0xf8, !PT ;  /* 0x0000008000007812 */ /* 0x000fce00078ef805 */
.L_x_297:
[----:B------:R-:W-:Y:S05]  /*ca70*/  BSYNC.RECONVERGENT B0 ;  /* 0x0000000000007941 */ /* 0x000fea0003800200 */
.L_x_296:
[----:B------:R0:W-:Y:S01]  /*ca80*/  STG.E.U8 desc[UR36][R2.64], R0 ;  /* 0x0000000002007986 */ /* 0x0001e2000c101124 */
[----:B------:R-:W-:Y:S05]  /*ca90*/  BRA `(.L_x_285) ;  /* 0x00000008000c7947 */ /* 0x000fea0003800000 */
.L_x_294:
        /* <DEDUP_REMOVED lines=18> */
.L_x_301:
[----:B------:R-:W-:-:S04]  /*cbc0*/  SHF.R.U32.HI R5, RZ, 0x18, R5 ;  /* 0x00000018ff057819 */ /* 0x000fc80000011605 */
[----:B------:R-:W-:-:S07]  /*cbd0*/  LOP3.LUT R0, R0, 0x80, R5, 0xf8, !PT ;  /* 0x0000008000007812 */ /* 0x000fce00078ef805 */
.L_x_300:
[----:B------:R-:W-:Y:S05]  /*cbe0*/  BSYNC.RECONVERGENT B0 ;  /* 0x0000000000007941 */ /* 0x000fea0003800200 */
.L_x_299:
[----:B------:R0:W-:Y:S01]  /*cbf0*/  STG.E.U8 desc[UR36][R2.64], R0 ;  /* 0x0000000002007986 */ /* 0x0001e2000c101124 */
[----:B------:R-:W-:Y:S05]  /*cc00*/  BRA `(.L_x_285) ;  /* 0x0000000400b07947 */ /* 0x000fea0003800000 */
.L_x_293:
        /* <DEDUP_REMOVED lines=22> */
.L_x_303:
[----:B0-----:R-:W-:-:S06]  /*cd70*/  IMAD.U32 R4, R19, 0x10000, RZ ;  /* 0x0001000013047824 */ /* 0x001fcc00078e00ff */
[----:B------:R-:W0:Y:S02]  /*cd80*/  F2I.U64.TRUNC R4, R4 ;  /* 0x0000000400047311 */ /* 0x000e24000020d800 */
[----:B0-----:R0:W-:Y:S01]  /*cd90*/  STG.E.64 desc[UR36][R2.64], R4 ;  /* 0x0000000402007986 */ /* 0x0011e2000c101b24 */
[----:B------:R-:W-:Y:S05]  /*cda0*/  BRA `(.L_x_285) ;  /* 0x0000000400487947 */ /* 0x000fea0003800000 */
.L_x_302:
[----:B0-----:R-:W-:-:S06]  /*cdb0*/  IMAD.U32 R19, R19, 0x10000, RZ ;  /* 0x0001000013137824 */ /* 0x001fcc00078e00ff */
[----:B------:R-:W0:Y:S02]  /*cdc0*/  F2I.FTZ.U32.TRUNC.NTZ R19, R19 ;  /* 0x0000001300137305 */ /* 0x000e24000021f000 */
[----:B0-----:R0:W-:Y:S01]  /*cdd0*/  STG.E desc[UR36][R2.64], R19 ;  /* 0x0000001302007986 */ /* 0x0011e2000c101924 */
[----:B------:R-:W-:Y:S05]  /*cde0*/  BRA `(.L_x_285) ;  /* 0x0000000400387947 */ /* 0x000fea0003800000 */
.L_x_292:
        /* <DEDUP_REMOVED lines=11> */
.L_x_305:
[----:B0-----:R-:W-:Y:S02]  /*cea0*/  SHF.L.U32 R19, R19, 0x10, RZ ;  /* 0x0000001013137819 */ /* 0x001fe400000006ff */
[----:B------:R-:W-:-:S03]  /*ceb0*/  CS2R R6, SRZ ;  /* 0x0000000000067805 */ /* 0x000fc6000001ff00 */
[----:B------:R-:W-:-:S06]  /*cec0*/  FMUL.FTZ R4, R19, 1 ;  /* 0x3f80000013047820 */ /* 0x000fcc0000410000 */
[----:B------:R-:W0:Y:S02]  /*ced0*/  F2F.F64.F32 R4, R4 ;  /* 0x0000000400047310 */ /* 0x000e240000201800 */
[----:B0-----:R0:W-:Y:S01]  /*cee0*/  STG.E.128 desc[UR36][R2.64], R4 ;  /* 0x0000000402007986 */ /* 0x0011e2000c101d24 */
[----:B------:R-:W-:Y:S05]  /*cef0*/  BRA `(.L_x_285) ;  /* 0x0000000000f47947 */ /* 0x000fea0003800000 */
.L_x_304:
[----:B------:R-:W-:-:S09]  /*cf00*/  UISETP.NE.AND UP0, UPT, UR6, 0xf, UPT ;  /* 0x0000000f0600788c */ /* 0x000fd2000bf05270 */
[----:B------:R-:W-:Y:S05]  /*cf10*/  BRA.U !UP0, `(.L_x_306) ;  /* 0x0000000108e87547 */ /* 0x000fea000b800000 */
[----:B------:R-:W-:-:S09]  /*cf20*/  UISETP.NE.AND UP0, UPT, UR6, 0x17, UPT ;  /* 0x000000170600788c */ /* 0x000fd2000bf05270 */
[----:B------:R-:W-:Y:S05]  /*cf30*/  BRA.U !UP0, `(.L_x_307) ;  /* 0x0000000108907547 */ /* 0x000fea000b800000 */
[----:B------:R-:W-:-:S09]  /*cf40*/  UISETP.NE.AND UP0, UPT, UR6, 0x18, UPT ;  /* 0x000000180600788c */ /* 0x000fd2000bf05270 */
[----:B------:R-:W-:Y:S05]  /*cf50*/  BRA.U !UP0, `(.L_x_308) ;  /* 0x0000000108447547 */ /* 0x000fea000b800000 */
.L_x_284:
        /* <DEDUP_REMOVED lines=11> */
[----:B------:R-:W-:Y:S02]  /*d010*/  IMAD.U32 R7, RZ, RZ, UR7 ;  /* 0x00000007ff077e24 */ /* 0x000fe4000f8e00ff */
[----:B-----5:R-:W-:Y:S01]  /*d020*/  IMAD.U32 R10, RZ, RZ, UR8 ;  /* 0x00000008ff0a7e24 */ /* 0x020fe2000f8e00ff */
[----:B--2---:R-:W-:-:S07]  /*d030*/  MOV R11, UR9 ;  /* 0x00000009000b7c02 */ /* 0x004fce0008000f00 */
[----:B------:R-:W-:-:S07]  /*d040*/  LEPC R20, `(.L_x_309) ;  /* 0x000000001014794e */ /* 0x000fce0000000000 */
[----:B0--3--:R-:W-:Y:S05]  /*d050*/  CALL.ABS.NOINC R2 ;  /* 0x0000000002007343 */ /* 0x009fea0003c00000 */
.L_x_309:
[----:B------:R-:W-:Y:S05]  /*d060*/  BRA `(.L_x_285) ;  /* 0x0000000000987947 */ /* 0x000fea0003800000 */
.L_x_308:
        /* <DEDUP_REMOVED lines=13> */
.L_x_311:
[----:B------:R-:W-:Y:S05]  /*d140*/  BSYNC.RECONVERGENT B0 ;  /* 0x0000000000007941 */ /* 0x000fea0003800200 */
.L_x_310:
[----:B------:R-:W-:-:S05]  /*d150*/  LOP3.LUT R5, R0, 0x80, R5, 0xf8, !PT ;  /* 0x0000008000057812 */ /* 0x000fca00078ef805 */
[----:B------:R3:W-:Y:S01]  /*d160*/  STG.E.U8 desc[UR36][R2.64], R5 ;  /* 0x0000000502007986 */ /* 0x0007e2000c101124 */
[----:B------:R-:W-:Y:S05]  /*d170*/  BRA `(.L_x_285) ;  /* 0x0000000000547947 */ /* 0x000fea0003800000 */
.L_x_307:
[----:B0-----:R-:W-:Y:S01]  /*d180*/  SHF.L.U32 R5, R19, 0x10, RZ ;  /* 0x0000001013057819 */ /* 0x001fe200000006ff */
[----:B------:R-:W-:Y:S03]  /*d190*/  BSSY.RECONVERGENT B0, `(.L_x_312) ;  /* 0x000000e000007945 */ /* 0x000fe60003800200 */
        /* <DEDUP_REMOVED lines=10> */
.L_x_313:
[----:B------:R-:W-:Y:S01]  /*d240*/  IMAD.MOV.U32 R0, RZ, RZ, 0x7f ;  /* 0x0000007fff007424 */ /* 0x000fe200078e00ff */
[----:B------:R-:W-:-:S04]  /*d250*/  ISETP.GT.U32.AND P0, PT, R4, 0x7f800000, PT ;  /* 0x7f8000000400780c */ /* 0x000fc80003f04070 */
[----:B------:R-:W-:-:S09]  /*d260*/  SEL R0, R0, 0x7c, P0 ;  /* 0x0000007c00007807 */ /* 0x000fd20000000000 */
.L_x_314:
[----:B------:R-:W-:Y:S05]  /*d270*/  BSYNC.RECONVERGENT B0 ;  /* 0x0000000000007941 */ /* 0x000fea0003800200 */
.L_x_312:
[----:B------:R-:W-:-:S04]  /*d280*/  SHF.R.U32.HI R5, RZ, 0x18, R5 ;  /* 0x00000018ff057819 */ /* 0x000fc80000011605 */
[----:B------:R-:W-:-:S05]  /*d290*/  LOP3.LUT R5, R0, 0x80, R5, 0xf8, !PT ;  /* 0x0000008000057812 */ /* 0x000fca00078ef805 */
[----:B------:R2:W-:Y:S01]  /*d2a0*/  STG.E.U8 desc[UR36][R2.64], R5 ;  /* 0x0000000502007986 */ /* 0x0005e2000c101124 */
[----:B------:R-:W-:Y:S05]  /*d2b0*/  BRA `(.L_x_285) ;  /* 0x0000000000047947 */ /* 0x000fea0003800000 */
.L_x_306:
[----:B0-----:R4:W-:Y:S02]  /*d2c0*/  STG.E.U16 desc[UR36][R2.64], R19 ;  /* 0x0000001302007986 */ /* 0x0019e4000c101524 */
.L_x_285:
[----:B------:R-:W-:-:S07]  /*d2d0*/  VIADD R17, R17, 0x80 ;  /* 0x0000008011117836 */ /* 0x000fce0000000000 */
.L_x_212:
[----:B------:R-:W-:Y:S05]  /*d2e0*/  BSYNC.RECONVERGENT B6 ;  /* 0x0000000000067941 */ /* 0x000fea0003800200 */
.L_x_211:
[----:B------:R-:W5:Y:S02]  /*d2f0*/  LDCU UR4, c[0x0][0x380] ;  /* 0x00007000ff0477ac */ /* 0x000f640008000800 */
[----:B-----5:R-:W-:-:S13]  /*d300*/  ISETP.GE.AND P0, PT, R17, UR4, PT ;  /* 0x0000000411007c0c */ /* 0x020fda000bf06270 */
[----:B------:R-:W-:Y:S05]  /*d310*/  @P0 EXIT ;  /* 0x000000000000094d */ /* 0x000fea0003800000 */
[----:B------:R-:W5:Y:S01]  /*d320*/  LDCU UR4, c[0x0][0x388] ;  /* 0x00007100ff0477ac */ /* 0x000f620008000800 */
[----:B------:R-:W-:Y:S02]  /*d330*/  IMAD.MOV.U32 R18, RZ, RZ, RZ ;  /* 0x000000ffff127224 */ /* 0x000fe400078e00ff */
[----:B0--3--:R-:W-:Y:S02]  /*d340*/  IMAD.MOV.U32 R0, RZ, RZ, RZ ;  /* 0x000000ffff007224 */ /* 0x009fe400078e00ff */
[----:B------:R-:W-:Y:S01]  /*d350*/  IMAD.MOV.U32 R16, RZ, RZ, RZ ;  /* 0x000000ffff107224 */ /* 0x000fe200078e00ff */
[----:B-----5:R-:W-:-:S09]  /*d360*/  UISETP.NE.AND UP0, UPT, UR4, URZ, UPT ;  /* 0x000000ff0400728c */ /* 0x020fd2000bf05270 */
[----:B------:R-:W-:Y:S05]  /*d370*/  BRA.U !UP0, `(.L_x_315) ;  /* 0x0000001508707547 */ /* 0x000fea000b800000 */
[----:B------:R-:W1:Y:S01]  /*d380*/  LDCU.64 UR4, c[0x0][0x390] ;  /* 0x00007200ff0477ac */ /* 0x000e620008000a00 */
[----:B------:R-:W-:Y:S01]  /*d390*/  HFMA2 R16, -RZ, RZ, 0, 0 ;  /* 0x00000000ff107431 */ /* 0x000fe200000001ff */
[----:B------:R-:W0:Y:S01]  /*d3a0*/  LDCU UR6, c[0x0][0x38c] ;  /* 0x00007180ff0677ac */ /* 0x000e220008000800 */
[----:B------:R-:W3:Y:S01]  /*d3b0*/  LDCU.64 UR8, c[0x0][0x4b8] ;  /* 0x00009700ff0877ac */ /* 0x000ee20008000a00 */
[----:B------:R-:W-:Y:S02]  /*d3c0*/  UISETP.NE.AND UP0, UPT, UR39, URZ, UPT ;  /* 0x000000ff2700728c */ /* 0x000fe4000bf05270 */
        /* <DEDUP_REMOVED lines=38> */
[----:B------:R-:W-:Y:S01]  /*d630*/  MOV R2, RZ ;  /* 0x000000ff00027202 */ /* 0x000fe20000000f00 */
        /* <DEDUP_REMOVED lines=41> */
[----:B------:R-:W-:Y:S01]  /*d8d0*/  HFMA2 R4, -RZ, RZ, 0, 0 ;  /* 0x00000000ff047431 */ /* 0x000fe200000001ff */
        /* <DEDUP_REMOVED lines=253> */
[----:B------:R-:W2:Y:S03]  /*e8b0*/  LDCU.64 UR8, c[0x0][0x5d8] ;  /* 0x0000bb00ff0877ac */ /* 0x000ea60008000a00 */
        /* <DEDUP_REMOVED lines=8> */
.L_x_315:
[----:B------:R-:W0:Y:S01]  /*e940*/  LDCU.64 UR6, c[0x0][0x5e8] ;  /* 0x0000bd00ff0677ac */ /* 0x000e220008000a00 */
[----:B------:R-:W1:Y:S01]  /*e950*/  LDCU.64 UR8, c[0x0][0x5f0] ;  /* 0x0000be00ff0877ac */ /* 0x000e620008000a00 */
[----:B------:R-:W-:-:S04]  /*e960*/  UPRMT UR4, UR40, 0x7771, URZ ;  /* 0x0000777128047896 */ /* 0x000fc800080000ff */
[----:B------:R-:W-:Y:S01]  /*e970*/  UISETP.GT.AND UP0, UPT, UR4, 0x9, UPT ;  /* 0x000000090400788c */ /* 0x000fe2000bf04270 */
[----:B0-----:R-:W-:Y:S02]  /*e980*/  IADD3 R16, P0, PT, R16, UR6, RZ ;  /* 0x0000000610107c10 */ /* 0x001fe4000ff1e0ff */
[----:B-12-4-:R-:W-:-:S03]  /*e990*/  IADD3 R2, P1, PT, R0, UR8, RZ ;  /* 0x0000000800027c10 */ /* 0x016fc6000ff3e0ff */
[----:B------:R-:W-:Y:S02]  /*e9a0*/  IMAD.X R17, RZ, RZ, UR7, P0 ;  /* 0x00000007ff117e24 */ /* 0x000fe400080e06ff */
        /* <DEDUP_REMOVED lines=15> */
.L_x_319:
[----:B------:R-:W2:Y:S02]  /*eaa0*/  LDG.E.U8 R2, desc[UR36][R2.64] ;  /* 0x0000002402027981 */ /* 0x000ea4000c1e1100 */
[----:B--2---:R-:W-:-:S04]  /*eab0*/  I2FP.F32.U32 R0, R2 ;  /* 0x0000000200007245 */ /* 0x004fc80000201000 */
[----:B------:R-:W-:-:S04]  /*eac0*/  F2FP.BF16.F32.PACK_AB R0, RZ, R0 ;  /* 0x00000000ff00723e */ /* 0x000fc800000010ff */
[----:B------:R-:W-:Y:S01]  /*ead0*/  PRMT R19, R0, 0x7610, R19 ;  /* 0x0000761000137816 */ /* 0x000fe20000000013 */
[----:B------:R-:W-:Y:S06]  /*eae0*/  BRA `(.L_x_321) ;  /* 0x0000000c00c07947 */ /* 0x000fec0003800000 */
.L_x_318:
        /* <DEDUP_REMOVED lines=11> */
.L_x_323:
[----:B------:R-:W2:Y:S02]  /*eba0*/  LDG.E R2, desc[UR36][R2.64] ;  /* 0x0000002402027981 */ /* 0x000ea4000c1e1900 */
[----:B--2---:R-:W-:-:S04]  /*ebb0*/  I2FP.F32.S32 R0, R2 ;  /* 0x0000000200007245 */ /* 0x004fc80000201400 */
[----:B------:R-:W-:-:S04]  /*ebc0*/  F2FP.BF16.F32.PACK_AB R0, RZ, R0 ;  /* 0x00000000ff00723e */ /* 0x000fc800000010ff */
[----:B------:R-:W-:Y:S01]  /*ebd0*/  PRMT R19, R0, 0x7610, R19 ;  /* 0x0000761000137816 */ /* 0x000fe20000000013 */
[----:B------:R-:W-:Y:S06]  /*ebe0*/  BRA `(.L_x_321) ;  /* 0x0000000c00807947 */ /* 0x000fec0003800000 */
.L_x_322:
[----:B------:R-:W2:Y:S02]  /*ebf0*/  LDG.E.U16 R2, desc[UR36][R2.64] ;  /* 0x0000002402027981 */ /* 0x000ea4000c1e1500 */
[----:B--2---:R-:W0:Y:S02]  /*ec00*/  I2F.S16 R0, R2 ;  /* 0x0000000200007306 */ /* 0x004e240000101400 */
[----:B0-----:R-:W-:-:S04]  /*ec10*/  F2FP.BF16.F32.PACK_AB R0, RZ, R0 ;  /* 0x00000000ff00723e */ /* 0x001fc800000010ff */
[----:B------:R-:W-:Y:S01]  /*ec20*/  PRMT R19, R0, 0x7610, R19 ;  /* 0x0000761000137816 */ /* 0x000fe20000000013 */
[----:B------:R-:W-:Y:S06]  /*ec30*/  BRA `(.L_x_321) ;  /* 0x0000000c006c7947 */ /* 0x000fec0003800000 */
.L_x_317:
        /* <DEDUP_REMOVED lines=9> */
.L_x_325:
[----:B------:R-:W2:Y:S02]  /*ecd0*/  LDG.E.U16 R0, desc[UR36][R2.64] ;  /* 0x0000002402007981 */ /* 0x000ea4000c1e1500 */
[----:B--2---:R-:W-:-:S05]  /*ece0*/  HADD2.F32 R0, -RZ, R0.H0_H0 ;  /* 0x20000000ff007230 */ /* 0x004fca0000004100 */
[----:B------:R-:W-:-:S04]  /*ecf0*/  F2FP.BF16.F32.PACK_AB R0, RZ, R0 ;  /* 0x00000000ff00723e */ /* 0x000fc800000010ff */
[----:B------:R-:W-:Y:S01]  /*ed00*/  PRMT R19, R0, 0x7610, R19 ;  /* 0x0000761000137816 */ /* 0x000fe20000000013 */
[----:B------:R-:W-:Y:S06]  /*ed10*/  BRA `(.L_x_321) ;  /* 0x0000000c00347947 */ /* 0x000fec0003800000 */
.L_x_324:
        /* <DEDUP_REMOVED lines=9> */
.L_x_327:
[----:B------:R-:W2:Y:S02]  /*edb0*/  LDG.E.U16 R2, desc[UR36][R2.64] ;  /* 0x0000002402027981 */ /* 0x000ea4000c1e1500 */
[----:B--2---:R-:W-:-:S05]  /*edc0*/  HADD2.F32 R0, -RZ, R2.H0_H0 ;  /* 0x20000002ff007230 */ /* 0x004fca0000004100 */
[----:B------:R-:W-:-:S04]  /*edd0*/  F2FP.BF16.F32.PACK_AB R0, RZ, R0 ;  /* 0x00000000ff00723e */ /* 0x000fc800000010ff */
[----:B------:R-:W-:Y:S01]  /*ede0*/  PRMT R19, R0, 0x7610, R19 ;  /* 0x0000761000137816 */ /* 0x000fe20000000013 */
[----:B------:R-:W-:Y:S06]  /*edf0*/  BRA `(.L_x_321) ;  /* 0x0000000800fc7947 */ /* 0x000fec0003800000 */
.L_x_326:
        /* <DEDUP_REMOVED lines=9> */
.L_x_316:
        /* <DEDUP_REMOVED lines=14> */
.L_x_330:
        /* <DEDUP_REMOVED lines=9> */
.L_x_329:
        /* <DEDUP_REMOVED lines=27> */
.L_x_332:
        /* <DEDUP_REMOVED lines=14> */
.L_x_331:
[----:B------:R0:W5:Y:S01]  /*f290*/  LDG.E.U16 R19, desc[UR36][R2.64] ;  /* 0x0000002402137981 */ /* 0x000162000c1e1500 */
[----:B------:R-:W-:Y:S05]  /*f2a0*/  BRA `(.L_x_321) ;  /* 0x0000000400d07947 */ /* 0x000fea0003800000 */
.L_x_328:
        /* <DEDUP_REMOVED lines=13> */
.L_x_335:
        /* <DEDUP_REMOVED lines=21> */
.L_x_339:
[----:B------:R-:W-:Y:S05]  /*f4d0*/  BSYNC.RECONVERGENT B1 ;  /* 0x0000000000017941 */ /* 0x000fea0003800200 */
.L_x_338:
[----:B------:R-:W-:Y:S01]  /*f4e0*/  IMAD.SHL.U32 R0, R0, 0x100000, RZ ;  /* 0x0010000000007824 */ /* 0x000fe200078e00ff */
[----:B------:R-:W-:-:S04]  /*f4f0*/  LEA R2, R2, 0x3b800000, 0x17 ;  /* 0x3b80000002027811 */ /* 0x000fc800078eb8ff */
[----:B------:R-:W-:-:S07]  /*f500*/  LOP3.LUT R0, R2, R0, R7, 0xfe, !PT ;  /* 0x0000000002007212 */ /* 0x000fce00078efe07 */
.L_x_337:
[----:B------:R-:W-:Y:S05]  /*f510*/  BSYNC.RECONVERGENT B0 ;  /* 0x0000000000007941 */ /* 0x000fea0003800200 */
.L_x_336:
[----:B------:R-:W-:-:S04]  /*f520*/  F2FP.BF16.F32.PACK_AB R0, RZ, R0 ;  /* 0x00000000ff00723e */ /* 0x000fc800000010ff */
[----:B------:R-:W-:Y:S01]  /*f530*/  PRMT R19, R0, 0x7610, R19 ;  /* 0x0000761000137816 */ /* 0x000fe20000000013 */
[----:B------:R-:W-:Y:S06]  /*f540*/  BRA `(.L_x_321) ;  /* 0x0000000400287947 */ /* 0x000fec0003800000 */
.L_x_334:
        /* <DEDUP_REMOVED lines=21> */
.L_x_343:
[----:B------:R-:W-:Y:S05]  /*f6a0*/  BSYNC.RECONVERGENT B1 ;  /* 0x0000000000017941 */ /* 0x000fea0003800200 */
.L_x_342:
[----:B------:R-:W-:Y:S01]  /*f6b0*/  IMAD.SHL.U32 R0, R0, 0x200000, RZ ;  /* 0x0020000000007824 */ /* 0x000fe200078e00ff */
[----:B------:R-:W-:-:S04]  /*f6c0*/  LEA R2, R2, 0x37800000, 0x17 ;  /* 0x3780000002027811 */ /* 0x000fc800078eb8ff */
[----:B------:R-:W-:-:S07]  /*f6d0*/  LOP3.LUT R0, R2, R0, R7, 0xfe, !PT ;  /* 0x0000000002007212 */ /* 0x000fce00078efe07 */
.L_x_341:
[----:B------:R-:W-:Y:S05]  /*f6e0*/  BSYNC.RECONVERGENT B0 ;  /* 0x0000000000007941 */ /* 0x000fea0003800200 */
.L_x_340:
[----:B------:R-:W-:-:S04]  /*f6f0*/  F2FP.BF16.F32.PACK_AB R0, RZ, R0 ;  /* 0x00000000ff00723e */ /* 0x000fc800000010ff */
[----:B------:R-:W-:Y:S01]  /*f700*/  PRMT R19, R0, 0x7610, R19 ;  /* 0x0000761000137816 */ /* 0x000fe20000000013 */
[----:B------:R-:W-:Y:S06]  /*f710*/  BRA `(.L_x_321) ;  /* 0x0000000000b47947 */ /* 0x000fec0003800000 */
.L_x_333:
        /* <DEDUP_REMOVED lines=14> */
.L_x_347:
[----:B------:R-:W-:Y:S05]  /*f800*/  BSYNC.RECONVERGENT B0 ;  /* 0x0000000000007941 */ /* 0x000fea0003800200 */
.L_x_346:
[----:B------:R-:W-:-:S04]  /*f810*/  F2FP.BF16.F32.PACK_AB R0, RZ, R0 ;  /* 0x00000000ff00723e */ /* 0x000fc800000010ff */
[----:B------:R-:W-:Y:S01]  /*f820*/  PRMT R19, R0, 0x7610, R19 ;  /* 0x0000761000137816 */ /* 0x000fe20000000013 */
[----:B------:R-:W-:Y:S06]  /*f830*/  BRA `(.L_x_321) ;  /* 0x00000000006c7947 */ /* 0x000fec0003800000 */
.L_x_320:
        /* <DEDUP_REMOVED lines=16> */
.L_x_348:
[----:B------:R-:W-:Y:S01]  /*f940*/  PRMT R19, RZ, 0x7610, R19 ;  /* 0x00007610ff137816 */ /* 0x000fe20000000013 */
[----:B------:R-:W-:Y:S06]  /*f950*/  BRA `(.L_x_321) ;  /* 0x0000000000247947 */ /* 0x000fec0003800000 */
.L_x_345:
[----:B------:R-:W2:Y:S02]  /*f960*/  LDG.E.64 R2, desc[UR36][R2.64] ;  /* 0x0000002402027981 */ /* 0x000ea4000c1e1b00 */
[----:B--2---:R-:W0:Y:S02]  /*f970*/  I2F.U64 R0, R2 ;  /* 0x0000000200007312 */ /* 0x004e240000301000 */
[----:B0-----:R-:W-:-:S04]  /*f980*/  F2FP.BF16.F32.PACK_AB R0, RZ, R0 ;  /* 0x00000000ff00723e */ /* 0x001fc800000010ff */
[----:B------:R-:W-:Y:S01]  /*f990*/  PRMT R19, R0, 0x7610, R19 ;  /* 0x0000761000137816 */ /* 0x000fe20000000013 */
[----:B------:R-:W-:Y:S06]  /*f9a0*/  BRA `(.L_x_321) ;  /* 0x0000000000107947 */ /* 0x000fec0003800000 */
.L_x_344:
[----:B------:R-:W2:Y:S02]  /*f9b0*/  LDG.E R2, desc[UR36][R2.64] ;  /* 0x0000002402027981 */ /* 0x000ea4000c1e1900 */
[----:B--2---:R-:W-:-:S04]  /*f9c0*/  I2FP.F32.U32 R0, R2 ;  /* 0x0000000200007245 */ /* 0x004fc80000201000 */
[----:B------:R-:W-:-:S04]  /*f9d0*/  F2FP.BF16.F32.PACK_AB R0, RZ, R0 ;  /* 0x00000000ff00723e */ /* 0x000fc800000010ff */
[----:B------:R-:W-:-:S07]  /*f9e0*/  PRMT R19, R0, 0x7610, R19 ;  /* 0x0000761000137816 */ /* 0x000fce0000000013 */
.L_x_321:
        /* <DEDUP_REMOVED lines=18> */
.L_x_352:
[----:B------:R-:W2:Y:S02]  /*fb10*/  LDG.E.U8 R2, desc[UR36][R2.64] ;  /* 0x0000002402027981 */ /* 0x000ea4000c1e1100 */
[----:B--2---:R-:W-:-:S04]  /*fb20*/  I2FP.F32.U32 R0, R2 ;  /* 0x0000000200007245 */ /* 0x004fc80000201000 */
[----:B------:R-:W-:Y:S01]  /*fb30*/  F2FP.BF16.F32.PACK_AB R0, RZ, R0 ;  /* 0x00000000ff00723e */ /* 0x000fe200000010ff */
[----:B------:R-:W-:Y:S06]  /*fb40*/  BRA `(.L_x_354) ;  /* 0x0000000c00847947 */ /* 0x000fec0003800000 */
.L_x_351:
        /* <DEDUP_REMOVED lines=10> */
.L_x_356:
[----:B------:R-:W2:Y:S02]  /*fbf0*/  LDG.E R2, desc[UR36][R2.64] ;  /* 0x0000002402027981 */ /* 0x000ea4000c1e1900 */
[----:B--2---:R-:W-:-:S04]  /*fc00*/  I2FP.F32.S32 R0, R2 ;  /* 0x0000000200007245 */ /* 0x004fc80000201400 */
[----:B------:R-:W-:Y:S01]  /*fc10*/  F2FP.BF16.F32.PACK_AB R0, RZ, R0 ;  /* 0x00000000ff00723e */ /* 0x000fe200000010ff */
[----:B------:R-:W-:Y:S06]  /*fc20*/  BRA `(.L_x_354) ;  /* 0x0000000c004c7947 */ /* 0x000fec0003800000 */
.L_x_355:
[----:B------:R-:W2:Y:S02]  /*fc30*/  LDG.E.U16 R2, desc[UR36][R2.64] ;  /* 0x0000002402027981 */ /* 0x000ea4000c1e1500 */
[----:B--2---:R-:W0:Y:S02]  /*fc40*/  I2F.S16 R0, R2 ;  /* 0x0000000200007306 */ /* 0x004e240000101400 */
[----:B0-----:R-:W-:Y:S01]  /*fc50*/  F2FP.BF16.F32.PACK_AB R0, RZ, R0 ;  /* 0x00000000ff00723e */ /* 0x001fe200000010ff */
[----:B------:R-:W-:Y:S06]  /*fc60*/  BRA `(.L_x_354) ;  /* 0x0000000c003c7947 */ /* 0x000fec0003800000 */
.L_x_350:
        /* <DEDUP_REMOVED lines=9> */
.L_x_358:
[----:B------:R-:W2:Y:S02]  /*fd00*/  LDG.E.U16 R0, desc[UR36][R2.64] ;  /* 0x0000002402007981 */ /* 0x000ea4000c1e1500 */
[----:B--2---:R-:W-:-:S05]  /*fd10*/  HADD2.F32 R0, -RZ, R0.H0_H0 ;  /* 0x20000000ff007230 */ /* 0x004fca0000004100 */
[----:B------:R-:W-:Y:S01]  /*fd20*/  F2FP.BF16.F32.PACK_AB R0, RZ, R0 ;  /* 0x00000000ff00723e */ /* 0x000fe200000010ff */
[----:B------:R-:W-:Y:S06]  /*fd30*/  BRA `(.L_x_354) ;  /* 0x0000000c00087947 */ /* 0x000fec0003800000 */
.L_x_357:
        /* <DEDUP_REMOVED lines=9> */
.L_x_360:
[----:B------:R-:W2:Y:S02]  /*fdd0*/  LDG.E.U16 R2, desc[UR36][R2.64] ;  /* 0x0000002402027981 */ /* 0x000ea4000c1e1500 */
[----:B--2---:R-:W-:-:S05]  /*fde0*/  HADD2.F32 R0, -RZ, R2.H0_H0 ;  /* 0x20000002ff007230 */ /* 0x004fca0000004100 */
[----:B------:R-:W-:Y:S01]  /*fdf0*/  F2FP.BF16.F32.PACK_AB R0, RZ, R0 ;  /* 0x00000000ff00723e */ /* 0x000fe200000010ff */
[----:B------:R-:W-:Y:S06]  /*fe00*/  BRA `(.L_x_354) ;  /* 0x0000000800d47947 */ /* 0x000fec0003800000 */
.L_x_359:
        /* <DEDUP_REMOVED lines=8> */
.L_x_349:
        /* <DEDUP_REMOVED lines=13> */
.L_x_363:
        /* <DEDUP_REMOVED lines=8> */
.L_x_362:
        /* <DEDUP_REMOVED lines=27> */
.L_x_365:
        /* <DEDUP_REMOVED lines=13> */
.L_x_364:
[----:B------:R0:W5:Y:S01]  /*10260*/  LDG.E.U16 R0, desc[UR36][R2.64] ;  /* 0x0000002402007981 */ /* 0x000162000c1e1500 */
[----:B------:R-:W-:Y:S05]  /*10270*/  BRA `(.L_x_354) ;  /* 0x0000000400b87947 */ /* 0x000fea0003800000 */
.L_x_361:
        /* <DEDUP_REMOVED lines=12> */
.L_x_368:
        /* <DEDUP_REMOVED lines=21> */
.L_x_372:
[----:B------:R-:W-:Y:S05]  /*10490*/  BSYNC.RECONVERGENT B1 ;  /* 0x0000000000017941 */ /* 0x000fea0003800200 */
.L_x_371:
[----:B------:R-:W-:Y:S01]  /*104a0*/  IMAD.SHL.U32 R0, R0, 0x100000, RZ ;  /* 0x0010000000007824 */ /* 0x000fe200078e00ff */
[----:B------:R-:W-:-:S04]  /*104b0*/  LEA R2, R2, 0x3b800000, 0x17 ;  /* 0x3b80000002027811 */ /* 0x000fc800078eb8ff */
[----:B------:R-:W-:-:S07]  /*104c0*/  LOP3.LUT R0, R2, R0, R7, 0xfe, !PT ;  /* 0x0000000002007212 */ /* 0x000fce00078efe07 */
.L_x_370:
[----:B------:R-:W-:Y:S05]  /*104d0*/  BSYNC.RECONVERGENT B0 ;  /* 0x0000000000007941 */ /* 0x000fea0003800200 */
.L_x_369:
[----:B------:R-:W-:Y:S01]  /*104e0*/  F2FP.BF16.F32.PACK_AB R0, RZ, R0 ;  /* 0x00000000ff00723e */ /* 0x000fe200000010ff */
[----:B------:R-:W-:Y:S06]  /*104f0*/  BRA `(.L_x_354) ;  /* 0x0000000400187947 */ /* 0x000fec0003800000 */
.L_x_367:
        /* <DEDUP_REMOVED lines=21> */
.L_x_376:
[----:B------:R-:W-:Y:S05]  /*10650*/  BSYNC.RECONVERGENT B1 ;  /* 0x0000000000017941 */ /* 0x000fea0003800200 */
.L_x_375:
[----:B------:R-:W-:Y:S02]  /*10660*/  SHF.L.U32 R0, R0, 0x15, RZ ;  /* 0x0000001500007819 */ /* 0x000fe400000006ff */
[----:B------:R-:W-:-:S04]  /*10670*/  LEA R2, R2, 0x37800000, 0x17 ;  /* 0x3780000002027811 */ /* 0x000fc800078eb8ff */
[----:B------:R-:W-:-:S07]  /*10680*/  LOP3.LUT R0, R2, R0, R7, 0xfe, !PT ;  /* 0x0000000002007212 */ /* 0x000fce00078efe07 */
.L_x_374:
[----:B------:R-:W-:Y:S05]  /*10690*/  BSYNC.RECONVERGENT B0 ;  /* 0x0000000000007941 */ /* 0x000fea0003800200 */
.L_x_373:
[----:B------:R-:W-:Y:S01]  /*106a0*/  F2FP.BF16.F32.PACK_AB R0, RZ, R0 ;  /* 0x00000000ff00723e */ /* 0x000fe200000010ff */
[----:B------:R-:W-:Y:S06]  /*106b0*/  BRA `(.L_x_354) ;  /* 0x0000000000a87947 */ /* 0x000fec0003800000 */
.L_x_366:
        /* <DEDUP_REMOVED lines=14> */
.L_x_380:
[----:B------:R-:W-:Y:S05]  /*107a0*/  BSYNC.RECONVERGENT B0 ;  /* 0x0000000000007941 */ /* 0x000fea0003800200 */
.L_x_379:
[----:B------:R-:W-:Y:S01]  /*107b0*/  F2FP.BF16.F32.PACK_AB R0, RZ, R0 ;  /* 0x00000000ff00723e */ /* 0x000fe200000010ff */
[----:B------:R-:W-:Y:S06]  /*107c0*/  BRA `(.L_x_354) ;  /* 0x0000000000647947 */ /* 0x000fec0003800000 */
.L_x_353:
        /* <DEDUP_REMOVED lines=16> */
.L_x_381:
[----:B------:R-:W-:Y:S01]  /*108d0*/  PRMT R0, RZ, 0x7610, R0 ;  /* 0x00007610ff007816 */ /* 0x000fe20000000000 */
[----:B------:R-:W-:Y:S06]  /*108e0*/  BRA `(.L_x_354) ;  /* 0x00000000001c7947 */ /* 0x000fec0003800000 */
.L_x_378:
[----:B------:R-:W2:Y:S02]  /*108f0*/  LDG.E.64 R2, desc[UR36][R2.64] ;  /* 0x0000002402027981 */ /* 0x000ea4000c1e1b00 */
[----:B--2---:R-:W0:Y:S02]  /*10900*/  I2F.U64 R0, R2 ;  /* 0x0000000200007312 */ /* 0x004e240000301000 */
[----:B0-----:R-:W-:Y:S01]  /*10910*/  F2FP.BF16.F32.PACK_AB R0, RZ, R0 ;  /* 0x00000000ff00723e */ /* 0x001fe200000010ff */
[----:B------:R-:W-:Y:S06]  /*10920*/  BRA `(.L_x_354) ;  /* 0x00000000000c7947 */ /* 0x000fec0003800000 */
.L_x_377:
[----:B------:R-:W2:Y:S02]  /*10930*/  LDG.E R2, desc[UR36][R2.64] ;  /* 0x0000002402027981 */ /* 0x000ea4000c1e1900 */
[----:B--2---:R-:W-:-:S04]  /*10940*/  I2FP.F32.U32 R0, R2 ;  /* 0x0000000200007245 */ /* 0x004fc80000201000 */
[----:B------:R-:W-:-:S07]  /*10950*/  F2FP.BF16.F32.PACK_AB R0, RZ, R0 ;  /* 0x00000000ff00723e */ /* 0x000fce00000010ff */
.L_x_354:
[----:B------:R-:W1:Y:S01]  /*10960*/  LDCU.64 UR4, c[0x0][0x600] ;  /* 0x0000c000ff0477ac */ /* 0x000e620008000a00 */
[----:B-----5:R-:W-:Y:S02]  /*10970*/  IMAD.U32 R0, R0, 0x10000, RZ ;  /* 0x0001000000007824 */ /* 0x020fe400078e00ff */
[----:B------:R-:W-:-:S03]  /*10980*/  IMAD.U32 R19, R19, 0x10000, RZ ;  /* 0x0001000013137824 */ /* 0x000fc600078e00ff */
[C---:B-1----:R-:W-:Y:S02]  /*10990*/  FSETP.GE.FTZ.AND P1, PT, R0.reuse, UR5, PT ;  /* 0x0000000500007c0b */ /* 0x042fe4000bf36000 */
[----:B------:R-:W-:Y:S01]  /*109a0*/  FSETP.GTU.FTZ.AND P0, PT, R0, UR4, PT ;  /* 0x0000000400007c0b */ /* 0x000fe2000bf1c000 */
[----:B------:R-:W-:Y:S01]  /*109b0*/  ULOP3.LUT UR4, UR40, 0xff, URZ, 0xc0, !UPT ;  /* 0x000000ff28047892 */ /* 0x000fe2000f8ec0ff */
[----:B------:R-:W-:-:S03]  /*109c0*/  FSEL R19, R19, RZ, !P1 ;  /* 0x000000ff13137208 */ /* 0x000fc60004800000 */
[----:B------:R-:W-:Y:S01]  /*109d0*/  UISETP.GT.AND UP0, UPT, UR4, 0x9, UPT ;  /* 0x000000090400788c */ /* 0x000fe2000bf04270 */
[----:B------:R-:W-:-:S06]  /*109e0*/  FSEL R19, R19, RZ, P0 ;  /* 0x000000ff13137208 */ /* 0x000fcc0000000000 */
[----:B------:R-:W1:Y:S02]  /*109f0*/  F2F.BF16.F32 R19, R19 ;  /* 0x0000001300137304 */ /* 0x000e640000202000 */
        /* <DEDUP_REMOVED lines=9> */
[----:B-1----:R-:W-:-:S04]  /*10a90*/  IMAD.U32 R0, R19, 0x10000, RZ ;  /* 0x0001000013007824 */ /* 0x002fc800078e00ff */
[----:B0-----:R-:W0:Y:S02]  /*10aa0*/  F2I.FTZ.TRUNC.NTZ R3, R0 ;  /* 0x0000000000037305 */ /* 0x001e24000021f100 */
[----:B0-----:R-:W-:Y:S01]  /*10ab0*/  STG.E.U8 desc[UR36][R16.64], R3 ;  /* 0x0000000310007986 */ /* 0x001fe2000c101124 */
[----:B------:R-:W-:Y:S05]  /*10ac0*/  EXIT ;  /* 0x000000000000794d */ /* 0x000fea0003800000 */
.L_x_385:
[----:B01----:R-:W-:-:S06]  /*10ad0*/  IMAD.U32 R3, R19, 0x10000, RZ ;  /* 0x0001000013037824 */ /* 0x003fcc00078e00ff */
[----:B------:R-:W0:Y:S02]  /*10ae0*/  F2I.S64.TRUNC R2, R3 ;  /* 0x0000000300027311 */ /* 0x000e24000020d900 */
[----:B0-----:R-:W-:Y:S01]  /*10af0*/  STG.E.U8 desc[UR36][R16.64], R2 ;  /* 0x0000000210007986 */ /* 0x001fe2000c101124 */
[----:B------:R-:W-:Y:S05]  /*10b00*/  EXIT ;  /* 0x000000000000794d */ /* 0x000fea0003800000 */
.L_x_384:
[----:B------:R-:W-:-:S09]  /*10b10*/  UISETP.NE.AND UP0, UPT, UR4, 0x2, UPT ;  /* 0x000000020400788c */ /* 0x000fd2000bf05270 */
[----:B------:R-:W-:Y:S05]  /*10b20*/  BRA.U !UP0, `(.L_x_387) ;  /* 0x0000000108307547 */ /* 0x000fea000b800000 */
[----:B------:R-:W-:-:S09]  /*10b30*/  UISETP.NE.AND UP0, UPT, UR4, 0x3, UPT ;  /* 0x000000030400788c */ /* 0x000fd2000bf05270 */
[----:B------:R-:W-:Y:S05]  /*10b40*/  BRA.U !UP0, `(.L_x_388) ;  /* 0x0000000108187547 */ /* 0x000fea000b800000 */
[----:B------:R-:W-:-:S09]  /*10b50*/  UISETP.NE.AND UP0, UPT, UR4, 0x4, UPT ;  /* 0x000000040400788c */ /* 0x000fd2000bf05270 */
[----:B------:R-:W-:Y:S05]  /*10b60*/  BRA.U UP0, `(.L_x_386) ;  /* 0x0000000900787547 */ /* 0x000fea000b800000 */
[----:B01----:R-:W-:-:S06]  /*10b70*/  IMAD.U32 R2, R19, 0x10000, RZ ;  /* 0x0001000013027824 */ /* 0x003fcc00078e00ff */
[----:B------:R-:W0:Y:S02]  /*10b80*/  F2I.S64.TRUNC R2, R2 ;  /* 0x0000000200027311 */ /* 0x000e24000020d900 */
[----:B0-----:R-:W-:Y:S01]  /*10b90*/  STG.E.64 desc[UR36][R16.64], R2 ;  /* 0x0000000210007986 */ /* 0x001fe2000c101b24 */
[----:B------:R-:W-:Y:S05]  /*10ba0*/  EXIT ;  /* 0x000000000000794d */ /* 0x000fea0003800000 */
.L_x_388:
[----:B-1----:R-:W-:-:S06]  /*10bb0*/  SHF.L.U32 R19, R19, 0x10, RZ ;  /* 0x0000001013137819 */ /* 0x002fcc00000006ff */
[----:B------:R-:W1:Y:S02]  /*10bc0*/  F2I.FTZ.TRUNC.NTZ R19, R19 ;  /* 0x0000001300137305 */ /* 0x000e64000021f100 */
[----:B-1----:R-:W-:Y:S01]  /*10bd0*/  STG.E desc[UR36][R16.64], R19 ;  /* 0x0000001310007986 */ /* 0x002fe2000c101924 */
[----:B------:R-:W-:Y:S05]  /*10be0*/  EXIT ;  /* 0x000000000000794d */ /* 0x000fea0003800000 */
.L_x_387:
[----:B-1----:R-:W-:-:S06]  /*10bf0*/  IMAD.U32 R19, R19, 0x10000, RZ ;  /* 0x0001000013137824 */ /* 0x002fcc00078e00ff */
[----:B------:R-:W1:Y:S02]  /*10c00*/  F2I.FTZ.TRUNC.NTZ R19, R19 ;  /* 0x0000001300137305 */ /* 0x000e64000021f100 */
[----:B-1----:R-:W-:Y:S01]  /*10c10*/  STG.E.U16 desc[UR36][R16.64], R19 ;  /* 0x0000001310007986 */ /* 0x002fe2000c101524 */
[----:B------:R-:W-:Y:S05]  /*10c20*/  EXIT ;  /* 0x000000000000794d */ /* 0x000fea0003800000 */
.L_x_383:
[----:B------:R-:W-:-:S09]  /*10c30*/  UISETP.GT.AND UP0, UPT, UR4, 0x6, UPT ;  /* 0x000000060400788c */ /* 0x000fd2000bf04270 */
[----:B------:R-:W-:Y:S05]  /*10c40*/  BRA.U UP0, `(.L_x_389) ;  /* 0x00000001002c7547 */ /* 0x000fea000b800000 */
[----:B------:R-:W-:-:S09]  /*10c50*/  UISETP.NE.AND UP0, UPT, UR4, 0x5, UPT ;  /* 0x000000050400788c */ /* 0x000fd2000bf05270 */
[----:B------:R-:W-:Y:S05]  /*10c60*/  BRA.U !UP0, `(.L_x_390) ;  /* 0x0000000108147547 */ /* 0x000fea000b800000 */
[----:B------:R-:W-:-:S09]  /*10c70*/  UISETP.NE.AND UP0, UPT, UR4, 0x6, UPT ;  /* 0x000000060400788c */ /* 0x000fd2000bf05270 */
[----:B------:R-:W-:Y:S05]  /*10c80*/  BRA.U UP0, `(.L_x_386) ;  /* 0x0000000900307547 */ /* 0x000fea000b800000 */
[----:B-1----:R-:W-:-:S05]  /*10c90*/  IMAD.U32 R19, R19, 0x10000, RZ ;  /* 0x0001000013137824 */ /* 0x002fca00078e00ff */
[----:B------:R-:W-:Y:S01]  /*10ca0*/  STG.E desc[UR36][R16.64], R19 ;  /* 0x0000001310007986 */ /* 0x000fe2000c101924 */
[----:B------:R-:W-:Y:S05]  /*10cb0*/  EXIT ;  /* 0x000000000000794d */ /* 0x000fea0003800000 */
.L_x_390:
[----:B-1----:R-:W-:-:S05]  /*10cc0*/  IMAD.U32 R0, R19, 0x10000, RZ ;  /* 0x0001000013007824 */ /* 0x002fca00078e00ff */
[----:B------:R-:W-:-:S05]  /*10cd0*/  F2FP.F16.F32.PACK_AB R0, RZ, R0 ;  /* 0x00000000ff00723e */ /* 0x000fca00000000ff */
[----:B------:R-:W-:Y:S01]  /*10ce0*/  STG.E.U16 desc[UR36][R16.64], R0 ;  /* 0x0000000010007986 */ /* 0x000fe2000c101524 */
[----:B------:R-:W-:Y:S05]  /*10cf0*/  EXIT ;  /* 0x000000000000794d */ /* 0x000fea0003800000 */
.L_x_389:
[----:B------:R-:W-:-:S09]  /*10d00*/  UISETP.NE.AND UP0, UPT, UR4, 0x7, UPT ;  /* 0x000000070400788c */ /* 0x000fd2000bf05270 */
[----:B------:R-:W-:Y:S05]  /*10d10*/  BRA.U !UP0, `(.L_x_391) ;  /* 0x0000000108347547 */ /* 0x000fea000b800000 */
[----:B------:R-:W-:-:S09]  /*10d20*/  UISETP.NE.AND UP0, UPT, UR4, 0x8, UPT ;  /* 0x000000080400788c */ /* 0x000fd2000bf05270 */
[----:B------:R-:W-:Y:S05]  /*10d30*/  BRA.U !UP0, `(.L_x_392) ;  /* 0x0000000108187547 */ /* 0x000fea000b800000 */
[----:B------:R-:W-:-:S09]  /*10d40*/  UISETP.NE.AND UP0, UPT, UR4, 0x9, UPT ;  /* 0x000000090400788c */ /* 0x000fd2000bf05270 */
[----:B------:R-:W-:Y:S05]  /*10d50*/  BRA.U UP0, `(.L_x_386) ;  /* 0x0000000500fc7547 */ /* 0x000fea000b800000 */
[----:B01----:R-:W-:Y:S02]  /*10d60*/  IMAD.U32 R2, R19, 0x10000, RZ ;  /* 0x0001000013027824 */ /* 0x003fe400078e00ff */
[----:B------:R-:W-:-:S05]  /*10d70*/  IMAD.MOV.U32 R3, RZ, RZ, RZ ;  /* 0x000000ffff037224 */ /* 0x000fca00078e00ff */
[----:B------:R-:W-:Y:S01]  /*10d80*/  STG.E.64 desc[UR36][R16.64], R2 ;  /* 0x0000000210007986 */ /* 0x000fe2000c101b24 */
[----:B------:R-:W-:Y:S05]  /*10d90*/  EXIT ;  /* 0x000000000000794d */ /* 0x000fea0003800000 */
.L_x_392:
[----:B-1----:R-:W-:-:S04]  /*10da0*/  SHF.L.U32 R19, R19, 0x10, RZ ;  /* 0x0000001013137819 */ /* 0x002fc800000006ff */
[----:B0-----:R-:W-:-:S04]  /*10db0*/  F2FP.F16.F32.PACK_AB R3, RZ, R19 ;  /* 0x00000013ff03723e */ /* 0x001fc800000000ff */
[----:B------:R-:W-:-:S05]  /*10dc0*/  PRMT R3, R3, 0x5410, RZ ;  /* 0x0000541003037816 */ /* 0x000fca00000000ff */
[----:B------:R-:W-:Y:S01]  /*10dd0*/  STG.E desc[UR36][R16.64], R3 ;  /* 0x0000000310007986 */ /* 0x000fe2000c101924 */
[----:B------:R-:W-:Y:S05]  /*10de0*/  EXIT ;  /* 0x000000000000794d */ /* 0x000fea0003800000 */
.L_x_391:
[----:B01----:R-:W-:-:S04]  /*10df0*/  IMAD.U32 R2, R19, 0x10000, RZ ;  /* 0x0001000013027824 */ /* 0x003fc800078e00ff */
[----:B------:R-:W-:-:S06]  /*10e00*/  FMUL.FTZ R2, R2, 1 ;  /* 0x3f80000002027820 */ /* 0x000fcc0000410000 */
[----:B------:R-:W0:Y:S02]  /*10e10*/  F2F.F64.F32 R2, R2 ;  /* 0x0000000200027310 */ /* 0x000e240000201800 */
[----:B0-----:R-:W-:Y:S01]  /*10e20*/  STG.E.64 desc[UR36][R16.64], R2 ;  /* 0x0000000210007986 */ /* 0x001fe2000c101b24 */
[----:B------:R-:W-:Y:S05]  /*10e30*/  EXIT ;  /* 0x000000000000794d */ /* 0x000fea0003800000 */
.L_x_382:
        /* <DEDUP_REMOVED lines=10> */
[----:B01----:R-:W-:-:S06]  /*10ee0*/  IMAD.U32 R3, R19, 0x10000, RZ ;  /* 0x0001000013037824 */ /* 0x003fcc00078e00ff */
[----:B------:R-:W0:Y:S02]  /*10ef0*/  F2I.FTZ.U32.TRUNC.NTZ R3, R3 ;  /* 0x0000000300037305 */ /* 0x000e24000021f000 */
[----:B0-----:R-:W-:Y:S01]  /*10f00*/  STG.E.U16 desc[UR36][R16.64], R3 ;  /* 0x0000000310007986 */ /* 0x001fe2000c101524 */
[----:B------:R-:W-:Y:S05]  /*10f10*/  EXIT ;  /* 0x000000000000794d */ /* 0x000fea0003800000 */
.L_x_396:
[----:B01----:R-:W-:Y:S01]  /*10f20*/  IMAD.U32 R3, R19, 0x10000, RZ ;  /* 0x0001000013037824 */ /* 0x003fe200078e00ff */
        /* <DEDUP_REMOVED lines=12> */
[----:B------:R-:W-:Y:S01]  /*10ff0*/  FADD.FTZ R0, R2, 8192 ;  /* 0x4600000002007421 */ /* 0x000fe20000010000 */
[----:B------:R-:W-:-:S04]  /*11000*/  PRMT R8, RZ, 0x7610, R8 ;  /* 0x00007610ff087816 */ /* 0x000fc80000000008 */
[----:B------:R-:W-:-:S13]  /*11010*/  LOP3.LUT P0, R0, R0, 0xff, RZ, 0xc0, !PT ;  /* 0x000000ff00007812 */ /* 0x000fda000780c0ff */
[----:B------:R-:W-:Y:S05]  /*11020*/  @!P0 BRA `(.L_x_398) ;  /* 0x00000000000c8947 */ /* 0x000fea0003800000 */
.L_x_399:
[----:B------:R-:W-:-:S04]  /*11030*/  SHF.R.U32.HI R3, RZ, 0x18, R3 ;  /* 0x00000018ff037819 */ /* 0x000fc80000011603 */
[----:B------:R-:W-:-:S04]  /*11040*/  LOP3.LUT R0, R0, 0x80, R3, 0xf8, !PT ;  /* 0x0000008000007812 */ /* 0x000fc800078ef803 */
[----:B------:R-:W-:-:S07]  /*11050*/  PRMT R8, R0, 0x7610, R8 ;  /* 0x0000761000087816 */ /* 0x000fce0000000008 */
.L_x_398:
[----:B------:R-:W-:Y:S05]  /*11060*/  BSYNC.RECONVERGENT B0 ;  /* 0x0000000000007941 */ /* 0x000fea0003800200 */
.L_x_397:
[----:B------:R-:W-:Y:S01]  /*11070*/  STG.E.U8 desc[UR36][R16.64], R8 ;  /* 0x0000000810007986 */ /* 0x000fe2000c101124 */
[----:B------:R-:W-:Y:S05]  /*11080*/  EXIT ;  /* 0x000000000000794d */ /* 0x000fea0003800000 */
.L_x_395:
[----:B01----:R-:W-:Y:S01]  /*11090*/  IMAD.U32 R3, R19, 0x10000, RZ ;  /* 0x0001000013037824 */ /* 0x003fe200078e00ff */
[----:B------:R-:W-:Y:S01]  /*110a0*/  BSSY.RECONVERGENT B0, `(.L_x_400) ;  /* 0x0000013000007945 */ /* 0x000fe20003800200 */
[----:B------:R-:W-:-:S03]  /*110b0*/  MOV R8, 0x80 ;  /* 0x0000008000087802 */ /* 0x000fc60000000f00 */
        /* <DEDUP_REMOVED lines=14> */
.L_x_402:
[----:B------:R-:W-:-:S04]  /*111a0*/  SHF.R.U32.HI R3, RZ, 0x18, R3 ;  /* 0x00000018ff037819 */ /* 0x000fc80000011603 */
[----:B------:R-:W-:-:S04]  /*111b0*/  LOP3.LUT R0, R0, 0x80, R3, 0xf8, !PT ;  /* 0x0000008000007812 */ /* 0x000fc800078ef803 */
[----:B------:R-:W-:-:S07]  /*111c0*/  PRMT R8, R0, 0x7610, R8 ;  /* 0x0000761000087816 */ /* 0x000fce0000000008 */
.L_x_401:
[----:B------:R-:W-:Y:S05]  /*111d0*/  BSYNC.RECONVERGENT B0 ;  /* 0x0000000000007941 */ /* 0x000fea0003800200 */
.L_x_400:
[----:B------:R-:W-:Y:S01]  /*111e0*/  STG.E.U8 desc[UR36][R16.64], R8 ;  /* 0x0000000810007986 */ /* 0x000fe2000c101124 */
[----:B------:R-:W-:Y:S05]  /*111f0*/  EXIT ;  /* 0x000000000000794d */ /* 0x000fea0003800000 */
.L_x_394:
[----:B------:R-:W-:-:S09]  /*11200*/  UISETP.NE.AND UP0, UPT, UR4, 0x1c, UPT ;  /* 0x0000001c0400788c */ /* 0x000fd2000bf05270 */
[----:B------:R-:W-:Y:S05]  /*11210*/  BRA.U !UP0, `(.L_x_403) ;  /* 0x0000000108607547 */ /* 0x000fea000b800000 */
[----:B------:R-:W-:-:S09]  /*11220*/  UISETP.NE.AND UP0, UPT, UR4, 0x1d, UPT ;  /* 0x0000001d0400788c */ /* 0x000fd2000bf05270 */
[----:B------:R-:W-:Y:S05]  /*11230*/  BRA.U !UP0, `(.L_x_404) ;  /* 0x0000000108487547 */ /* 0x000fea000b800000 */
[----:B------:R-:W-:-:S09]  /*11240*/  UISETP.NE.AND UP0, UPT, UR4, 0x2c, UPT ;  /* 0x0000002c0400788c */ /* 0x000fd2000bf05270 */
[----:B------:R-:W-:Y:S05]  /*11250*/  BRA.U UP0, `(.L_x_386) ;  /* 0x0000000100bc7547 */ /* 0x000fea000b800000 */
[----:B-1----:R-:W-:Y:S02]  /*11260*/  IMAD.U32 R19, R19, 0x10000, RZ ;  /* 0x0001000013137824 */ /* 0x002fe400078e00ff */
[----:B0-----:R-:W-:-:S03]  /*11270*/  IMAD.MOV.U32 R3, RZ, RZ, 0xff ;  /* 0x000000ffff037424 */ /* 0x001fc600078e00ff */
        /* <DEDUP_REMOVED lines=10> */
[----:B------:R-:W-:-:S04]  /*11320*/  @!P0 IMAD.MOV R0, RZ, RZ, R4 ;  /* 0x000000ffff008224 */ /* 0x000fc800078e0204 */
[----:B------:R-:W-:-:S05]  /*11330*/  @P1 IMAD.MOV.U32 R3, RZ, RZ, R0 ;  /* 0x000000ffff031224 */ /* 0x000fca00078e0000 */
[----:B------:R-:W-:Y:S01]  /*11340*/  STG.E.U8 desc[UR36][R16.64], R3 ;  /* 0x0000000310007986 */ /* 0x000fe2000c101124 */
[----:B------:R-:W-:Y:S05]  /*11350*/  EXIT ;  /* 0x000000000000794d */ /* 0x000fea0003800000 */
.L_x_404:
[----:B01----:R-:W-:-:S06]  /*11360*/  SHF.L.U32 R2, R19, 0x10, RZ ;  /* 0x0000001013027819 */ /* 0x003fcc00000006ff */
[----:B------:R-:W0:Y:S02]  /*11370*/  F2I.U64.TRUNC R2, R2 ;  /* 0x0000000200027311 */ /* 0x000e24000020d800 */
[----:B0-----:R-:W-:Y:S01]  /*11380*/  STG.E.64 desc[UR36][R16.64], R2 ;  /* 0x0000000210007986 */ /* 0x001fe2000c101b24 */
[----:B------:R-:W-:Y:S05]  /*11390*/  EXIT ;  /* 0x000000000000794d */ /* 0x000fea0003800000 */
.L_x_403:
[----:B-1----:R-:W-:-:S06]  /*113a0*/  IMAD.U32 R19, R19, 0x10000, RZ ;  /* 0x0001000013137824 */ /* 0x002fcc00078e00ff */
[----:B------:R-:W1:Y:S02]  /*113b0*/  F2I.FTZ.U32.TRUNC.NTZ R19, R19 ;  /* 0x0000001300137305 */ /* 0x000e64000021f000 */
[----:B-1----:R-:W-:Y:S01]  /*113c0*/  STG.E desc[UR36][R16.64], R19 ;  /* 0x0000001310007986 */ /* 0x002fe2000c101924 */
[----:B------:R-:W-:Y:S05]  /*113d0*/  EXIT ;  /* 0x000000000000794d */ /* 0x000fea0003800000 */
.L_x_393:
[----:B------:R-:W-:-:S09]  /*113e0*/  UISETP.GT.AND UP0, UPT, UR4, 0xe, UPT ;  /* 0x0000000e0400788c */ /* 0x000fd2000bf04270 */
[----:B------:R-:W-:Y:S05]  /*113f0*/  BRA.U UP0, `(.L_x_405) ;  /* 0x00000001003c7547 */ /* 0x000fea000b800000 */
[----:B------:R-:W-:-:S09]  /*11400*/  UISETP.NE.AND UP0, UPT, UR4, 0xa, UPT ;  /* 0x0000000a0400788c */ /* 0x000fd2000bf05270 */
[----:B------:R-:W-:Y:S05]  /*11410*/  BRA.U !UP0, `(.L_x_406) ;  /* 0x00000001081c7547 */ /* 0x000fea000b800000 */
[----:B------:R-:W-:-:S09]  /*11420*/  UISETP.NE.AND UP0, UPT, UR4, 0xb, UPT ;  /* 0x0000000b0400788c */ /* 0x000fd2000bf05270 */
[----:B------:R-:W-:Y:S05]  /*11430*/  BRA.U UP0, `(.L_x_386) ;  /* 0x0000000100447547 */ /* 0x000fea000b800000 */
[----:B-1----:R-:W-:-:S05]  /*11440*/  IMAD.U32 R19, R19, 0x10000, RZ ;  /* 0x0001000013137824 */ /* 0x002fca00078e00ff */
[----:B------:R-:W-:-:S04]  /*11450*/  FSETP.NEU.FTZ.AND P0, PT, R19, RZ, PT ;  /* 0x000000ff1300720b */ /* 0x000fc80003f1d000 */
[----:B0-----:R-:W-:-:S05]  /*11460*/  SEL R3, RZ, 0x1, !P0 ;  /* 0x00000001ff037807 */ /* 0x001fca0004000000 */
[----:B------:R-:W-:Y:S01]  /*11470*/  STG.E.U8 desc[UR36][R16.64], R3 ;  /* 0x0000000310007986 */ /* 0x000fe2000c101124 */
[----:B------:R-:W-:Y:S05]  /*11480*/  EXIT ;  /* 0x000000000000794d */ /* 0x000fea0003800000 */
.L_x_406:
[----:B-1----:R-:W-:Y:S01]  /*11490*/  IMAD.U32 R19, R19, 0x10000, RZ ;  /* 0x0001000013137824 */ /* 0x002fe200078e00ff */
[----:B------:R-:W-:-:S03]  /*114a0*/  CS2R R6, SRZ ;  /* 0x0000000000067805 */ /* 0x000fc6000001ff00 */
[----:B------:R-:W-:-:S06]  /*114b0*/  FMUL.FTZ R4, R19, 1 ;  /* 0x3f80000013047820 */ /* 0x000fcc0000410000 */
[----:B------:R-:W1:Y:S02]  /*114c0*/  F2F.F64.F32 R4, R4 ;  /* 0x0000000400047310 */ /* 0x000e640000201800 */
[----:B-1----:R-:W-:Y:S01]  /*114d0*/  STG.E.128 desc[UR36][R16.64], R4 ;  /* 0x0000000410007986 */ /* 0x002fe2000c101d24 */
[----:B------:R-:W-:Y:S05]  /*114e0*/  EXIT ;  /* 0x000000000000794d */ /* 0x000fea0003800000 */
.L_x_405:
[----:B------:R-:W-:-:S09]  /*114f0*/  UISETP.NE.AND UP0, UPT, UR4, 0xf, UPT ;  /* 0x0000000f0400788c */ /* 0x000fd2000bf05270 */
[----:B------:R-:W-:Y:S05]  /*11500*/  BRA.U !UP0, `(.L_x_407) ;  /* 0x0000000108e87547 */ /* 0x000fea000b800000 */
[----:B------:R-:W-:-:S09]  /*11510*/  UISETP.NE.AND UP0, UPT, UR4, 0x17, UPT ;  /* 0x000000170400788c */ /* 0x000fd2000bf05270 */
[----:B------:R-:W-:Y:S05]  /*11520*/  BRA.U !UP0, `(.L_x_408) ;  /* 0x0000000108907547 */ /* 0x000fea000b800000 */
[----:B------:R-:W-:-:S09]  /*11530*/  UISETP.NE.AND UP0, UPT, UR4, 0x18, UPT ;  /* 0x000000180400788c */ /* 0x000fd2000bf05270 */
[----:B------:R-:W-:Y:S05]  /*11540*/  BRA.U !UP0, `(.L_x_409) ;  /* 0x0000000108447547 */ /* 0x000fea000b800000 */
.L_x_386:
[----:B------:R-:W-:Y:S01]  /*11550*/  MOV R0, 0x0 ;  /* 0x0000000000007802 */ /* 0x000fe20000000f00 */
[----:B------:R-:W2:Y:S01]  /*11560*/  LDCU.64 UR4, c[0x4][0x128] ;  /* 0x01002500ff0477ac */ /* 0x000ea20008000a00 */
[----:B------:R-:W-:Y:S02]  /*11570*/  HFMA2 R13, -RZ, RZ, 0, 0 ;  /* 0x00000000ff0d7431 */ /* 0x000fe400000001ff */
[----:B------:R-:W-:Y:S01]  /*11580*/  IMAD.MOV.U32 R8, RZ, RZ, 0x65 ;  /* 0x00000065ff087424 */ /* 0x000fe200078e00ff */
[----:B0-----:R0:W3:Y:S01]  /*11590*/  LDC.64 R2, c[0x4][R0] ;  /* 0x0100000000027b82 */ /* 0x0010e20000000a00 */
[----:B------:R-:W4:Y:S01]  /*115a0*/  LDCU.64 UR6, c[0x4][0x130] ;  /* 0x01002600ff0677ac */ /* 0x000f220008000a00 */
[----:B------:R-:W-:Y:S01]  /*115b0*/  IMAD.MOV.U32 R12, RZ, RZ, 0x1 ;  /* 0x00000001ff0c7424 */ /* 0x000fe200078e00ff */
[----:B------:R-:W5:Y:S01]  /*115c0*/  LDCU.64 UR8, c[0x4][0x40] ;  /* 0x01000800ff0877ac */ /* 0x000f620008000a00 */
[----:B--2---:R-:W-:Y:S02]  /*115d0*/  IMAD.U32 R4, RZ, RZ, UR4 ;  /* 0x00000004ff047e24 */ /* 0x004fe4000f8e00ff */
[----:B------:R-:W-:Y:S01]  /*115e0*/  IMAD.U32 R5, RZ, RZ, UR5 ;  /* 0x00000005ff057e24 */ /* 0x000fe2000f8e00ff */
[----:B----4-:R-:W-:Y:S01]  /*115f0*/  MOV R6, UR6 ;  /* 0x0000000600067c02 */ /* 0x010fe20008000f00 */
[----:B------:R-:W-:-:S02]  /*11600*/  IMAD.U32 R7, RZ, RZ, UR7 ;  /* 0x00000007ff077e24 */ /* 0x000fc4000f8e00ff */
[----:B-----5:R-:W-:Y:S02]  /*11610*/  IMAD.U32 R10, RZ, RZ, UR8 ;  /* 0x00000008ff0a7e24 */ /* 0x020fe4000f8e00ff */
[----:B0-----:R-:W-:-:S07]  /*11620*/  IMAD.U32 R11, RZ, RZ, UR9 ;  /* 0x00000009ff0b7e24 */ /* 0x001fce000f8e00ff */
[----:B------:R-:W-:-:S07]  /*11630*/  LEPC R20, `(.L_x_410) ;  /* 0x000000001014794e */ /* 0x000fce0000000000 */
[----:B-1-3--:R-:W-:Y:S05]  /*11640*/  CALL.ABS.NOINC R2 ;  /* 0x0000000002007343 */ /* 0x00afea0003c00000 */
.L_x_410:
[----:B------:R-:W-:Y:S05]  /*11650*/  EXIT ;  /* 0x000000000000794d */ /* 0x000fea0003800000 */
.L_x_409:
[----:B-1----:R-:W-:Y:S01]  /*11660*/  IMAD.U32 R19, R19, 0x10000, RZ ;  /* 0x0001000013137824 */ /* 0x002fe200078e00ff */
[----:B------:R-:W-:Y:S01]  /*11670*/  BSSY.RECONVERGENT B0, `(.L_x_411) ;  /* 0x000000c000007945 */ /* 0x000fe20003800200 */
[----:B------:R-:W-:-:S03]  /*11680*/  IMAD.MOV.U32 R0, RZ, RZ, 0x7f ;  /* 0x0000007fff007424 */ /* 0x000fc600078e00ff */
[----:B0-----:R-:W-:Y:S02]  /*11690*/  LOP3.LUT R2, R19, 0x7fffffff, RZ, 0xc0, !PT ;  /* 0x7fffffff13027812 */ /* 0x001fe400078ec0ff */
        /* <DEDUP_REMOVED lines=9> */
.L_x_412:
[----:B------:R-:W-:Y:S05]  /*11730*/  BSYNC.RECONVERGENT B0 ;  /* 0x0000000000007941 */ /* 0x000fea0003800200 */
.L_x_411:
[----:B------:R-:W-:-:S05]  /*11740*/  LOP3.LUT R3, R0, 0x80, R3, 0xf8, !PT ;  /* 0x0000008000037812 */ /* 0x000fca00078ef803 */
[----:B------:R-:W-:Y:S01]  /*11750*/  STG.E.U8 desc[UR36][R16.64], R3 ;  /* 0x0000000310007986 */ /* 0x000fe2000c101124 */
[----:B------:R-:W-:Y:S05]  /*11760*/  EXIT ;  /* 0x000000000000794d */ /* 0x000fea0003800000 */
.L_x_408:
[----:B01----:R-:W-:Y:S01]  /*11770*/  IMAD.U32 R3, R19, 0x10000, RZ ;  /* 0x0001000013037824 */ /* 0x003fe200078e00ff */
        /* <DEDUP_REMOVED lines=11> */
.L_x_414:
[----:B------:R-:W-:Y:S01]  /*11830*/  IMAD.MOV.U32 R0, RZ, RZ, 0x7f ;  /* 0x0000007fff007424 */ /* 0x000fe200078e00ff */
[----:B------:R-:W-:-:S04]  /*11840*/  ISETP.GT.U32.AND P0, PT, R2, 0x7f800000, PT ;  /* 0x7f8000000200780c */ /* 0x000fc80003f04070 */
[----:B------:R-:W-:-:S09]  /*11850*/  SEL R0, R0, 0x7c, P0 ;  /* 0x0000007c00007807 */ /* 0x000fd20000000000 */
.L_x_415:
[----:B------:R-:W-:Y:S05]  /*11860*/  BSYNC.RECONVERGENT B0 ;  /* 0x0000000000007941 */ /* 0x000fea0003800200 */
.L_x_413:
[----:B------:R-:W-:-:S04]  /*11870*/  SHF.R.U32.HI R3, RZ, 0x18, R3 ;  /* 0x00000018ff037819 */ /* 0x000fc80000011603 */
[----:B------:R-:W-:-:S05]  /*11880*/  LOP3.LUT R3, R0, 0x80, R3, 0xf8, !PT ;  /* 0x0000008000037812 */ /* 0x000fca00078ef803 */
[----:B------:R-:W-:Y:S01]  /*11890*/  STG.E.U8 desc[UR36][R16.64], R3 ;  /* 0x0000000310007986 */ /* 0x000fe2000c101124 */
[----:B------:R-:W-:Y:S05]  /*118a0*/  EXIT ;  /* 0x000000000000794d */ /* 0x000fea0003800000 */
.L_x_407:
[----:B-1----:R-:W-:Y:S01]  /*118b0*/  STG.E.U16 desc[UR36][R16.64], R19 ;  /* 0x0000001310007986 */ /* 0x002fe2000c101524 */
[----:B------:R-:W-:Y:S05]  /*118c0*/  EXIT ;  /* 0x000000000000794d */ /* 0x000fea0003800000 */
.L_x_416:
[----:B------:R-:W-:-:S00]  /*118d0*/  BRA `(.L_x_416) ;  /* 0xfffffffc00fc7947 */ /* 0x000fc0000383ffff */
[----:B------:R-:W-:-:S00]  /*118e0*/  NOP ;  /* 0x0000000000007918 */ /* 0x000fc00000000000 */
        /* <DEDUP_REMOVED lines=9> */
.L_x_3354:


//--------------------- .text._ZN2at6native27unrolled_elementwise_kernelIZZZNS0_65_GLOBAL__N__eb3311e5_27_ActivationHardtanhKernel_cu_9e10b42f_292924hardtanh_backward_kernelERNS_14TensorIteratorERKN3c106ScalarES8_ENKUlvE_clEvENKUlvE2_clEvEUlNS5_8BFloat16ESB_E_St5arrayIPcLm3EELi4E23TrivialOffsetCalculatorILi2EjESG_ILi1EjENS0_6memory12LoadWithCastILi2EEENSJ_13StoreWithCastILi1EEEEEviT_T0_T2_T3_T4_T5_ --------------------------
	.section	.text._ZN2at6native27unrolled_elementwise_kernelIZZZNS0_65_GLOBAL__N__eb3311e5_27_ActivationHardtanhKernel_cu_9e10b42f_292924hardtanh_backward_kernelERNS_14TensorIteratorERKN3c106ScalarES8_ENKUlvE_clEvENKUlvE2_clEvEUlNS5_8BFloat16ESB_E_St5arrayIPcLm3EELi4E23TrivialOffsetCalculatorILi2EjESG_ILi1EjENS0_6memory12LoadWithCastILi2EEENSJ_13StoreWithCastILi1EEEEEviT_T0_T2_T3_T4_T5_,"ax",@progbits
	.align	128
        .global         _ZN2at6native27unrolled_elementwise_kernelIZZZNS0_65_GLOBAL__N__eb3311e5_27_ActivationHardtanhKernel_cu_9e10b42f_292924hardtanh_backward_kernelERNS_14TensorIteratorERKN3c106ScalarES8_ENKUlvE_clEvENKUlvE2_clEvEUlNS5_8BFloat16ESB_E_St5arrayIPcLm3EELi4E23TrivialOffsetCalculatorILi2EjESG_ILi1EjENS0_6memory12LoadWithCastILi2EEENSJ_13StoreWithCastILi1EEEEEviT_T0_T2_T3_T4_T5_
        .type           _ZN2at6native27unrolled_elementwise_kernelIZZZNS0_65_GLOBAL__N__eb3311e5_27_ActivationHardtanhKernel_cu_9e10b42f_292924hardtanh_backward_kernelERNS_14TensorIteratorERKN3c106ScalarES8_ENKUlvE_clEvENKUlvE2_clEvEUlNS5_8BFloat16ESB_E_St5arrayIPcLm3EELi4E23TrivialOffsetCalculatorILi2EjESG_ILi1EjENS0_6memory12LoadWithCastILi2EEENSJ_13StoreWithCastILi1EEEEEviT_T0_T2_T3_T4_T5_,@function
        .size           _ZN2at6native27unrolled_elementwise_kernelIZZZNS0_65_GLOBAL__N__eb3311e5_27_ActivationHardtanhKernel_cu_9e10b42f_292924hardtanh_backward_kernelERNS_14TensorIteratorERKN3c106ScalarES8_ENKUlvE_clEvENKUlvE2_clEvEUlNS5_8BFloat16ESB_E_St5arrayIPcLm3EELi4E23TrivialOffsetCalculatorILi2EjESG_ILi1EjENS0_6memory12LoadWithCastILi2EEENSJ_13StoreWithCastILi1EEEEEviT_T0_T2_T3_T4_T5_,(.L_x_3355 - _ZN2at6native27unrolled_elementwise_kernelIZZZNS0_65_GLOBAL__N__eb3311e5_27_ActivationHardtanhKernel_cu_9e10b42f_292924hardtanh_backward_kernelERNS_14TensorIteratorERKN3c106ScalarES8_ENKUlvE_clEvENKUlvE2_clEvEUlNS5_8BFloat16ESB_E_St5arrayIPcLm3EELi4E23TrivialOffsetCalculatorILi2EjESG_ILi1EjENS0_6memory12LoadWithCastILi2EEENSJ_13StoreWithCastILi1EEEEEviT_T0_T2_T3_T4_T5_)
        .other          _ZN2at6native27unrolled_elementwise_kernelIZZZNS0_65_GLOBAL__N__eb3311e5_27_ActivationHardtanhKernel_cu_9e10b42f_292924hardtanh_backward_kernelERNS_14TensorIteratorERKN3c106ScalarES8_ENKUlvE_clEvENKUlvE2_clEvEUlNS5_8BFloat16ESB_E_St5arrayIPcLm3EELi4E23TrivialOffsetCalculatorILi2EjESG_ILi1EjENS0_6memory12LoadWithCastILi2EEENSJ_13StoreWithCastILi1EEEEEviT_T0_T2_T3_T4_T5_,@"STO_CUDA_ENTRY STV_DEFAULT"
_ZN2at6native27unrolled_elementwise_kernelIZZZNS0_65_GLOBAL__N__eb3311e5_27_ActivationHardtanhKernel_cu_9e10b42f_292924hardtanh_backward_kernelERNS_14TensorIteratorERKN3c106ScalarES8_ENKUlvE_clEvENKUlvE2_clEvEUlNS5_8BFloat16ESB_E_St5arrayIPcLm3EELi4E23TrivialOffsetCalculatorILi2EjESG_ILi1EjENS0_6memory12LoadWithCastILi2EEENSJ_13StoreWithCastILi1EEEEEviT_T0_T2_T3_T4_T5_:
.text._ZN2at6native27unrolled_elementwise_kernelIZZZNS0_65_GLOBAL__N__eb3311e5_27_ActivationHardtanhKernel_cu_9e10b42f_292924hardtanh_backward_kernelERNS_14TensorIteratorERKN3c106ScalarES8_ENKUlvE_clEvENKUlvE2_clEvEUlNS5_8BFloat16ESB_E_St5arrayIPcLm3EELi4E23TrivialOffsetCalculatorILi2EjESG_ILi1EjENS0_6memory12LoadWithCastILi2EEENSJ_13StoreWithCastILi1EEEEEviT_T0_T2_T3_T4_T5_:
[----:B------:R-:W0:Y:S01]  /*0000*/  LDC R1, c[0x0][0x37c] ;  /* 0x0000df00ff017b82 */ /* 0x000e220000000800 */
[----:B------:R-:W1:Y:S07]  /*0010*/  S2R R2, SR_CTAID.X ;  /* 0x0000000000027919 */ /* 0x000e6e0000002500 */
[----:B------:R-:W1:Y:S01]  /*0020*/  LDC R3, c[0x0][0x380] ;  /* 0x0000e000ff037b82 */ /* 0x000e620000000800 */
[----:B------:R-:W2:Y:S01]  /*0030*/  LDCU.64 UR36, c[0x0][0x358] ;  /* 0x00006b00ff2477ac */ /* 0x000ea20008000a00 */
[----:B------:R-:W-:Y:S01]  /*0040*/  BSSY.RECONVERGENT B6, `(.L_x_417) ;  /* 0x0000222000067945 */ /* 0x000fe20003800200 */
[----:B------:R-:W3:Y:S01]  /*0050*/  S2R R23, SR_TID.X ;  /* 0x0000000000177919 */ /* 0x000ee20000002100 */
[----:B------:R-:W-:Y:S01]  /*0060*/  PRMT R26, RZ, 0x7610, R26 ;  /* 0x00007610ff1a7816 */ /* 0x000fe2000000001a */
[----:B------:R-:W4:Y:S01]  /*0070*/  LDCU.U8 UR38, c[0x0][0x3b4] ;  /* 0x00007680ff2677ac */ /* 0x000f220008000000 */
[----:B------:R-:W-:Y:S01]  /*0080*/  PRMT R27, RZ, 0x7610, R27 ;  /* 0x00007610ff1b7816 */ /* 0x000fe2000000001b */
[----:B------:R-:W0:Y:S01]  /*0090*/  LDCU.U8 UR39, c[0x0][0x3b5] ;  /* 0x000076a0ff2777ac */ /* 0x000e220008000000 */
[----:B-1----:R-:W-:-:S02]  /*00a0*/  IMAD R16, R2, -0x200, R3 ;  /* 0xfffffe0002107824 */ /* 0x002fc400078e0203 */
[----:B---3--:R-:W-:-:S03]  /*00b0*/  IMAD.MOV.U32 R25, RZ, RZ, R23 ;  /* 0x000000ffff197224 */ /* 0x008fc600078e0017 */
[----:B------:R-:W-:-:S13]  /*00c0*/  ISETP.GE.AND P0, PT, R23, R16, PT ;  /* 0x000000101700720c */ /* 0x000fda0003f06270 */
[----:B0-2-4-:R-:W-:Y:S05]  /*00d0*/  @P0 BRA `(.L_x_418) ;  /* 0x0000002000600947 */ /* 0x015fea0003800000 */
[----:B------:R-:W0:Y:S01]  /*00e0*/  LDC.64 R4, c[0x0][0x3a0] ;  /* 0x0000e800ff047b82 */ /* 0x000e220000000a00 */
[----:B------:R-:W1:Y:S01]  /*00f0*/  LDCU UR5, c[0x0][0x3b8] ;  /* 0x00007700ff0577ac */ /* 0x000e620008000800 */
[----:B------:R-:W-:Y:S01]  /*0100*/  IMAD R17, R2, 0x200, R25 ;  /* 0x0000020002117824 */ /* 0x000fe200078e0219 */
[----:B------:R-:W-:-:S04]  /*0110*/  UPRMT UR4, UR38, 0x9910, URZ ;  /* 0x0000991026047896 */ /* 0x000fc800080000ff */
[----:B------:R-:W-:Y:S01]  /*0120*/  UISETP.GT.AND UP0, UPT, UR4, 0x9, UPT ;  /* 0x000000090400788c */ /* 0x000fe2000bf04270 */
[----:B-1----:R-:W-:-:S05]  /*0130*/  IMAD R3, R17, UR5, RZ ;  /* 0x0000000511037c24 */ /* 0x002fca000f8e02ff */
[----:B0-----:R-:W-:-:S05]  /*0140*/  IADD3 R4, P0, PT, R3, R4, RZ ;  /* 0x0000000403047210 */ /* 0x001fca0007f1e0ff */
[----:B------:R-:W-:Y:S01]  /*0150*/  IMAD.X R5, RZ, RZ, R5, P0 ;  /* 0x000000ffff057224 */ /* 0x000fe200000e0605 */
        /* <DEDUP_REMOVED lines=14> */
.L_x_422:
[----:B------:R-:W2:Y:S02]  /*0240*/  LDG.E.U8 R4, desc[UR36][R4.64] ;  /* 0x0000002404047981 */ /* 0x000ea4000c1e1100 */
[----:B--2---:R-:W-:-:S04]  /*0250*/  I2FP.F32.U32 R0, R4 ;  /* 0x0000000400007245 */ /* 0x004fc80000201000 */
[----:B------:R-:W-:-:S04]  /*0260*/  F2FP.BF16.F32.PACK_AB R0, RZ, R0 ;  /* 0x00000000ff00723e */ /* 0x000fc800000010ff */
[----:B------:R-:W-:Y:S01]  /*0270*/  PRMT R26, R0, 0x7610, R26 ;  /* 0x00007610001a7816 */ /* 0x000fe2000000001a */
[----:B------:R-:W-:Y:S06]  /*0280*/  BRA `(.L_x_424) ;  /* 0x0000000c00c47947 */ /* 0x000fec0003800000 */
.L_x_421:
        /* <DEDUP_REMOVED lines=11> */
.L_x_426:
[----:B------:R-:W2:Y:S02]  /*0340*/  LDG.E R4, desc[UR36][R4.64] ;  /* 0x0000002404047981 */ /* 0x000ea4000c1e1900 */
[----:B--2---:R-:W-:-:S04]  /*0350*/  I2FP.F32.S32 R0, R4 ;  /* 0x0000000400007245 */ /* 0x004fc80000201400 */
[----:B------:R-:W-:-:S04]  /*0360*/  F2FP.BF16.F32.PACK_AB R0, RZ, R0 ;  /* 0x00000000ff00723e */ /* 0x000fc800000010ff */
[----:B------:R-:W-:Y:S01]  /*0370*/  PRMT R26, R0, 0x7610, R26 ;  /* 0x00007610001a7816 */ /* 0x000fe2000000001a */
[----:B------:R-:W-:Y:S06]  /*0380*/  BRA `(.L_x_424) ;  /* 0x0000000c00847947 */ /* 0x000fec0003800000 */
.L_x_425:
[----:B------:R-:W2:Y:S02]  /*0390*/  LDG.E.U16 R4, desc[UR36][R4.64] ;  /* 0x0000002404047981 */ /* 0x000ea4000c1e1500 */
[----:B--2---:R-:W0:Y:S02]  /*03a0*/  I2F.S16 R0, R4 ;  /* 0x0000000400007306 */ /* 0x004e240000101400 */
[----:B0-----:R-:W-:-:S04]  /*03b0*/  F2FP.BF16.F32.PACK_AB R0, RZ, R0 ;  /* 0x00000000ff00723e */ /* 0x001fc800000010ff */
[----:B------:R-:W-:Y:S01]  /*03c0*/  PRMT R26, R0, 0x7610, R26 ;  /* 0x00007610001a7816 */ /* 0x000fe2000000001a */
[----:B------:R-:W-:Y:S06]  /*03d0*/  BRA `(.L_x_424) ;  /* 0x0000000c00707947 */ /* 0x000fec0003800000 */
.L_x_420:
        /* <DEDUP_REMOVED lines=9> */
.L_x_428:
[----:B------:R-:W2:Y:S02]  /*0470*/  LDG.E.U16 R0, desc[UR36][R4.64] ;  /* 0x0000002404007981 */ /* 0x000ea4000c1e1500 */
[----:B--2---:R-:W-:-:S05]  /*0480*/  HADD2.F32 R0, -RZ, R0.H0_H0 ;  /* 0x20000000ff007230 */ /* 0x004fca0000004100 */
[----:B------:R-:W-:-:S04]  /*0490*/  F2FP.BF16.F32.PACK_AB R0, RZ, R0 ;  /* 0x00000000ff00723e */ /* 0x000fc800000010ff */
[----:B------:R-:W-:Y:S01]  /*04a0*/  PRMT R26, R0, 0x7610, R26 ;  /* 0x00007610001a7816 */ /* 0x000fe2000000001a */
[----:B------:R-:W-:Y:S06]  /*04b0*/  BRA `(.L_x_424) ;  /* 0x0000000c00387947 */ /* 0x000fec0003800000 */
.L_x_427:
        /* <DEDUP_REMOVED lines=9> */
.L_x_430:
[----:B------:R-:W2:Y:S02]  /*0550*/  LDG.E.U16 R4, desc[UR36][R4.64] ;  /* 0x0000002404047981 */ /* 0x000ea4000c1e1500 */
[----:B--2---:R-:W-:-:S05]  /*0560*/  HADD2.F32 R0, -RZ, R4.H0_H0 ;  /* 0x20000004ff007230 */ /* 0x004fca0000004100 */
[----:B------:R-:W-:-:S04]  /*0570*/  F2FP.BF16.F32.PACK_AB R0, RZ, R0 ;  /* 0x00000000ff00723e */ /* 0x000fc800000010ff */
[----:B------:R-:W-:Y:S01]  /*0580*/  PRMT R26, R0, 0x7610, R26 ;  /* 0x00007610001a7816 */ /* 0x000fe2000000001a */
[----:B------:R-:W-:Y:S06]  /*0590*/  BRA `(.L_x_424) ;  /* 0x0000000c00007947 */ /* 0x000fec0003800000 */
.L_x_429:
        /* <DEDUP_REMOVED lines=9> */
.L_x_419:
        /* <DEDUP_REMOVED lines=14> */
.L_x_433:
        /* <DEDUP_REMOVED lines=9> */
.L_x_432:
        /* <DEDUP_REMOVED lines=27> */
.L_x_435:
[----:B------:R-:W2:Y:S02]  /*0950*/  LDG.E.U8 R4, desc[UR36][R4.64] ;  /* 0x0000002404047981 */ /* 0x000ea4000c1e1100 */
[C---:B--2---:R-:W-:Y:S02]  /*0960*/  IMAD.SHL.U32 R3, R4.reuse, 0x2000000, RZ ;  /* 0x0200000004037824 */ /* 0x044fe400078e00ff */
[----:B------:R-:W-:-:S03]  /*0970*/  IMAD.SHL.U32 R6, R4, 0x100, RZ ;  /* 0x0000010004067824 */ /* 0x000fc600078e00ff */
[----:B------:R-:W-:-:S13]  /*0980*/  ISETP.GT.U32.AND P0, PT, R3, 0x7ffffff, PT ;  /* 0x07ffffff0300780c */ /* 0x000fda0003f04070 */
[----:B------:R-:W-:Y:S02]  /*0990*/  @!P0 LOP3.LUT R0, R6, 0x7f00, RZ, 0xc0, !PT ;  /* 0x00007f0006008812 */ /* 0x000fe400078ec0ff */
[----:B------:R-:W-:Y:S02]  /*09a0*/  @P0 LEA.HI R3, R3, 0x70000000, RZ, 0x1c ;  /* 0x7000000003030811 */ /* 0x000fe400078fe0ff */
[----:B------:R-:W-:Y:S02]  /*09b0*/  @!P0 LOP3.LUT R0, R0, 0x3f000000, RZ, 0xfc, !PT ;  /* 0x3f00000000008812 */ /* 0x000fe400078efcff */
[----:B------:R-:W-:-:S03]  /*09c0*/  PRMT R6, R6, 0x9910, RZ ;  /* 0x0000991006067816 */ /* 0x000fc600000000ff */
[----:B------:R-:W-:Y:S01]  /*09d0*/  @!P0 FADD.FTZ R0, R0, -0.5 ;  /* 0xbf00000000008421 */ /* 0x000fe20000010000 */
[----:B------:R-:W-:Y:S01]  /*09e0*/  @P0 FMUL.FTZ R0, R3, 1.9259299443872358531e-34 ;  /* 0x0780000003000820 */ /* 0x000fe20000410000 */
[----:B------:R-:W-:-:S05]  /*09f0*/  IMAD.MOV.U32 R3, RZ, RZ, R6 ;  /* 0x000000ffff037224 */ /* 0x000fca00078e0006 */
[----:B------:R-:W-:-:S04]  /*0a00*/  LOP3.LUT R0, R0, 0x80000000, R3, 0xf8, !PT ;  /* 0x8000000000007812 */ /* 0x000fc800078ef803 */
[----:B------:R-:W-:-:S04]  /*0a10*/  F2FP.BF16.F32.PACK_AB R0, RZ, R0 ;  /* 0x00000000ff00723e */ /* 0x000fc800000010ff */
[----:B------:R-:W-:Y:S01]  /*0a20*/  PRMT R26, R0, 0x7610, R26 ;  /* 0x00007610001a7816 */ /* 0x000fe2000000001a */
[----:B------:R-:W-:Y:S06]  /*0a30*/  BRA `(.L_x_424) ;  /* 0x0000000400d87947 */ /* 0x000fec0003800000 */
.L_x_434:
[----:B------:R0:W5:Y:S01]  /*0a40*/  LDG.E.U16 R26, desc[UR36][R4.64] ;  /* 0x00000024041a7981 */ /* 0x000162000c1e1500 */
[----:B------:R-:W-:Y:S05]  /*0a50*/  BRA `(.L_x_424) ;  /* 0x0000000400d07947 */ /* 0x000fea0003800000 */
.L_x_431:
        /* <DEDUP_REMOVED lines=13> */
.L_x_438:
        /* <DEDUP_REMOVED lines=21> */
.L_x_442:
[----:B------:R-:W-:Y:S05]  /*0c80*/  BSYNC.RECONVERGENT B1 ;  /* 0x0000000000017941 */ /* 0x000fea0003800200 */
.L_x_441:
[----:B------:R-:W-:Y:S01]  /*0c90*/  IMAD.SHL.U32 R0, R0, 0x100000, RZ ;  /* 0x0010000000007824 */ /* 0x000fe200078e00ff */
[----:B------:R-:W-:-:S04]  /*0ca0*/  LEA R3, R3, 0x3b800000, 0x17 ;  /* 0x3b80000003037811 */ /* 0x000fc800078eb8ff */
[----:B------:R-:W-:-:S07]  /*0cb0*/  LOP3.LUT R0, R3, R0, R7, 0xfe, !PT ;  /* 0x0000000003007212 */ /* 0x000fce00078efe07 */
.L_x_440:
[----:B------:R-:W-:Y:S05]  /*0cc0*/  BSYNC.RECONVERGENT B0 ;  /* 0x0000000000007941 */ /* 0x000fea0003800200 */
.L_x_439:
[----:B------:R-:W-:-:S04]  /*0cd0*/  F2FP.BF16.F32.PACK_AB R0, RZ, R0 ;  /* 0x00000000ff00723e */ /* 0x000fc800000010ff */
[----:B------:R-:W-:Y:S01]  /*0ce0*/  PRMT R26, R0, 0x7610, R26 ;  /* 0x00007610001a7816 */ /* 0x000fe2000000001a */
[----:B------:R-:W-:Y:S06]  /*0cf0*/  BRA `(.L_x_424) ;  /* 0x0000000400287947 */ /* 0x000fec0003800000 */
.L_x_437:
        /* <DEDUP_REMOVED lines=21> */
.L_x_446:
[----:B------:R-:W-:Y:S05]  /*0e50*/  BSYNC.RECONVERGENT B1 ;  /* 0x0000000000017941 */ /* 0x000fea0003800200 */
.L_x_445:
[----:B------:R-:W-:Y:S01]  /*0e60*/  IMAD.SHL.U32 R0, R0, 0x200000, RZ ;  /* 0x0020000000007824 */ /* 0x000fe200078e00ff */
[----:B------:R-:W-:-:S04]  /*0e70*/  LEA R3, R3, 0x37800000, 0x17 ;  /* 0x3780000003037811 */ /* 0x000fc800078eb8ff */
[----:B------:R-:W-:-:S07]  /*0e80*/  LOP3.LUT R0, R3, R0, R7, 0xfe, !PT ;  /* 0x0000000003007212 */ /* 0x000fce00078efe07 */
.L_x_444:
[----:B------:R-:W-:Y:S05]  /*0e90*/  BSYNC.RECONVERGENT B0 ;  /* 0x0000000000007941 */ /* 0x000fea0003800200 */
.L_x_443:
[----:B------:R-:W-:-:S04]  /*0ea0*/  F2FP.BF16.F32.PACK_AB R0, RZ, R0 ;  /* 0x00000000ff00723e */ /* 0x000fc800000010ff */
[----:B------:R-:W-:Y:S01]  /*0eb0*/  PRMT R26, R0, 0x7610, R26 ;  /* 0x00007610001a7816 */ /* 0x000fe2000000001a */
[----:B------:R-:W-:Y:S06]  /*0ec0*/  BRA `(.L_x_424) ;  /* 0x0000000000b47947 */ /* 0x000fec0003800000 */
.L_x_436:
[----:B------:R-:W-:-:S09]  /*0ed0*/  UISETP.NE.AND UP0, UPT, UR4, 0x1c, UPT ;  /* 0x0000001c0400788c */ /* 0x000fd2000bf05270 */
[----:B------:R-:W-:Y:S05]  /*0ee0*/  BRA.U !UP0, `(.L_x_447) ;  /* 0x00000001089c7547 */ /* 0x000fea000b800000 */
[----:B------:R-:W-:-:S09]  /*0ef0*/  UISETP.NE.AND UP0, UPT, UR4, 0x1d, UPT ;  /* 0x0000001d0400788c */ /* 0x000fd2000bf05270 */
[----:B------:R-:W-:Y:S05]  /*0f00*/  BRA.U !UP0, `(.L_x_448) ;  /* 0x0000000108807547 */ /* 0x000fea000b800000 */
[----:B------:R-:W-:-:S09]  /*0f10*/  UISETP.NE.AND UP0, UPT, UR4, 0x2c, UPT ;  /* 0x0000002c0400788c */ /* 0x000fd2000bf05270 */
[----:B------:R-:W-:Y:S05]  /*0f20*/  BRA.U !UP0, `(.L_x_449) ;  /* 0x0000000108487547 */ /* 0x000fea000b800000 */
.L_x_423:
        /* <DEDUP_REMOVED lines=15> */
[----:B--2---:R-:W-:Y:S05]  /*1020*/  CALL.ABS.NOINC R14 ;  /* 0x000000000e007343 */ /* 0x004fea0003c00000 */
.L_x_450:
[----:B------:R-:W-:Y:S01]  /*1030*/  PRMT R26, RZ, 0x7610, R26 ;  /* 0x00007610ff1a7816 */ /* 0x000fe2000000001a */
[----:B------:R-:W-:Y:S06]  /*1040*/  BRA `(.L_x_424) ;  /* 0x0000000000547947 */ /* 0x000fec0003800000 */
.L_x_449:
        /* <DEDUP_REMOVED lines=8> */
.L_x_452:
[----:B------:R-:W-:Y:S05]  /*10d0*/  BSYNC.RECONVERGENT B0 ;  /* 0x0000000000007941 */ /* 0x000fea0003800200 */
.L_x_451:
[----:B------:R-:W-:-:S04]  /*10e0*/  F2FP.BF16.F32.PACK_AB R0, RZ, R0 ;  /* 0x00000000ff00723e */ /* 0x000fc800000010ff */
[----:B------:R-:W-:Y:S01]  /*10f0*/  PRMT R26, R0, 0x7610, R26 ;  /* 0x00007610001a7816 */ /* 0x000fe2000000001a */
[----:B------:R-:W-:Y:S06]  /*1100*/  BRA `(.L_x_424) ;  /* 0x0000000000247947 */ /* 0x000fec0003800000 */
.L_x_448:
[----:B------:R-:W2:Y:S02]  /*1110*/  LDG.E.64 R4, desc[UR36][R4.64] ;  /* 0x0000002404047981 */ /* 0x000ea4000c1e1b00 */
[----:B--2---:R-:W0:Y:S02]  /*1120*/  I2F.U64 R0, R4 ;  /* 0x0000000400007312 */ /* 0x004e240000301000 */
[----:B0-----:R-:W-:-:S04]  /*1130*/  F2FP.BF16.F32.PACK_AB R0, RZ, R0 ;  /* 0x00000000ff00723e */ /* 0x001fc800000010ff */
[----:B------:R-:W-:Y:S01]  /*1140*/  PRMT R26, R0, 0x7610, R26 ;  /* 0x00007610001a7816 */ /* 0x000fe2000000001a */
[----:B------:R-:W-:Y:S06]  /*1150*/  BRA `(.L_x_424) ;  /* 0x0000000000107947 */ /* 0x000fec0003800000 */
.L_x_447:
[----:B------:R-:W2:Y:S02]  /*1160*/  LDG.E R4, desc[UR36][R4.64] ;  /* 0x0000002404047981 */ /* 0x000ea4000c1e1900 */
[----:B--2---:R-:W-:-:S04]  /*1170*/  I2FP.F32.U32 R0, R4 ;  /* 0x0000000400007245 */ /* 0x004fc80000201000 */
[----:B------:R-:W-:-:S04]  /*1180*/  F2FP.BF16.F32.PACK_AB R0, RZ, R0 ;  /* 0x00000000ff00723e */ /* 0x000fc800000010ff */
[----:B------:R-:W-:-:S07]  /*1190*/  PRMT R26, R0, 0x7610, R26 ;  /* 0x00007610001a7816 */ /* 0x000fce000000001a */
.L_x_424:
[----:B0-----:R-:W0:Y:S01]  /*11a0*/  LDC.64 R4, c[0x0][0x3a8] ;  /* 0x0000ea00ff047b82 */ /* 0x001e220000000a00 */
[----:B------:R-:W1:Y:S01]  /*11b0*/  LDCU UR5, c[0x0][0x3bc] ;  /* 0x00007780ff0577ac */ /* 0x000e620008000800 */
        /* <DEDUP_REMOVED lines=19> */
.L_x_456:
[----:B------:R-:W2:Y:S02]  /*12f0*/  LDG.E.U8 R4, desc[UR36][R4.64] ;  /* 0x0000002404047981 */ /* 0x000ea4000c1e1100 */
[----:B--2---:R-:W-:-:S04]  /*1300*/  I2FP.F32.U32 R0, R4 ;  /* 0x0000000400007245 */ /* 0x004fc80000201000 */
[----:B------:R-:W-:-:S04]  /*1310*/  F2FP.BF16.F32.PACK_AB R0, RZ, R0 ;  /* 0x00000000ff00723e */ /* 0x000fc800000010ff */
[----:B------:R-:W-:Y:S01]  /*1320*/  PRMT R27, R0, 0x7610, R27 ;  /* 0x00007610001b7816 */ /* 0x000fe2000000001b */
[----:B------:R-:W-:Y:S06]  /*1330*/  BRA `(.L_x_458) ;  /* 0x0000000c00c47947 */ /* 0x000fec0003800000 */
.L_x_455:
        /* <DEDUP_REMOVED lines=11> */
.L_x_460:
[----:B------:R-:W2:Y:S02]  /*13f0*/  LDG.E R4, desc[UR36][R4.64] ;  /* 0x0000002404047981 */ /* 0x000ea4000c1e1900 */
[----:B--2---:R-:W-:-:S04]  /*1400*/  I2FP.F32.S32 R0, R4 ;  /* 0x0000000400007245 */ /* 0x004fc80000201400 */
[----:B------:R-:W-:-:S04]  /*1410*/  F2FP.BF16.F32.PACK_AB R0, RZ, R0 ;  /* 0x00000000ff00723e */ /* 0x000fc800000010ff */
[----:B------:R-:W-:Y:S01]  /*1420*/  PRMT R27, R0, 0x7610, R27 ;  /* 0x00007610001b7816 */ /* 0x000fe2000000001b */
[----:B------:R-:W-:Y:S06]  /*1430*/  BRA `(.L_x_458) ;  /* 0x0000000c00847947 */ /* 0x000fec0003800000 */
.L_x_459:
[----:B------:R-:W2:Y:S02]  /*1440*/  LDG.E.U16 R4, desc[UR36][R4.64] ;  /* 0x0000002404047981 */ /* 0x000ea4000c1e1500 */
[----:B--2---:R-:W0:Y:S02]  /*1450*/  I2F.S16 R0, R4 ;  /* 0x0000000400007306 */ /* 0x004e240000101400 */
[----:B0-----:R-:W-:-:S04]  /*1460*/  F2FP.BF16.F32.PACK_AB R0, RZ, R0 ;  /* 0x00000000ff00723e */ /* 0x001fc800000010ff */
[----:B------:R-:W-:Y:S01]  /*1470*/  PRMT R27, R0, 0x7610, R27 ;  /* 0x00007610001b7816 */ /* 0x000fe2000000001b */
[----:B------:R-:W-:Y:S06]  /*1480*/  BRA `(.L_x_458) ;  /* 0x0000000c00707947 */ /* 0x000fec0003800000 */
.L_x_454:
        /* <DEDUP_REMOVED lines=9> */
.L_x_462:
[----:B------:R-:W2:Y:S02]  /*1520*/  LDG.E.U16 R0, desc[UR36][R4.64] ;  /* 0x0000002404007981 */ /* 0x000ea4000c1e1500 */
[----:B--2---:R-:W-:-:S05]  /*1530*/  HADD2.F32 R0, -RZ, R0.H0_H0 ;  /* 0x20000000ff007230 */ /* 0x004fca0000004100 */
[----:B------:R-:W-:-:S04]  /*1540*/  F2FP.BF16.F32.PACK_AB R0, RZ, R0 ;  /* 0x00000000ff00723e */ /* 0x000fc800000010ff */
[----:B------:R-:W-:Y:S01]  /*1550*/  PRMT R27, R0, 0x7610, R27 ;  /* 0x00007610001b7816 */ /* 0x000fe2000000001b */
[----:B------:R-:W-:Y:S06]  /*1560*/  BRA `(.L_x_458) ;  /* 0x0000000c00387947 */ /* 0x000fec0003800000 */
.L_x_461:
        /* <DEDUP_REMOVED lines=9> */
.L_x_464:
[----:B------:R-:W2:Y:S02]  /*1600*/  LDG.E.U16 R4, desc[UR36][R4.64] ;  /* 0x0000002404047981 */ /* 0x000ea4000c1e1500 */
[----:B--2---:R-:W-:-:S05]  /*1610*/  HADD2.F32 R0, -RZ, R4.H0_H0 ;  /* 0x20000004ff007230 */ /* 0x004fca0000004100 */
[----:B------:R-:W-:-:S04]  /*1620*/  F2FP.BF16.F32.PACK_AB R0, RZ, R0 ;  /* 0x00000000ff00723e */ /* 0x000fc800000010ff */
[----:B------:R-:W-:Y:S01]  /*1630*/  PRMT R27, R0, 0x7610, R27 ;  /* 0x00007610001b7816 */ /* 0x000fe2000000001b */
[----:B------:R-:W-:Y:S06]  /*1640*/  BRA `(.L_x_458) ;  /* 0x0000000c00007947 */ /* 0x000fec0003800000 */
.L_x_463:
        /* <DEDUP_REMOVED lines=9> */
.L_x_453:
        /* <DEDUP_REMOVED lines=14> */
.L_x_467:
        /* <DEDUP_REMOVED lines=9> */
.L_x_466:
        /* <DEDUP_REMOVED lines=27> */
.L_x_469:
        /* <DEDUP_REMOVED lines=15> */
.L_x_468:
[----:B------:R0:W5:Y:S01]  /*1af0*/  LDG.E.U16 R27, desc[UR36][R4.64] ;  /* 0x00000024041b7981 */ /* 0x000162000c1e1500 */
[----:B------:R-:W-:Y:S05]  /*1b00*/  BRA `(.L_x_458) ;  /* 0x0000000400d07947 */ /* 0x000fea0003800000 */
.L_x_465:
        /* <DEDUP_REMOVED lines=13> */
.L_x_472:
        /* <DEDUP_REMOVED lines=21> */
.L_x_476:
[----:B------:R-:W-:Y:S05]  /*1d30*/  BSYNC.RECONVERGENT B1 ;  /* 0x0000000000017941 */ /* 0x000fea0003800200 */
.L_x_475:
[----:B------:R-:W-:Y:S01]  /*1d40*/  IMAD.SHL.U32 R0, R0, 0x100000, RZ ;  /* 0x0010000000007824 */ /* 0x000fe200078e00ff */
[----:B------:R-:W-:-:S04]  /*1d50*/  LEA R3, R3, 0x3b800000, 0x17 ;  /* 0x3b80000003037811 */ /* 0x000fc800078eb8ff */
[----:B------:R-:W-:-:S07]  /*1d60*/  LOP3.LUT R0, R3, R0, R7, 0xfe, !PT ;  /* 0x0000000003007212 */ /* 0x000fce00078efe07 */
.L_x_474:
[----:B------:R-:W-:Y:S05]  /*1d70*/  BSYNC.RECONVERGENT B0 ;  /* 0x0000000000007941 */ /* 0x000fea0003800200 */
.L_x_473:
[----:B------:R-:W-:-:S04]  /*1d80*/  F2FP.BF16.F32.PACK_AB R0, RZ, R0 ;  /* 0x00000000ff00723e */ /* 0x000fc800000010ff */
[----:B------:R-:W-:Y:S01]  /*1d90*/  PRMT R27, R0, 0x7610, R27 ;  /* 0x00007610001b7816 */ /* 0x000fe2000000001b */
[----:B------:R-:W-:Y:S06]  /*1da0*/  BRA `(.L_x_458) ;  /* 0x0000000400287947 */ /* 0x000fec0003800000 */
.L_x_471:
        /* <DEDUP_REMOVED lines=21> */
.L_x_480:
[----:B------:R-:W-:Y:S05]  /*1f00*/  BSYNC.RECONVERGENT B1 ;  /* 0x0000000000017941 */ /* 0x000fea0003800200 */
.L_x_479:
[----:B------:R-:W-:Y:S01]  /*1f10*/  IMAD.SHL.U32 R0, R0, 0x200000, RZ ;  /* 0x0020000000007824 */ /* 0x000fe200078e00ff */
[----:B------:R-:W-:-:S04]  /*1f20*/  LEA R3, R3, 0x37800000, 0x17 ;  /* 0x3780000003037811 */ /* 0x000fc800078eb8ff */
[----:B------:R-:W-:-:S07]  /*1f30*/  LOP3.LUT R0, R3, R0, R7, 0xfe, !PT ;  /* 0x0000000003007212 */ /* 0x000fce00078efe07 */
.L_x_478:
[----:B------:R-:W-:Y:S05]  /*1f40*/  BSYNC.RECONVERGENT B0 ;  /* 0x0000000000007941 */ /* 0x000fea0003800200 */
.L_x_477:
[----:B------:R-:W-:-:S04]  /*1f50*/  F2FP.BF16.F32.PACK_AB R0, RZ, R0 ;  /* 0x00000000ff00723e */ /* 0x000fc800000010ff */
[----:B------:R-:W-:Y:S01]  /*1f60*/  PRMT R27, R0, 0x7610, R27 ;  /* 0x00007610001b7816 */ /* 0x000fe2000000001b */
[----:B------:R-:W-:Y:S06]  /*1f70*/  BRA `(.L_x_458) ;  /* 0x0000000000b47947 */ /* 0x000fec0003800000 */
.L_x_470:
[----:B------:R-:W-:-:S09]  /*1f80*/  UISETP.NE.AND UP0, UPT, UR4, 0x1c, UPT ;  /* 0x0000001c0400788c */ /* 0x000fd2000bf05270 */
[----:B------:R-:W-:Y:S05]  /*1f90*/  BRA.U !UP0, `(.L_x_481) ;  /* 0x00000001089c7547 */ /* 0x000fea000b800000 */
[----:B------:R-:W-:-:S09]  /*1fa0*/  UISETP.NE.AND UP0, UPT, UR4, 0x1d, UPT ;  /* 0x0000001d0400788c */ /* 0x000fd2000bf05270 */
[----:B------:R-:W-:Y:S05]  /*1fb0*/  BRA.U !UP0, `(.L_x_482) ;  /* 0x0000000108807547 */ /* 0x000fea000b800000 */
[----:B------:R-:W-:-:S09]  /*1fc0*/  UISETP.NE.AND UP0, UPT, UR4, 0x2c, UPT ;  /* 0x0000002c0400788c */ /* 0x000fd2000bf05270 */
[----:B------:R-:W-:Y:S05]  /*1fd0*/  BRA.U !UP0, `(.L_x_483) ;  /* 0x0000000108487547 */ /* 0x000fea000b800000 */
.L_x_457:
        /* <DEDUP_REMOVED lines=16> */
.L_x_484:
[----:B------:R-:W-:Y:S01]  /*20e0*/  PRMT R27, RZ, 0x7610, R27 ;  /* 0x00007610ff1b7816 */ /* 0x000fe2000000001b */
[----:B------:R-:W-:Y:S06]  /*20f0*/  BRA `(.L_x_458) ;  /* 0x0000000000547947 */ /* 0x000fec0003800000 */
.L_x_483:
        /* <DEDUP_REMOVED lines=8> */
.L_x_486:
[----:B------:R-:W-:Y:S05]  /*2180*/  BSYNC.RECONVERGENT B0 ;  /* 0x0000000000007941 */ /* 0x000fea0003800200 */
.L_x_485:
[----:B------:R-:W-:-:S04]  /*2190*/  F2FP.BF16.F32.PACK_AB R0, RZ, R0 ;  /* 0x00000000ff00723e */ /* 0x000fc800000010ff */
[----:B------:R-:W-:Y:S01]  /*21a0*/  PRMT R27, R0, 0x7610, R27 ;  /* 0x00007610001b7816 */ /* 0x000fe2000000001b */
[----:B------:R-:W-:Y:S06]  /*21b0*/  BRA `(.L_x_458) ;  /* 0x0000000000247947 */ /* 0x000fec0003800000 */
.L_x_482:
[----:B------:R-:W2:Y:S02]  /*21c0*/  LDG.E.64 R4, desc[UR36][R4.64] ;  /* 0x0000002404047981 */ /* 0x000ea4000c1e1b00 */
[----:B--2---:R-:W0:Y:S02]  /*21d0*/  I2F.U64 R0, R4 ;  /* 0x0000000400007312 */ /* 0x004e240000301000 */
[----:B0-----:R-:W-:-:S04]  /*21e0*/  F2FP.BF16.F32.PACK_AB R0, RZ, R0 ;  /* 0x00000000ff00723e */ /* 0x001fc800000010ff */
[----:B------:R-:W-:Y:S01]  /*21f0*/  PRMT R27, R0, 0x7610, R27 ;  /* 0x00007610001b7816 */ /* 0x000fe2000000001b */
[----:B------:R-:W-:Y:S06]  /*2200*/  BRA `(.L_x_458) ;  /* 0x0000000000107947 */ /* 0x000fec0003800000 */
.L_x_481:
[----:B------:R-:W2:Y:S02]  /*2210*/  LDG.E R4, desc[UR36][R4.64] ;  /* 0x0000002404047981 */ /* 0x000ea4000c1e1900 */
[----:B--2---:R-:W-:-:S04]  /*2220*/  I2FP.F32.U32 R0, R4 ;  /* 0x0000000400007245 */ /* 0x004fc80000201000 */
[----:B------:R-:W-:-:S04]  /*2230*/  F2FP.BF16.F32.PACK_AB R0, RZ, R0 ;  /* 0x00000000ff00723e */ /* 0x000fc800000010ff */
[----:B------:R-:W-:-:S07]  /*2240*/  PRMT R27, R0, 0x7610, R27 ;  /* 0x00007610001b7816 */ /* 0x000fce000000001b */
.L_x_458:
[----:B------:R-:W-:-:S07]  /*2250*/  VIADD R23, R25, 0x80 ;  /* 0x0000008019177836 */ /* 0x000fce0000000000 */
.L_x_418:
[----:B------:R-:W-:Y:S05]  /*2260*/  BSYNC.RECONVERGENT B6 ;  /* 0x0000000000067941 */ /* 0x000fea0003800200 */
.L_x_417:
[----:B------:R-:W-:Y:S01]  /*2270*/  ISETP.GE.AND P0, PT, R23, R16, PT ;  /* 0x000000101700720c */ /* 0x000fe20003f06270 */
[----:B------:R-:W-:Y:S01]  /*2280*/  BSSY.RECONVERGENT B6, `(.L_x_487) ;  /* 0x000021c000067945 */ /* 0x000fe20003800200 */
[----:B------:R-:W-:Y:S02]  /*2290*/  PRMT R24, RZ, 0x7610, R24 ;  /* 0x00007610ff187816 */ /* 0x000fe40000000018 */
[----:B------:R-:W-:-:S09]  /*22a0*/  PRMT R18, RZ, 0x7610, R18 ;  /* 0x00007610ff127816 */ /* 0x000fd20000000012 */
[----:B------:R-:W-:Y:S05]  /*22b0*/  @P0 BRA `(.L_x_488) ;  /* 0x0000002000600947 */ /* 0x000fea0003800000 */
[----:B0-----:R-:W0:Y:S01]  /*22c0*/  LDC.64 R4, c[0x0][0x3a0] ;  /* 0x0000e800ff047b82 */ /* 0x001e220000000a00 */
        /* <DEDUP_REMOVED lines=21> */
.L_x_492:
[----:B------:R-:W2:Y:S02]  /*2420*/  LDG.E.U8 R4, desc[UR36][R4.64] ;  /* 0x0000002404047981 */ /* 0x000ea4000c1e1100 */
[----:B--2---:R-:W-:-:S04]  /*2430*/  I2FP.F32.U32 R0, R4 ;  /* 0x0000000400007245 */ /* 0x004fc80000201000 */
[----:B------:R-:W-:-:S04]  /*2440*/  F2FP.BF16.F32.PACK_AB R0, RZ, R0 ;  /* 0x00000000ff00723e */ /* 0x000fc800000010ff */
[----:B------:R-:W-:Y:S01]  /*2450*/  PRMT R24, R0, 0x7610, R24 ;  /* 0x0000761000187816 */ /* 0x000fe20000000018 */
[----:B------:R-:W-:Y:S06]  /*2460*/  BRA `(.L_x_494) ;  /* 0x0000000c00c47947 */ /* 0x000fec0003800000 */
.L_x_491:
        /* <DEDUP_REMOVED lines=11> */
.L_x_496:
[----:B------:R-:W2:Y:S02]  /*2520*/  LDG.E R4, desc[UR36][R4.64] ;  /* 0x0000002404047981 */ /* 0x000ea4000c1e1900 */
[----:B--2---:R-:W-:-:S04]  /*2530*/  I2FP.F32.S32 R0, R4 ;  /* 0x0000000400007245 */ /* 0x004fc80000201400 */
[----:B------:R-:W-:-:S04]  /*2540*/  F2FP.BF16.F32.PACK_AB R0, RZ, R0 ;  /* 0x00000000ff00723e */ /* 0x000fc800000010ff */
[----:B------:R-:W-:Y:S01]  /*2550*/  PRMT R24, R0, 0x7610, R24 ;  /* 0x0000761000187816 */ /* 0x000fe20000000018 */
[----:B------:R-:W-:Y:S06]  /*2560*/  BRA `(.L_x_494) ;  /* 0x0000000c00847947 */ /* 0x000fec0003800000 */
.L_x_495:
[----:B------:R-:W2:Y:S02]  /*2570*/  LDG.E.U16 R4, desc[UR36][R4.64] ;  /* 0x0000002404047981 */ /* 0x000ea4000c1e1500 */
[----:B--2---:R-:W0:Y:S02]  /*2580*/  I2F.S16 R0, R4 ;  /* 0x0000000400007306 */ /* 0x004e240000101400 */
[----:B0-----:R-:W-:-:S04]  /*2590*/  F2FP.BF16.F32.PACK_AB R0, RZ, R0 ;  /* 0x00000000ff00723e */ /* 0x001fc800000010ff */
[----:B------:R-:W-:Y:S01]  /*25a0*/  PRMT R24, R0, 0x7610, R24 ;  /* 0x0000761000187816 */ /* 0x000fe20000000018 */
[----:B------:R-:W-:Y:S06]  /*25b0*/  BRA `(.L_x_494) ;  /* 0x0000000c00707947 */ /* 0x000fec0003800000 */
.L_x_490:
        /* <DEDUP_REMOVED lines=9> */
.L_x_498:
[----:B------:R-:W2:Y:S02]  /*2650*/  LDG.E.U16 R0, desc[UR36][R4.64] ;  /* 0x0000002404007981 */ /* 0x000ea4000c1e1500 */
[----:B--2---:R-:W-:-:S05]  /*2660*/  HADD2.F32 R0, -RZ, R0.H0_H0 ;  /* 0x20000000ff007230 */ /* 0x004fca0000004100 */
[----:B------:R-:W-:-:S04]  /*2670*/  F2FP.BF16.F32.PACK_AB R0, RZ, R0 ;  /* 0x00000000ff00723e */ /* 0x000fc800000010ff */
[----:B------:R-:W-:Y:S01]  /*2680*/  PRMT R24, R0, 0x7610, R24 ;  /* 0x0000761000187816 */ /* 0x000fe20000000018 */
[----:B------:R-:W-:Y:S06]  /*2690*/  BRA `(.L_x_494) ;  /* 0x0000000c00387947 */ /* 0x000fec0003800000 */
.L_x_497:
        /* <DEDUP_REMOVED lines=9> */
.L_x_500:
[----:B------:R-:W2:Y:S02]  /*2730*/  LDG.E.U16 R4, desc[UR36][R4.64] ;  /* 0x0000002404047981 */ /* 0x000ea4000c1e1500 */
[----:B--2---:R-:W-:-:S05]  /*2740*/  HADD2.F32 R0, -RZ, R4.H0_H0 ;  /* 0x20000004ff007230 */ /* 0x004fca0000004100 */
[----:B------:R-:W-:-:S04]  /*2750*/  F2FP.BF16.F32.PACK_AB R0, RZ, R0 ;  /* 0x00000000ff00723e */ /* 0x000fc800000010ff */
[----:B------:R-:W-:Y:S01]  /*2760*/  PRMT R24, R0, 0x7610, R24 ;  /* 0x0000761000187816 */ /* 0x000fe20000000018 */
[----:B------:R-:W-:Y:S06]  /*2770*/  BRA `(.L_x_494) ;  /* 0x0000000c00007947 */ /* 0x000fec0003800000 */
.L_x_499:
        /* <DEDUP_REMOVED lines=9> */
.L_x_489:
        /* <DEDUP_REMOVED lines=14> */
.L_x_503:
        /* <DEDUP_REMOVED lines=9> */
.L_x_502:
        /* <DEDUP_REMOVED lines=27> */
.L_x_505:
[----:B------:R-:W2:Y:S02]  /*2b30*/  LDG.E.U8 R4, desc[UR36][R4.64] ;  /* 0x0000002404047981 */ /* 0x000ea4000c1e1100 */
[C---:B--2---:R-:W-:Y:S02]  /*2b40*/  IMAD.SHL.U32 R0, R4.reuse, 0x2000000, RZ ;  /* 0x0200000004007824 */ /* 0x044fe400078e00ff */
[----:B------:R-:W-:-:S03]  /*2b50*/  IMAD.SHL.U32 R6, R4, 0x100, RZ ;  /* 0x0000010004067824 */ /* 0x000fc600078e00ff */
[----:B------:R-:W-:-:S13]  /*2b60*/  ISETP.GE.U32.AND P0, PT, R0, 0x8000000, PT ;  /* 0x080000000000780c */ /* 0x000fda0003f06070 */
[----:B------:R-:W-:Y:S02]  /*2b70*/  @!P0 LOP3.LUT R3, R6, 0x7f00, RZ, 0xc0, !PT ;  /* 0x00007f0006038812 */ /* 0x000fe400078ec0ff */
[----:B------:R-:W-:Y:S02]  /*2b80*/  @P0 LEA.HI R0, R0, 0x70000000, RZ, 0x1c ;  /* 0x7000000000000811 */ /* 0x000fe400078fe0ff */
[----:B------:R-:W-:Y:S02]  /*2b90*/  @!P0 LOP3.LUT R3, R3, 0x3f000000, RZ, 0xfc, !PT ;  /* 0x3f00000003038812 */ /* 0x000fe400078efcff */
[----:B------:R-:W-:Y:S01]  /*2ba0*/  PRMT R6, R6, 0x9910, RZ ;  /* 0x0000991006067816 */ /* 0x000fe200000000ff */
[----:B------:R-:W-:Y:S02]  /*2bb0*/  @P0 FMUL.FTZ R0, R0, 1.9259299443872358531e-34 ;  /* 0x0780000000000820 */ /* 0x000fe40000410000 */
[----:B------:R-:W-:Y:S02]  /*2bc0*/  @!P0 FADD.FTZ R0, R3, -0.5 ;  /* 0xbf00000003008421 */ /* 0x000fe40000010000 */
[----:B------:R-:W-:-:S05]  /*2bd0*/  IMAD.MOV.U32 R3, RZ, RZ, R6 ;  /* 0x000000ffff037224 */ /* 0x000fca00078e0006 */
[----:B------:R-:W-:-:S04]  /*2be0*/  LOP3.LUT R0, R0, 0x80000000, R3, 0xf8, !PT ;  /* 0x8000000000007812 */ /* 0x000fc800078ef803 */
[----:B------:R-:W-:-:S04]  /*2bf0*/  F2FP.BF16.F32.PACK_AB R0, RZ, R0 ;  /* 0x00000000ff00723e */ /* 0x000fc800000010ff */
[----:B------:R-:W-:Y:S01]  /*2c00*/  PRMT R24, R0, 0x7610, R24 ;  /* 0x0000761000187816 */ /* 0x000fe20000000018 */
[----:B------:R-:W-:Y:S06]  /*2c10*/  BRA `(.L_x_494) ;  /* 0x0000000400d87947 */ /* 0x000fec0003800000 */
.L_x_504:
[----:B------:R0:W5:Y:S01]  /*2c20*/  LDG.E.U16 R24, desc[UR36][R4.64] ;  /* 0x0000002404187981 */ /* 0x000162000c1e1500 */
[----:B------:R-:W-:Y:S05]  /*2c30*/  BRA `(.L_x_494) ;  /* 0x0000000400d07947 */ /* 0x000fea0003800000 */
.L_x_501:
        /* <DEDUP_REMOVED lines=13> */
.L_x_508:
        /* <DEDUP_REMOVED lines=21> */
.L_x_512:
[----:B------:R-:W-:Y:S05]  /*2e60*/  BSYNC.RECONVERGENT B1 ;  /* 0x0000000000017941 */ /* 0x000fea0003800200 */
.L_x_511:
[----:B------:R-:W-:Y:S01]  /*2e70*/  IMAD.SHL.U32 R0, R0, 0x100000, RZ ;  /* 0x0010000000007824 */ /* 0x000fe200078e00ff */
[----:B------:R-:W-:-:S04]  /*2e80*/  LEA R3, R3, 0x3b800000, 0x17 ;  /* 0x3b80000003037811 */ /* 0x000fc800078eb8ff */
[----:B------:R-:W-:-:S07]  /*2e90*/  LOP3.LUT R0, R3, R0, R7, 0xfe, !PT ;  /* 0x0000000003007212 */ /* 0x000fce00078efe07 */
.L_x_510:
[----:B------:R-:W-:Y:S05]  /*2ea0*/  BSYNC.RECONVERGENT B0 ;  /* 0x0000000000007941 */ /* 0x000fea0003800200 */
.L_x_509:
[----:B------:R-:W-:-:S04]  /*2eb0*/  F2FP.BF16.F32.PACK_AB R0, RZ, R0 ;  /* 0x00000000ff00723e */ /* 0x000fc800000010ff */
[----:B------:R-:W-:Y:S01]  /*2ec0*/  PRMT R24, R0, 0x7610, R24 ;  /* 0x0000761000187816 */ /* 0x000fe20000000018 */
[----:B------:R-:W-:Y:S06]  /*2ed0*/  BRA `(.L_x_494) ;  /* 0x0000000400287947 */ /* 0x000fec0003800000 */
.L_x_507:
        /* <DEDUP_REMOVED lines=21> */
.L_x_516:
[----:B------:R-:W-:Y:S05]  /*3030*/  BSYNC.RECONVERGENT B1 ;  /* 0x0000000000017941 */ /* 0x000fea0003800200 */
.L_x_515:
[----:B------:R-:W-:Y:S01]  /*3040*/  IMAD.SHL.U32 R0, R0, 0x200000, RZ ;  /* 0x0020000000007824 */ /* 0x000fe200078e00ff */
[----:B------:R-:W-:-:S04]  /*3050*/  LEA R3, R3, 0x37800000, 0x17 ;  /* 0x3780000003037811 */ /* 0x000fc800078eb8ff */
[----:B------:R-:W-:-:S07]  /*3060*/  LOP3.LUT R0, R3, R0, R7, 0xfe, !PT ;  /* 0x0000000003007212 */ /* 0x000fce00078efe07 */
.L_x_514:
[----:B------:R-:W-:Y:S05]  /*3070*/  BSYNC.RECONVERGENT B0 ;  /* 0x0000000000007941 */ /* 0x000fea0003800200 */
.L_x_513:
[----:B------:R-:W-:-:S04]  /*3080*/  F2FP.BF16.F32.PACK_AB R0, RZ, R0 ;  /* 0x00000000ff00723e */ /* 0x000fc800000010ff */
[----:B------:R-:W-:Y:S01]  /*3090*/  PRMT R24, R0, 0x7610, R24 ;  /* 0x0000761000187816 */ /* 0x000fe20000000018 */
[----:B------:R-:W-:Y:S06]  /*30a0*/  BRA `(.L_x_494) ;  /* 0x0000000000b47947 */ /* 0x000fec0003800000 */
.L_x_506:
        /* <DEDUP_REMOVED lines=14> */
.L_x_520:
[----:B------:R-:W-:Y:S05]  /*3190*/  BSYNC.RECONVERGENT B0 ;  /* 0x0000000000007941 */ /* 0x000fea0003800200 */
.L_x_519:
[----:B------:R-:W-:-:S04]  /*31a0*/  F2FP.BF16.F32.PACK_AB R0, RZ, R0 ;  /* 0x00000000ff00723e */ /* 0x000fc800000010ff */
[----:B------:R-:W-:Y:S01]  /*31b0*/  PRMT R24, R0, 0x7610, R24 ;  /* 0x0000761000187816 */ /* 0x000fe20000000018 */
[----:B------:R-:W-:Y:S06]  /*31c0*/  BRA `(.L_x_494) ;  /* 0x00000000006c7947 */ /* 0x000fec0003800000 */
.L_x_493:
        /* <DEDUP_REMOVED lines=16> */
.L_x_521:
[----:B------:R-:W-:Y:S01]  /*32d0*/  PRMT R24, RZ, 0x7610, R24 ;  /* 0x00007610ff187816 */ /* 0x000fe20000000018 */
[----:B------:R-:W-:Y:S06]  /*32e0*/  BRA `(.L_x_494) ;  /* 0x0000000000247947 */ /* 0x000fec0003800000 */
.L_x_518:
[----:B------:R-:W2:Y:S02]  /*32f0*/  LDG.E.64 R4, desc[UR36][R4.64] ;  /* 0x0000002404047981 */ /* 0x000ea4000c1e1b00 */
[----:B--2---:R-:W0:Y:S02]  /*3300*/  I2F.U64 R0, R4 ;  /* 0x0000000400007312 */ /* 0x004e240000301000 */
[----:B0-----:R-:W-:-:S04]  /*3310*/  F2FP.BF16.F32.PACK_AB R0, RZ, R0 ;  /* 0x00000000ff00723e */ /* 0x001fc800000010ff */
[----:B------:R-:W-:Y:S01]  /*3320*/  PRMT R24, R0, 0x7610, R24 ;  /* 0x0000761000187816 */ /* 0x000fe20000000018 */
[----:B------:R-:W-:Y:S06]  /*3330*/  BRA `(.L_x_494) ;  /* 0x0000000000107947 */ /* 0x000fec0003800000 */
.L_x_517:
[----:B------:R-:W2:Y:S02]  /*3340*/  LDG.E R4, desc[UR36][R4.64] ;  /* 0x0000002404047981 */ /* 0x000ea4000c1e1900 */
[----:B--2---:R-:W-:-:S04]  /*3350*/  I2FP.F32.U32 R0, R4 ;  /* 0x0000000400007245 */ /* 0x004fc80000201000 */
[----:B------:R-:W-:-:S04]  /*3360*/  F2FP.BF16.F32.PACK_AB R0, RZ, R0 ;  /* 0x00000000ff00723e */ /* 0x000fc800000010ff */
[----:B------:R-:W-:-:S07]  /*3370*/  PRMT R24, R0, 0x7610, R24 ;  /* 0x0000761000187816 */ /* 0x000fce0000000018 */
.L_x_494:
        /* <DEDUP_REMOVED lines=21> */
.L_x_525:
[----:B------:R-:W2:Y:S02]  /*34d0*/  LDG.E.U8 R4, desc[UR36][R4.64] ;  /* 0x0000002404047981 */ /* 0x000ea4000c1e1100 */
[----:B--2---:R-:W-:-:S04]  /*34e0*/  I2FP.F32.U32 R0, R4 ;  /* 0x0000000400007245 */ /* 0x004fc80000201000 */
[----:B------:R-:W-:-:S04]  /*34f0*/  F2FP.BF16.F32.PACK_AB R0, RZ, R0 ;  /* 0x00000000ff00723e */ /* 0x000fc800000010ff */
[----:B------:R-:W-:Y:S01]  /*3500*/  PRMT R18, R0, 0x7610, R18 ;  /* 0x0000761000127816 */ /* 0x000fe20000000012 */
[----:B------:R-:W-:Y:S06]  /*3510*/  BRA `(.L_x_527) ;  /* 0x0000000c00c47947 */ /* 0x000fec0003800000 */
.L_x_524:
        /* <DEDUP_REMOVED lines=11> */
.L_x_529:
[----:B------:R-:W2:Y:S02]  /*35d0*/  LDG.E R4, desc[UR36][R4.64] ;  /* 0x0000002404047981 */ /* 0x000ea4000c1e1900 */
[----:B--2---:R-:W-:-:S04]  /*35e0*/  I2FP.F32.S32 R0, R4 ;  /* 0x0000000400007245 */ /* 0x004fc80000201400 */
[----:B------:R-:W-:-:S04]  /*35f0*/  F2FP.BF16.F32.PACK_AB R0, RZ, R0 ;  /* 0x00000000ff00723e */ /* 0x000fc800000010ff */
[----:B------:R-:W-:Y:S01]  /*3600*/  PRMT R18, R0, 0x7610, R18 ;  /* 0x0000761000127816 */ /* 0x000fe20000000012 */
[----:B------:R-:W-:Y:S06]  /*3610*/  BRA `(.L_x_527) ;  /* 0x0000000c00847947 */ /* 0x000fec0003800000 */
.L_x_528:
[----:B------:R-:W2:Y:S02]  /*3620*/  LDG.E.U16 R4, desc[UR36][R4.64] ;  /* 0x0000002404047981 */ /* 0x000ea4000c1e1500 */
[----:B--2---:R-:W0:Y:S02]  /*3630*/  I2F.S16 R0, R4 ;  /* 0x0000000400007306 */ /* 0x004e240000101400 */
[----:B0-----:R-:W-:-:S04]  /*3640*/  F2FP.BF16.F32.PACK_AB R0, RZ, R0 ;  /* 0x00000000ff00723e */ /* 0x001fc800000010ff */
[----:B------:R-:W-:Y:S01]  /*3650*/  PRMT R18, R0, 0x7610, R18 ;  /* 0x0000761000127816 */ /* 0x000fe20000000012 */
[----:B------:R-:W-:Y:S06]  /*3660*/  BRA `(.L_x_527) ;  /* 0x0000000c00707947 */ /* 0x000fec0003800000 */
.L_x_523:
        /* <DEDUP_REMOVED lines=9> */
.L_x_531:
[----:B------:R-:W2:Y:S02]  /*3700*/  LDG.E.U16 R0, desc[UR36][R4.64] ;  /* 0x0000002404007981 */ /* 0x000ea4000c1e1500 */
[----:B--2---:R-:W-:-:S05]  /*3710*/  HADD2.F32 R0, -RZ, R0.H0_H0 ;  /* 0x20000000ff007230 */ /* 0x004fca0000004100 */
[----:B------:R-:W-:-:S04]  /*3720*/  F2FP.BF16.F32.PACK_AB R0, RZ, R0 ;  /* 0x00000000ff00723e */ /* 0x000fc800000010ff */
[----:B------:R-:W-:Y:S01]  /*3730*/  PRMT R18, R0, 0x7610, R18 ;  /* 0x0000761000127816 */ /* 0x000fe20000000012 */
[----:B------:R-:W-:Y:S06]  /*3740*/  BRA `(.L_x_527) ;  /* 0x0000000c00387947 */ /* 0x000fec0003800000 */
.L_x_530:
        /* <DEDUP_REMOVED lines=9> */
.L_x_533:
[----:B------:R-:W2:Y:S02]  /*37e0*/  LDG.E.U16 R4, desc[UR36][R4.64] ;  /* 0x0000002404047981 */ /* 0x000ea4000c1e1500 */
[----:B--2---:R-:W-:-:S05]  /*37f0*/  HADD2.F32 R0, -RZ, R4.H0_H0 ;  /* 0x20000004ff007230 */ /* 0x004fca0000004100 */
[----:B------:R-:W-:-:S04]  /*3800*/  F2FP.BF16.F32.PACK_AB R0, RZ, R0 ;  /* 0x00000000ff00723e */ /* 0x000fc800000010ff */
[----:B------:R-:W-:Y:S01]  /*3810*/  PRMT R18, R0, 0x7610, R18 ;  /* 0x0000761000127816 */ /* 0x000fe20000000012 */
[----:B------:R-:W-:Y:S06]  /*3820*/  BRA `(.L_x_527) ;  /* 0x0000000c00007947 */ /* 0x000fec0003800000 */
.L_x_532:
        /* <DEDUP_REMOVED lines=9> */
.L_x_522:
        /* <DEDUP_REMOVED lines=14> */
.L_x_536:
        /* <DEDUP_REMOVED lines=9> */
.L_x_535:
        /* <DEDUP_REMOVED lines=27> */
.L_x_538:
        /* <DEDUP_REMOVED lines=15> */
.L_x_537:
[----:B------:R0:W5:Y:S01]  /*3cd0*/  LDG.E.U16 R18, desc[UR36][R4.64] ;  /* 0x0000002404127981 */ /* 0x000162000c1e1500 */
[----:B------:R-:W-:Y:S05]  /*3ce0*/  BRA `(.L_x_527) ;  /* 0x0000000400d07947 */ /* 0x000fea0003800000 */
.L_x_534:
        /* <DEDUP_REMOVED lines=13> */
.L_x_541:
        /* <DEDUP_REMOVED lines=21> */
.L_x_545:
[----:B------:R-:W-:Y:S05]  /*3f10*/  BSYNC.RECONVERGENT B1 ;  /* 0x0000000000017941 */ /* 0x000fea0003800200 */
.L_x_544:
[----:B------:R-:W-:Y:S01]  /*3f20*/  IMAD.SHL.U32 R0, R0, 0x100000, RZ ;  /* 0x0010000000007824 */ /* 0x000fe200078e00ff */
[----:B------:R-:W-:-:S04]  /*3f30*/  LEA R3, R3, 0x3b800000, 0x17 ;  /* 0x3b80000003037811 */ /* 0x000fc800078eb8ff */
[----:B------:R-:W-:-:S07]  /*3f40*/  LOP3.LUT R0, R3, R0, R7, 0xfe, !PT ;  /* 0x0000000003007212 */ /* 0x000fce00078efe07 */
.L_x_543:
[----:B------:R-:W-:Y:S05]  /*3f50*/  BSYNC.RECONVERGENT B0 ;  /* 0x0000000000007941 */ /* 0x000fea0003800200 */
.L_x_542:
[----:B------:R-:W-:-:S04]  /*3f60*/  F2FP.BF16.F32.PACK_AB R0, RZ, R0 ;  /* 0x00000000ff00723e */ /* 0x000fc800000010ff */
[----:B------:R-:W-:Y:S01]  /*3f70*/  PRMT R18, R0, 0x7610, R18 ;  /* 0x0000761000127816 */ /* 0x000fe20000000012 */
[----:B------:R-:W-:Y:S06]  /*3f80*/  BRA `(.L_x_527) ;  /* 0x0000000400287947 */ /* 0x000fec0003800000 */
.L_x_540:
        /* <DEDUP_REMOVED lines=21> */
.L_x_549:
[----:B------:R-:W-:Y:S05]  /*40e0*/  BSYNC.RECONVERGENT B1 ;  /* 0x0000000000017941 */ /* 0x000fea0003800200 */
.L_x_548:
[----:B------:R-:W-:Y:S01]  /*40f0*/  IMAD.SHL.U32 R0, R0, 0x200000, RZ ;  /* 0x0020000000007824 */ /* 0x000fe200078e00ff */
[----:B------:R-:W-:-:S04]  /*4100*/  LEA R3, R3, 0x37800000, 0x17 ;  /* 0x3780000003037811 */ /* 0x000fc800078eb8ff */
[----:B------:R-:W-:-:S07]  /*4110*/  LOP3.LUT R0, R3, R0, R7, 0xfe, !PT ;  /* 0x0000000003007212 */ /* 0x000fce00078efe07 */
.L_x_547:
[----:B------:R-:W-:Y:S05]  /*4120*/  BSYNC.RECONVERGENT B0 ;  /* 0x0000000000007941 */ /* 0x000fea0003800200 */
.L_x_546:
[----:B------:R-:W-:-:S04]  /*4130*/  F2FP.BF16.F32.PACK_AB R0, RZ, R0 ;  /* 0x00000000ff00723e */ /* 0x000fc800000010ff */
[----:B------:R-:W-:Y:S01]  /*4140*/  PRMT R18, R0, 0x7610, R18 ;  /* 0x0000761000127816 */ /* 0x000fe20000000012 */
[----:B------:R-:W-:Y:S06]  /*4150*/  BRA `(.L_x_527) ;  /* 0x0000000000b47947 */ /* 0x000fec0003800000 */
.L_x_539:
        /* <DEDUP_REMOVED lines=14> */
.L_x_553:
[----:B------:R-:W-:Y:S05]  /*4240*/  BSYNC.RECONVERGENT B0 ;  /* 0x0000000000007941 */ /* 0x000fea0003800200 */
.L_x_552:
[----:B------:R-:W-:-:S04]  /*4250*/  F2FP.BF16.F32.PACK_AB R0, RZ, R0 ;  /* 0x00000000ff00723e */ /* 0x000fc800000010ff */
[----:B------:R-:W-:Y:S01]  /*4260*/  PRMT R18, R0, 0x7610, R18 ;  /* 0x0000761000127816 */ /* 0x000fe20000000012 */
[----:B------:R-:W-:Y:S06]  /*4270*/  BRA `(.L_x_527) ;  /* 0x00000000006c7947 */ /* 0x000fec0003800000 */
.L_x_526:
        /* <DEDUP_REMOVED lines=16> */
.L_x_554:
[----:B------:R-:W-:Y:S01]  /*4380*/  PRMT R18, RZ, 0x7610, R18 ;  /* 0x00007610ff127816 */ /* 0x000fe20000000012 */
[----:B------:R-:W-:Y:S06]  /*4390*/  BRA `(.L_x_527) ;  /* 0x0000000000247947 */ /* 0x000fec0003800000 */
.L_x_551:
[----:B------:R-:W2:Y:S02]  /*43a0*/  LDG.E.64 R4, desc[UR36][R4.64] ;  /* 0x0000002404047981 */ /* 0x000ea4000c1e1b00 */
[----:B--2---:R-:W0:Y:S02]  /*43b0*/  I2F.U64 R0, R4 ;  /* 0x0000000400007312 */ /* 0x004e240000301000 */
[----:B0-----:R-:W-:-:S04]  /*43c0*/  F2FP.BF16.F32.PACK_AB R0, RZ, R0 ;  /* 0x00000000ff00723e */ /* 0x001fc800000010ff */
[----:B------:R-:W-:Y:S01]  /*43d0*/  PRMT R18, R0, 0x7610, R18 ;  /* 0x0000761000127816 */ /* 0x000fe20000000012 */
[----:B------:R-:W-:Y:S06]  /*43e0*/  BRA `(.L_x_527) ;  /* 0x0000000000107947 */ /* 0x000fec0003800000 */
.L_x_550:
[----:B------:R-:W2:Y:S02]  /*43f0*/  LDG.E R4, desc[UR36][R4.64] ;  /* 0x0000002404047981 */ /* 0x000ea4000c1e1900 */
[----:B--2---:R-:W-:-:S04]  /*4400*/  I2FP.F32.U32 R0, R4 ;  /* 0x0000000400007245 */ /* 0x004fc80000201000 */
[----:B------:R-:W-:-:S04]  /*4410*/  F2FP.BF16.F32.PACK_AB R0, RZ, R0 ;  /* 0x00000000ff00723e */ /* 0x000fc800000010ff */
[----:B------:R-:W-:-:S07]  /*4420*/  PRMT R18, R0, 0x7610, R18 ;  /* 0x0000761000127816 */ /* 0x000fce0000000012 */
.L_x_527:
[----:B------:R-:W-:-:S07]  /*4430*/  VIADD R23, R23, 0x80 ;  /* 0x0000008017177836 */ /* 0x000fce0000000000 */
.L_x_488:
[----:B------:R-:W-:Y:S05]  /*4440*/  BSYNC.RECONVERGENT B6 ;  /* 0x0000000000067941 */ /* 0x000fea0003800200 */
.L_x_487:
        /* <DEDUP_REMOVED lines=27> */
.L_x_560:
[----:B------:R-:W2:Y:S02]  /*4600*/  LDG.E.U8 R4, desc[UR36][R4.64] ;  /* 0x0000002404047981 */ /* 0x000ea4000c1e1100 */
[----:B--2---:R-:W-:-:S04]  /*4610*/  I2FP.F32.U32 R0, R4 ;  /* 0x0000000400007245 */ /* 0x004fc80000201000 */
[----:B------:R-:W-:-:S04]  /*4620*/  F2FP.BF16.F32.PACK_AB R0, RZ, R0 ;  /* 0x00000000ff00723e */ /* 0x000fc800000010ff */
[----:B------:R-:W-:Y:S01]  /*4630*/  PRMT R22, R0, 0x7610, R22 ;  /* 0x0000761000167816 */ /* 0x000fe20000000016 */
[----:B------:R-:W-:Y:S06]  /*4640*/  BRA `(.L_x_562) ;  /* 0x0000000c00c47947 */ /* 0x000fec0003800000 */
.L_x_559:
        /* <DEDUP_REMOVED lines=11> */
.L_x_564:
[----:B------:R-:W2:Y:S02]  /*4700*/  LDG.E R4, desc[UR36][R4.64] ;  /* 0x0000002404047981 */ /* 0x000ea4000c1e1900 */
[----:B--2---:R-:W-:-:S04]  /*4710*/  I2FP.F32.S32 R0, R4 ;  /* 0x0000000400007245 */ /* 0x004fc80000201400 */
[----:B------:R-:W-:-:S04]  /*4720*/  F2FP.BF16.F32.PACK_AB R0, RZ, R0 ;  /* 0x00000000ff00723e */ /* 0x000fc800000010ff */
[----:B------:R-:W-:Y:S01]  /*4730*/  PRMT R22, R0, 0x7610, R22 ;  /* 0x0000761000167816 */ /* 0x000fe20000000016 */
[----:B------:R-:W-:Y:S06]  /*4740*/  BRA `(.L_x_562) ;  /* 0x0000000c00847947 */ /* 0x000fec0003800000 */
.L_x_563:
[----:B------:R-:W2:Y:S02]  /*4750*/  LDG.E.U16 R4, desc[UR36][R4.64] ;  /* 0x0000002404047981 */ /* 0x000ea4000c1e1500 */
[----:B--2---:R-:W0:Y:S02]  /*4760*/  I2F.S16 R0, R4 ;  /* 0x0000000400007306 */ /* 0x004e240000101400 */
[----:B0-----:R-:W-:-:S04]  /*4770*/  F2FP.BF16.F32.PACK_AB R0, RZ, R0 ;  /* 0x00000000ff00723e */ /* 0x001fc800000010ff */
[----:B------:R-:W-:Y:S01]  /*4780*/  PRMT R22, R0, 0x7610, R22 ;  /* 0x0000761000167816 */ /* 0x000fe20000000016 */
[----:B------:R-:W-:Y:S06]  /*4790*/  BRA `(.L_x_562) ;  /* 0x0000000c00707947 */ /* 0x000fec0003800000 */
.L_x_558:
        /* <DEDUP_REMOVED lines=9> */
.L_x_566:
[----:B------:R-:W2:Y:S02]  /*4830*/  LDG.E.U16 R0, desc[UR36][R4.64] ;  /* 0x0000002404007981 */ /* 0x000ea4000c1e1500 */
[----:B--2---:R-:W-:-:S05]  /*4840*/  HADD2.F32 R0, -RZ, R0.H0_H0 ;  /* 0x20000000ff007230 */ /* 0x004fca0000004100 */
[----:B------:R-:W-:-:S04]  /*4850*/  F2FP.BF16.F32.PACK_AB R0, RZ, R0 ;  /* 0x00000000ff00723e */ /* 0x000fc800000010ff */
[----:B------:R-:W-:Y:S01]  /*4860*/  PRMT R22, R0, 0x7610, R22 ;  /* 0x0000761000167816 */ /* 0x000fe20000000016 */
[----:B------:R-:W-:Y:S06]  /*4870*/  BRA `(.L_x_562) ;  /* 0x0000000c00387947 */ /* 0x000fec0003800000 */
.L_x_565:
        /* <DEDUP_REMOVED lines=9> */
.L_x_568:
[----:B------:R-:W2:Y:S02]  /*4910*/  LDG.E.U16 R4, desc[UR36][R4.64] ;  /* 0x0000002404047981 */ /* 0x000ea4000c1e1500 */
[----:B--2---:R-:W-:-:S05]  /*4920*/  HADD2.F32 R0, -RZ, R4.H0_H0 ;  /* 0x20000004ff007230 */ /* 0x004fca0000004100 */
[----:B------:R-:W-:-:S04]  /*4930*/  F2FP.BF16.F32.PACK_AB R0, RZ, R0 ;  /* 0x00000000ff00723e */ /* 0x000fc800000010ff */
[----:B------:R-:W-:Y:S01]  /*4940*/  PRMT R22, R0, 0x7610, R22 ;  /* 0x0000761000167816 */ /* 0x000fe20000000016 */
[----:B------:R-:W-:Y:S06]  /*4950*/  BRA `(.L_x_562) ;  /* 0x0000000c00007947 */ /* 0x000fec0003800000 */
.L_x_567:
        /* <DEDUP_REMOVED lines=9> */
.L_x_557:
        /* <DEDUP_REMOVED lines=14> */
.L_x_571:
        /* <DEDUP_REMOVED lines=9> */
.L_x_570:
        /* <DEDUP_REMOVED lines=27> */
.L_x_573:
        /* <DEDUP_REMOVED lines=15> */
.L_x_572:
[----:B------:R0:W5:Y:S01]  /*4e00*/  LDG.E.U16 R22, desc[UR36][R4.64] ;  /* 0x0000002404167981 */ /* 0x000162000c1e1500 */
[----:B------:R-:W-:Y:S05]  /*4e10*/  BRA `(.L_x_562) ;  /* 0x0000000400d07947 */ /* 0x000fea0003800000 */
.L_x_569:
        /* <DEDUP_REMOVED lines=13> */
.L_x_576:
        /* <DEDUP_REMOVED lines=21> */
.L_x_580:
[----:B------:R-:W-:Y:S05]  /*5040*/  BSYNC.RECONVERGENT B1 ;  /* 0x0000000000017941 */ /* 0x000fea0003800200 */
.L_x_579:
[----:B------:R-:W-:Y:S01]  /*5050*/  IMAD.SHL.U32 R0, R0, 0x100000, RZ ;  /* 0x0010000000007824 */ /* 0x000fe200078e00ff */
[----:B------:R-:W-:-:S04]  /*5060*/  LEA R3, R3, 0x3b800000, 0x17 ;  /* 0x3b80000003037811 */ /* 0x000fc800078eb8ff */
[----:B------:R-:W-:-:S07]  /*5070*/  LOP3.LUT R0, R3, R0, R7, 0xfe, !PT ;  /* 0x0000000003007212 */ /* 0x000fce00078efe07 */
.L_x_578:
[----:B------:R-:W-:Y:S05]  /*5080*/  BSYNC.RECONVERGENT B0 ;  /* 0x0000000000007941 */ /* 0x000fea0003800200 */
.L_x_577:
[----:B------:R-:W-:-:S04]  /*5090*/  F2FP.BF16.F32.PACK_AB R0, RZ, R0 ;  /* 0x00000000ff00723e */ /* 0x000fc800000010ff */
[----:B------:R-:W-:Y:S01]  /*50a0*/  PRMT R22, R0, 0x7610, R22 ;  /* 0x0000761000167816 */ /* 0x000fe20000000016 */
[----:B------:R-:W-:Y:S06]  /*50b0*/  BRA `(.L_x_562) ;  /* 0x0000000400287947 */ /* 0x000fec0003800000 */
.L_x_575:
        /* <DEDUP_REMOVED lines=21> */
.L_x_584:
[----:B------:R-:W-:Y:S05]  /*5210*/  BSYNC.RECONVERGENT B1 ;  /* 0x0000000000017941 */ /* 0x000fea0003800200 */
.L_x_583:
[----:B------:R-:W-:Y:S01]  /*5220*/  IMAD.SHL.U32 R0, R0, 0x200000, RZ ;  /* 0x0020000000007824 */ /* 0x000fe200078e00ff */
[----:B------:R-:W-:-:S04]  /*5230*/  LEA R3, R3, 0x37800000, 0x17 ;  /* 0x3780000003037811 */ /* 0x000fc800078eb8ff */
[----:B------:R-:W-:-:S07]  /*5240*/  LOP3.LUT R0, R3, R0, R7, 0xfe, !PT ;  /* 0x0000000003007212 */ /* 0x000fce00078efe07 */
.L_x_582:
[----:B------:R-:W-:Y:S05]  /*5250*/  BSYNC.RECONVERGENT B0 ;  /* 0x0000000000007941 */ /* 0x000fea0003800200 */
.L_x_581:
[----:B------:R-:W-:-:S04]  /*5260*/  F2FP.BF16.F32.PACK_AB R0, RZ, R0 ;  /* 0x00000000ff00723e */ /* 0x000fc800000010ff */
[----:B------:R-:W-:Y:S01]  /*5270*/  PRMT R22, R0, 0x7610, R22 ;  /* 0x0000761000167816 */ /* 0x000fe20000000016 */
[----:B------:R-:W-:Y:S06]  /*5280*/  BRA `(.L_x_562) ;  /* 0x0000000000b47947 */ /* 0x000fec0003800000 */
.L_x_574:
        /* <DEDUP_REMOVED lines=14> */
.L_x_588:
[----:B------:R-:W-:Y:S05]  /*5370*/  BSYNC.RECONVERGENT B0 ;  /* 0x0000000000007941 */ /* 0x000fea0003800200 */
.L_x_587:
[----:B------:R-:W-:-:S04]  /*5380*/  F2FP.BF16.F32.PACK_AB R0, RZ, R0 ;  /* 0x00000000ff00723e */ /* 0x000fc800000010ff */
[----:B------:R-:W-:Y:S01]  /*5390*/  PRMT R22, R0, 0x7610, R22 ;  /* 0x0000761000167816 */ /* 0x000fe20000000016 */
[----:B------:R-:W-:Y:S06]  /*53a0*/  BRA `(.L_x_562) ;  /* 0x00000000006c7947 */ /* 0x000fec0003800000 */
.L_x_561:
        /* <DEDUP_REMOVED lines=16> */
.L_x_589:
[----:B------:R-:W-:Y:S01]  /*54b0*/  PRMT R22, RZ, 0x7610, R22 ;  /* 0x00007610ff167816 */ /* 0x000fe20000000016 */
[----:B------:R-:W-:Y:S06]  /*54c0*/  BRA `(.L_x_562) ;  /* 0x0000000000247947 */ /* 0x000fec0003800000 */
.L_x_586:
[----:B------:R-:W2:Y:S02]  /*54d0*/  LDG.E.64 R4, desc[UR36][R4.64] ;  /* 0x0000002404047981 */ /* 0x000ea4000c1e1b00 */
[----:B--2---:R-:W0:Y:S02]  /*54e0*/  I2F.U64 R0, R4 ;  /* 0x0000000400007312 */ /* 0x004e240000301000 */
[----:B0-----:R-:W-:-:S04]  /*54f0*/  F2FP.BF16.F32.PACK_AB R0, RZ, R0 ;  /* 0x00000000ff00723e */ /* 0x001fc800000010ff */
[----:B------:R-:W-:Y:S01]  /*5500*/  PRMT R22, R0, 0x7610, R22 ;  /* 0x0000761000167816 */ /* 0x000fe20000000016 */
[----:B------:R-:W-:Y:S06]  /*5510*/  BRA `(.L_x_562) ;  /* 0x0000000000107947 */ /* 0x000fec0003800000 */
.L_x_585:
[----:B------:R-:W2:Y:S02]  /*5520*/  LDG.E R4, desc[UR36][R4.64] ;  /* 0x0000002404047981 */ /* 0x000ea4000c1e1900 */
[----:B--2---:R-:W-:-:S04]  /*5530*/  I2FP.F32.U32 R0, R4 ;  /* 0x0000000400007245 */ /* 0x004fc80000201000 */
[----:B------:R-:W-:-:S04]  /*5540*/  F2FP.BF16.F32.PACK_AB R0, RZ, R0 ;  /* 0x00000000ff00723e */ /* 0x000fc800000010ff */
[----:B------:R-:W-:-:S07]  /*5550*/  PRMT R22, R0, 0x7610, R22 ;  /* 0x0000761000167816 */ /* 0x000fce0000000016 */
.L_x_562:
[----:B------:R-:W1:Y:S01]  /*5560*/  LDCU.U8 UR6, c[0x0][0x3b5] ;  /* 0x000076a0ff0677ac */ /* 0x000e620008000000 */
[----:B0-----:R-:W0:Y:S01]  /*5570*/  LDC.64 R4, c[0x0][0x3a8] ;  /* 0x0000ea00ff047b82 */ /* 0x001e220000000a00 */
[----:B------:R-:W2:Y:S01]  /*5580*/  LDCU UR5, c[0x0][0x3bc] ;  /* 0x00007780ff0577ac */ /* 0x000ea20008000800 */
[----:B-1----:R-:W-:-:S04]  /*5590*/  UPRMT UR4, UR6, 0x9910, URZ ;  /* 0x0000991006047896 */ /* 0x002fc800080000ff */
[----:B------:R-:W-:Y:S01]  /*55a0*/  UISETP.GT.AND UP0, UPT, UR4, 0x9, UPT ;  /* 0x000000090400788c */ /* 0x000fe2000bf04270 */
[----:B--2---:R-:W-:-:S05]  /*55b0*/  IMAD R17, R17, UR5, RZ ;  /* 0x0000000511117c24 */ /* 0x004fca000f8e02ff */
        /* <DEDUP_REMOVED lines=16> */
.L_x_593:
[----:B------:R-:W2:Y:S02]  /*56c0*/  LDG.E.U8 R4, desc[UR36][R4.64] ;  /* 0x0000002404047981 */ /* 0x000ea4000c1e1100 */
[----:B--2---:R-:W-:-:S04]  /*56d0*/  I2FP.F32.U32 R0, R4 ;  /* 0x0000000400007245 */ /* 0x004fc80000201000 */
[----:B------:R-:W-:-:S04]  /*56e0*/  F2FP.BF16.F32.PACK_AB R0, RZ, R0 ;  /* 0x00000000ff00723e */ /* 0x000fc800000010ff */
[----:B------:R-:W-:Y:S01]  /*56f0*/  PRMT R19, R0, 0x7610, R19 ;  /* 0x0000761000137816 */ /* 0x000fe20000000013 */
[----:B------:R-:W-:Y:S06]  /*5700*/  BRA `(.L_x_595) ;  /* 0x0000000c00c47947 */ /* 0x000fec0003800000 */
.L_x_592:
        /* <DEDUP_REMOVED lines=11> */
.L_x_597:
[----:B------:R-:W2:Y:S02]  /*57c0*/  LDG.E R4, desc[UR36][R4.64] ;  /* 0x0000002404047981 */ /* 0x000ea4000c1e1900 */
[----:B--2---:R-:W-:-:S04]  /*57d0*/  I2FP.F32.S32 R0, R4 ;  /* 0x0000000400007245 */ /* 0x004fc80000201400 */
[----:B------:R-:W-:-:S04]  /*57e0*/  F2FP.BF16.F32.PACK_AB R0, RZ, R0 ;  /* 0x00000000ff00723e */ /* 0x000fc800000010ff */
[----:B------:R-:W-:Y:S01]  /*57f0*/  PRMT R19, R0, 0x7610, R19 ;  /* 0x0000761000137816 */ /* 0x000fe20000000013 */
[----:B------:R-:W-:Y:S06]  /*5800*/  BRA `(.L_x_595) ;  /* 0x0000000c00847947 */ /* 0x000fec0003800000 */
.L_x_596:
[----:B------:R-:W2:Y:S02]  /*5810*/  LDG.E.U16 R4, desc[UR36][R4.64] ;  /* 0x0000002404047981 */ /* 0x000ea4000c1e1500 */
[----:B--2---:R-:W0:Y:S02]  /*5820*/  I2F.S16 R0, R4 ;  /* 0x0000000400007306 */ /* 0x004e240000101400 */
[----:B0-----:R-:W-:-:S04]  /*5830*/  F2FP.BF16.F32.PACK_AB R0, RZ, R0 ;  /* 0x00000000ff00723e */ /* 0x001fc800000010ff */
[----:B------:R-:W-:Y:S01]  /*5840*/  PRMT R19, R0, 0x7610, R19 ;  /* 0x0000761000137816 */ /* 0x000fe20000000013 */
[----:B------:R-:W-:Y:S06]  /*5850*/  BRA `(.L_x_595) ;  /* 0x0000000c00707947 */ /* 0x000fec0003800000 */
.L_x_591:
        /* <DEDUP_REMOVED lines=9> */
.L_x_599:
[----:B------:R-:W2:Y:S02]  /*58f0*/  LDG.E.U16 R0, desc[UR36][R4.64] ;  /* 0x0000002404007981 */ /* 0x000ea4000c1e1500 */
[----:B--2---:R-:W-:-:S05]  /*5900*/  HADD2.F32 R0, -RZ, R0.H0_H0 ;  /* 0x20000000ff007230 */ /* 0x004fca0000004100 */
[----:B------:R-:W-:-:S04]  /*5910*/  F2FP.BF16.F32.PACK_AB R0, RZ, R0 ;  /* 0x00000000ff00723e */ /* 0x000fc800000010ff */
[----:B------:R-:W-:Y:S01]  /*5920*/  PRMT R19, R0, 0x7610, R19 ;  /* 0x0000761000137816 */ /* 0x000fe20000000013 */
[----:B------:R-:W-:Y:S06]  /*5930*/  BRA `(.L_x_595) ;  /* 0x0000000c00387947 */ /* 0x000fec0003800000 */
.L_x_598:
        /* <DEDUP_REMOVED lines=9> */
.L_x_601:
[----:B------:R-:W2:Y:S02]  /*59d0*/  LDG.E.U16 R4, desc[UR36][R4.64] ;  /* 0x0000002404047981 */ /* 0x000ea4000c1e1500 */
[----:B--2---:R-:W-:-:S05]  /*59e0*/  HADD2.F32 R0, -RZ, R4.H0_H0 ;  /* 0x20000004ff007230 */ /* 0x004fca0000004100 */
[----:B------:R-:W-:-:S04]  /*59f0*/  F2FP.BF16.F32.PACK_AB R0, RZ, R0 ;  /* 0x00000000ff00723e */ /* 0x000fc800000010ff */
[----:B------:R-:W-:Y:S01]  /*5a00*/  PRMT R19, R0, 0x7610, R19 ;  /* 0x0000761000137816 */ /* 0x000fe20000000013 */
[----:B------:R-:W-:Y:S06]  /*5a10*/  BRA `(.L_x_595) ;  /* 0x0000000c00007947 */ /* 0x000fec0003800000 */
.L_x_600:
        /* <DEDUP_REMOVED lines=9> */
.L_x_590:
        /* <DEDUP_REMOVED lines=14> */
.L_x_604:
        /* <DEDUP_REMOVED lines=9> */
.L_x_603:
        /* <DEDUP_REMOVED lines=27> */
.L_x_606:
        /* <DEDUP_REMOVED lines=15> */
.L_x_605:
[----:B------:R0:W5:Y:S01]  /*5ec0*/  LDG.E.U16 R19, desc[UR36][R4.64] ;  /* 0x0000002404137981 */ /* 0x000162000c1e1500 */
[----:B------:R-:W-:Y:S05]  /*5ed0*/  BRA `(.L_x_595) ;  /* 0x0000000400d07947 */ /* 0x000fea0003800000 */
.L_x_602:
        /* <DEDUP_REMOVED lines=13> */
.L_x_609:
        /* <DEDUP_REMOVED lines=21> */
.L_x_613:
[----:B------:R-:W-:Y:S05]  /*6100*/  BSYNC.RECONVERGENT B1 ;  /* 0x0000000000017941 */ /* 0x000fea0003800200 */
.L_x_612:
[----:B------:R-:W-:Y:S01]  /*6110*/  IMAD.SHL.U32 R0, R0, 0x100000, RZ ;  /* 0x0010000000007824 */ /* 0x000fe200078e00ff */
[----:B------:R-:W-:-:S04]  /*6120*/  LEA R3, R3, 0x3b800000, 0x17 ;  /* 0x3b80000003037811 */ /* 0x000fc800078eb8ff */
[----:B------:R-:W-:-:S07]  /*6130*/  LOP3.LUT R0, R3, R0, R7, 0xfe, !PT ;  /* 0x0000000003007212 */ /* 0x000fce00078efe07 */
.L_x_611:
[----:B------:R-:W-:Y:S05]  /*6140*/  BSYNC.RECONVERGENT B0 ;  /* 0x0000000000007941 */ /* 0x000fea0003800200 */
.L_x_610:
[----:B------:R-:W-:-:S04]  /*6150*/  F2FP.BF16.F32.PACK_AB R0, RZ, R0 ;  /* 0x00000000ff00723e */ /* 0x000fc800000010ff */
[----:B------:R-:W-:Y:S01]  /*6160*/  PRMT R19, R0, 0x7610, R19 ;  /* 0x0000761000137816 */ /* 0x000fe20000000013 */
[----:B------:R-:W-:Y:S06]  /*6170*/  BRA `(.L_x_595) ;  /* 0x0000000400287947 */ /* 0x000fec0003800000 */
.L_x_608:
        /* <DEDUP_REMOVED lines=21> */
.L_x_617:
[----:B------:R-:W-:Y:S05]  /*62d0*/  BSYNC.RECONVERGENT B1 ;  /* 0x0000000000017941 */ /* 0x000fea0003800200 */
.L_x_616:
[----:B------:R-:W-:Y:S01]  /*62e0*/  IMAD.SHL.U32 R0, R0, 0x200000, RZ ;  /* 0x0020000000007824 */ /* 0x000fe200078e00ff */
[----:B------:R-:W-:-:S04]  /*62f0*/  LEA R3, R3, 0x37800000, 0x17 ;  /* 0x3780000003037811 */ /* 0x000fc800078eb8ff */
[----:B------:R-:W-:-:S07]  /*6300*/  LOP3.LUT R0, R3, R0, R7, 0xfe, !PT ;  /* 0x0000000003007212 */ /* 0x000fce00078efe07 */
.L_x_615:
[----:B------:R-:W-:Y:S05]  /*6310*/  BSYNC.RECONVERGENT B0 ;  /* 0x0000000000007941 */ /* 0x000fea0003800200 */
.L_x_614:
[----:B------:R-:W-:-:S04]  /*6320*/  F2FP.BF16.F32.PACK_AB R0, RZ, R0 ;  /* 0x00000000ff00723e */ /* 0x000fc800000010ff */
[----:B------:R-:W-:Y:S01]  /*6330*/  PRMT R19, R0, 0x7610, R19 ;  /* 0x0000761000137816 */ /* 0x000fe20000000013 */
[----:B------:R-:W-:Y:S06]  /*6340*/  BRA `(.L_x_595) ;  /* 0x0000000000b47947 */ /* 0x000fec0003800000 */
.L_x_607:
        /* <DEDUP_REMOVED lines=14> */
.L_x_621:
[----:B------:R-:W-:Y:S05]  /*6430*/  BSYNC.RECONVERGENT B0 ;  /* 0x0000000000007941 */ /* 0x000fea0003800200 */
.L_x_620:
[----:B------:R-:W-:-:S04]  /*6440*/  F2FP.BF16.F32.PACK_AB R0, RZ, R0 ;  /* 0x00000000ff00723e */ /* 0x000fc800000010ff */
[----:B------:R-:W-:Y:S01]  /*6450*/  PRMT R19, R0, 0x7610, R19 ;  /* 0x0000761000137816 */ /* 0x000fe20000000013 */
[----:B------:R-:W-:Y:S06]  /*6460*/  BRA `(.L_x_595) ;  /* 0x00000000006c7947 */ /* 0x000fec0003800000 */
.L_x_594:
        /* <DEDUP_REMOVED lines=16> */
.L_x_622:
[----:B------:R-:W-:Y:S01]  /*6570*/  PRMT R19, RZ, 0x7610, R19 ;  /* 0x00007610ff137816 */ /* 0x000fe20000000013 */
[----:B------:R-:W-:Y:S06]  /*6580*/  BRA `(.L_x_595) ;  /* 0x0000000000247947 */ /* 0x000fec0003800000 */
.L_x_619:
[----:B------:R-:W2:Y:S02]  /*6590*/  LDG.E.64 R4, desc[UR36][R4.64] ;  /* 0x0000002404047981 */ /* 0x000ea4000c1e1b00 */
[----:B--2---:R-:W0:Y:S02]  /*65a0*/  I2F.U64 R0, R4 ;  /* 0x0000000400007312 */ /* 0x004e240000301000 */
[----:B0-----:R-:W-:-:S04]  /*65b0*/  F2FP.BF16.F32.PACK_AB R0, RZ, R0 ;  /* 0x00000000ff00723e */ /* 0x001fc800000010ff */
[----:B------:R-:W-:Y:S01]  /*65c0*/  PRMT R19, R0, 0x7610, R19 ;  /* 0x0000761000137816 */ /* 0x000fe20000000013 */
[----:B------:R-:W-:Y:S06]  /*65d0*/  BRA `(.L_x_595) ;  /* 0x0000000000107947 */ /* 0x000fec0003800000 */
.L_x_618:
[----:B------:R-:W2:Y:S02]  /*65e0*/  LDG.E R4, desc[UR36][R4.64] ;  /* 0x0000002404047981 */ /* 0x000ea4000c1e1900 */
[----:B--2---:R-:W-:-:S04]  /*65f0*/  I2FP.F32.U32 R0, R4 ;  /* 0x0000000400007245 */ /* 0x004fc80000201000 */
[----:B------:R-:W-:-:S04]  /*6600*/  F2FP.BF16.F32.PACK_AB R0, RZ, R0 ;  /* 0x00000000ff00723e */ /* 0x000fc800000010ff */
[----:B------:R-:W-:-:S07]  /*6610*/  PRMT R19, R0, 0x7610, R19 ;  /* 0x0000761000137816 */ /* 0x000fce0000000013 */
.L_x_595:
[----:B------:R-:W-:-:S07]  /*6620*/  VIADD R23, R23, 0x80 ;  /* 0x0000008017177836 */ /* 0x000fce0000000000 */
.L_x_556:
[----:B------:R-:W-:Y:S05]  /*6630*/  BSYNC.RECONVERGENT B6 ;  /* 0x0000000000067941 */ /* 0x000fea0003800200 */
.L_x_555:
        /* <DEDUP_REMOVED lines=27> */
.L_x_628:
[----:B------:R-:W2:Y:S02]  /*67f0*/  LDG.E.U8 R4, desc[UR36][R4.64] ;  /* 0x0000002404047981 */ /* 0x000ea4000c1e1100 */
[----:B--2---:R-:W-:-:S04]  /*6800*/  I2FP.F32.U32 R0, R4 ;  /* 0x0000000400007245 */ /* 0x004fc80000201000 */
[----:B------:R-:W-:-:S04]  /*6810*/  F2FP.BF16.F32.PACK_AB R0, RZ, R0 ;  /* 0x00000000ff00723e */ /* 0x000fc800000010ff */
[----:B------:R-:W-:Y:S01]  /*6820*/  PRMT R17, R0, 0x7610, R17 ;  /* 0x0000761000117816 */ /* 0x000fe20000000011 */
[----:B------:R-:W-:Y:S06]  /*6830*/  BRA `(.L_x_630) ;  /* 0x0000000c00c47947 */ /* 0x000fec0003800000 */
.L_x_627:
        /* <DEDUP_REMOVED lines=11> */
.L_x_632:
[----:B------:R-:W2:Y:S02]  /*68f0*/  LDG.E R4, desc[UR36][R4.64] ;  /* 0x0000002404047981 */ /* 0x000ea4000c1e1900 */
[----:B--2---:R-:W-:-:S04]  /*6900*/  I2FP.F32.S32 R0, R4 ;  /* 0x0000000400007245 */ /* 0x004fc80000201400 */
[----:B------:R-:W-:-:S04]  /*6910*/  F2FP.BF16.F32.PACK_AB R0, RZ, R0 ;  /* 0x00000000ff00723e */ /* 0x000fc800000010ff */
[----:B------:R-:W-:Y:S01]  /*6920*/  PRMT R17, R0, 0x7610, R17 ;  /* 0x0000761000117816 */ /* 0x000fe20000000011 */
[----:B------:R-:W-:Y:S06]  /*6930*/  BRA `(.L_x_630) ;  /* 0x0000000c00847947 */ /* 0x000fec0003800000 */
.L_x_631:
[----:B------:R-:W2:Y:S02]  /*6940*/  LDG.E.U16 R4, desc[UR36][R4.64] ;  /* 0x0000002404047981 */ /* 0x000ea4000c1e1500 */
[----:B--2---:R-:W0:Y:S02]  /*6950*/  I2F.S16 R0, R4 ;  /* 0x0000000400007306 */ /* 0x004e240000101400 */
[----:B0-----:R-:W-:-:S04]  /*6960*/  F2FP.BF16.F32.PACK_AB R0, RZ, R0 ;  /* 0x00000000ff00723e */ /* 0x001fc800000010ff */
[----:B------:R-:W-:Y:S01]  /*6970*/  PRMT R17, R0, 0x7610, R17 ;  /* 0x0000761000117816 */ /* 0x000fe20000000011 */
[----:B------:R-:W-:Y:S06]  /*6980*/  BRA `(.L_x_630) ;  /* 0x0000000c00707947 */ /* 0x000fec0003800000 */
.L_x_626:
        /* <DEDUP_REMOVED lines=9> */
.L_x_634:
[----:B------:R-:W2:Y:S02]  /*6a20*/  LDG.E.U16 R0, desc[UR36][R4.64] ;  /* 0x0000002404007981 */ /* 0x000ea4000c1e1500 */
[----:B--2---:R-:W-:-:S05]  /*6a30*/  HADD2.F32 R0, -RZ, R0.H0_H0 ;  /* 0x20000000ff007230 */ /* 0x004fca0000004100 */
[----:B------:R-:W-:-:S04]  /*6a40*/  F2FP.BF16.F32.PACK_AB R0, RZ, R0 ;  /* 0x00000000ff00723e */ /* 0x000fc800000010ff */
[----:B------:R-:W-:Y:S01]  /*6a50*/  PRMT R17, R0, 0x7610, R17 ;  /* 0x0000761000117816 */ /* 0x000fe20000000011 */
[----:B------:R-:W-:Y:S06]  /*6a60*/  BRA `(.L_x_630) ;  /* 0x0000000c00387947 */ /* 0x000fec0003800000 */
.L_x_633:
        /* <DEDUP_REMOVED lines=9> */
.L_x_636:
[----:B------:R-:W2:Y:S02]  /*6b00*/  LDG.E.U16 R4, desc[UR36][R4.64] ;  /* 0x0000002404047981 */ /* 0x000ea4000c1e1500 */
[----:B--2---:R-:W-:-:S05]  /*6b10*/  HADD2.F32 R0, -RZ, R4.H0_H0 ;  /* 0x20000004ff007230 */ /* 0x004fca0000004100 */
[----:B------:R-:W-:-:S04]  /*6b20*/  F2FP.BF16.F32.PACK_AB R0, RZ, R0 ;  /* 0x00000000ff00723e */ /* 0x000fc800000010ff */
[----:B------:R-:W-:Y:S01]  /*6b30*/  PRMT R17, R0, 0x7610, R17 ;  /* 0x0000761000117816 */ /* 0x000fe20000000011 */
[----:B------:R-:W-:Y:S06]  /*6b40*/  BRA `(.L_x_630) ;  /* 0x0000000c00007947 */ /* 0x000fec0003800000 */
.L_x_635:
        /* <DEDUP_REMOVED lines=9> */
.L_x_625:
        /* <DEDUP_REMOVED lines=14> */
.L_x_639:
        /* <DEDUP_REMOVED lines=9> */
.L_x_638:
        /* <DEDUP_REMOVED lines=27> */
.L_x_641:
        /* <DEDUP_REMOVED lines=15> */
.L_x_640:
[----:B------:R0:W5:Y:S01]  /*6ff0*/  LDG.E.U16 R17, desc[UR36][R4.64] ;  /* 0x0000002404117981 */ /* 0x000162000c1e1500 */
[----:B------:R-:W-:Y:S05]  /*7000*/  BRA `(.L_x_630) ;  /* 0x0000000400d07947 */ /* 0x000fea0003800000 */
.L_x_637:
        /* <DEDUP_REMOVED lines=13> */
.L_x_644:
        /* <DEDUP_REMOVED lines=21> */
.L_x_648:
[----:B------:R-:W-:Y:S05]  /*7230*/  BSYNC.RECONVERGENT B1 ;  /* 0x0000000000017941 */ /* 0x000fea0003800200 */
.L_x_647:
[----:B------:R-:W-:Y:S01]  /*7240*/  IMAD.SHL.U32 R0, R0, 0x100000, RZ ;  /* 0x0010000000007824 */ /* 0x000fe200078e00ff */
[----:B------:R-:W-:-:S04]  /*7250*/  LEA R3, R3, 0x3b800000, 0x17 ;  /* 0x3b80000003037811 */ /* 0x000fc800078eb8ff */
[----:B------:R-:W-:-:S07]  /*7260*/  LOP3.LUT R0, R3, R0, R7, 0xfe, !PT ;  /* 0x0000000003007212 */ /* 0x000fce00078efe07 */
.L_x_646:
[----:B------:R-:W-:Y:S05]  /*7270*/  BSYNC.RECONVERGENT B0 ;  /* 0x0000000000007941 */ /* 0x000fea0003800200 */
.L_x_645:
[----:B------:R-:W-:-:S04]  /*7280*/  F2FP.BF16.F32.PACK_AB R0, RZ, R0 ;  /* 0x00000000ff00723e */ /* 0x000fc800000010ff */
[----:B------:R-:W-:Y:S01]  /*7290*/  PRMT R17, R0, 0x7610, R17 ;  /* 0x0000761000117816 */ /* 0x000fe20000000011 */
[----:B------:R-:W-:Y:S06]  /*72a0*/  BRA `(.L_x_630) ;  /* 0x0000000400287947 */ /* 0x000fec0003800000 */
.L_x_643:
        /* <DEDUP_REMOVED lines=21> */
.L_x_652:
[----:B------:R-:W-:Y:S05]  /*7400*/  BSYNC.RECONVERGENT B1 ;  /* 0x0000000000017941 */ /* 0x000fea0003800200 */
.L_x_651:
[----:B------:R-:W-:Y:S01]  /*7410*/  IMAD.SHL.U32 R0, R0, 0x200000, RZ ;  /* 0x0020000000007824 */ /* 0x000fe200078e00ff */
[----:B------:R-:W-:-:S04]  /*7420*/  LEA R3, R3, 0x37800000, 0x17 ;  /* 0x3780000003037811 */ /* 0x000fc800078eb8ff */
[----:B------:R-:W-:-:S07]  /*7430*/  LOP3.LUT R0, R3, R0, R7, 0xfe, !PT ;  /* 0x0000000003007212 */ /* 0x000fce00078efe07 */
.L_x_650:
[----:B------:R-:W-:Y:S05]  /*7440*/  BSYNC.RECONVERGENT B0 ;  /* 0x0000000000007941 */ /* 0x000fea0003800200 */
.L_x_649:
[----:B------:R-:W-:-:S04]  /*7450*/  F2FP.BF16.F32.PACK_AB R0, RZ, R0 ;  /* 0x00000000ff00723e */ /* 0x000fc800000010ff */
[----:B------:R-:W-:Y:S01]  /*7460*/  PRMT R17, R0, 0x7610, R17 ;  /* 0x0000761000117816 */ /* 0x000fe20000000011 */
[----:B------:R-:W-:Y:S06]  /*7470*/  BRA `(.L_x_630) ;  /* 0x0000000000b47947 */ /* 0x000fec0003800000 */
.L_x_642:
        /* <DEDUP_REMOVED lines=14> */
.L_x_656:
[----:B------:R-:W-:Y:S05]  /*7560*/  BSYNC.RECONVERGENT B0 ;  /* 0x0000000000007941 */ /* 0x000fea0003800200 */
.L_x_655:
[----:B------:R-:W-:-:S04]  /*7570*/  F2FP.BF16.F32.PACK_AB R0, RZ, R0 ;  /* 0x00000000ff00723e */ /* 0x000fc800000010ff */
[----:B------:R-:W-:Y:S01]  /*7580*/  PRMT R17, R0, 0x7610, R17 ;  /* 0x0000761000117816 */ /* 0x000fe20000000011 */
[----:B------:R-:W-:Y:S06]  /*7590*/  BRA `(.L_x_630) ;  /* 0x00000000006c7947 */ /* 0x000fec0003800000 */
.L_x_629:
        /* <DEDUP_REMOVED lines=16> */
.L_x_657:
[----:B------:R-:W-:Y:S01]  /*76a0*/  PRMT R17, RZ, 0x7610, R17 ;  /* 0x00007610ff117816 */ /* 0x000fe20000000011 */
[----:B------:R-:W-:Y:S06]  /*76b0*/  BRA `(.L_x_630) ;  /* 0x0000000000247947 */ /* 0x000fec0003800000 */
.L_x_654:
[----:B------:R-:W2:Y:S02]  /*76c0*/  LDG.E.64 R4, desc[UR36][R4.64] ;  /* 0x0000002404047981 */ /* 0x000ea4000c1e1b00 */
[----:B--2---:R-:W0:Y:S02]  /*76d0*/  I2F.U64 R0, R4 ;  /* 0x0000000400007312 */ /* 0x004e240000301000 */
[----:B0-----:R-:W-:-:S04]  /*76e0*/  F2FP.BF16.F32.PACK_AB R0, RZ, R0 ;  /* 0x00000000ff00723e */ /* 0x001fc800000010ff */
[----:B------:R-:W-:Y:S01]  /*76f0*/  PRMT R17, R0, 0x7610, R17 ;  /* 0x0000761000117816 */ /* 0x000fe20000000011 */
[----:B------:R-:W-:Y:S06]  /*7700*/  BRA `(.L_x_630) ;  /* 0x0000000000107947 */ /* 0x000fec0003800000 */
.L_x_653:
[----:B------:R-:W2:Y:S02]  /*7710*/  LDG.E R4, desc[UR36][R4.64] ;  /* 0x0000002404047981 */ /* 0x000ea4000c1e1900 */
[----:B--2---:R-:W-:-:S04]  /*7720*/  I2FP.F32.U32 R0, R4 ;  /* 0x0000000400007245 */ /* 0x004fc80000201000 */
[----:B------:R-:W-:-:S04]  /*7730*/  F2FP.BF16.F32.PACK_AB R0, RZ, R0 ;  /* 0x00000000ff00723e */ /* 0x000fc800000010ff */
[----:B------:R-:W-:-:S07]  /*7740*/  PRMT R17, R0, 0x7610, R17 ;  /* 0x0000761000117816 */ /* 0x000fce0000000011 */
.L_x_630:
        /* <DEDUP_REMOVED lines=21> */
.L_x_661:
[----:B------:R-:W2:Y:S02]  /*78a0*/  LDG.E.U8 R4, desc[UR36][R4.64] ;  /* 0x0000002404047981 */ /* 0x000ea4000c1e1100 */
[----:B--2---:R-:W-:-:S04]  /*78b0*/  I2FP.F32.U32 R0, R4 ;  /* 0x0000000400007245 */ /* 0x004fc80000201000 */
[----:B------:R-:W-:Y:S01]  /*78c0*/  F2FP.BF16.F32.PACK_AB R0, RZ, R0 ;  /* 0x00000000ff00723e */ /* 0x000fe200000010ff */
[----:B------:R-:W-:Y:S06]  /*78d0*/  BRA `(.L_x_624) ;  /* 0x0000000c00887947 */ /* 0x000fec0003800000 */
.L_x_660:
        /* <DEDUP_REMOVED lines=10> */
.L_x_664:
[----:B------:R-:W2:Y:S02]  /*7980*/  LDG.E R4, desc[UR36][R4.64] ;  /* 0x0000002404047981 */ /* 0x000ea4000c1e1900 */
[----:B--2---:R-:W-:-:S04]  /*7990*/  I2FP.F32.S32 R0, R4 ;  /* 0x0000000400007245 */ /* 0x004fc80000201400 */
[----:B------:R-:W-:Y:S01]  /*79a0*/  F2FP.BF16.F32.PACK_AB R0, RZ, R0 ;  /* 0x00000000ff00723e */ /* 0x000fe200000010ff */
[----:B------:R-:W-:Y:S06]  /*79b0*/  BRA `(.L_x_624) ;  /* 0x0000000c00507947 */ /* 0x000fec0003800000 */
.L_x_663:
[----:B------:R-:W2:Y:S02]  /*79c0*/  LDG.E.U16 R4, desc[UR36][R4.64] ;  /* 0x0000002404047981 */ /* 0x000ea4000c1e1500 */
[----:B--2---:R-:W0:Y:S02]  /*79d0*/  I2F.S16 R0, R4 ;  /* 0x0000000400007306 */ /* 0x004e240000101400 */
[----:B0-----:R-:W-:Y:S01]  /*79e0*/  F2FP.BF16.F32.PACK_AB R0, RZ, R0 ;  /* 0x00000000ff00723e */ /* 0x001fe200000010ff */
[----:B------:R-:W-:Y:S06]  /*79f0*/  BRA `(.L_x_624) ;  /* 0x0000000c00407947 */ /* 0x000fec0003800000 */
.L_x_659:
        /* <DEDUP_REMOVED lines=9> */
.L_x_666:
[----:B------:R-:W2:Y:S02]  /*7a90*/  LDG.E.U16 R0, desc[UR36][R4.64] ;  /* 0x0000002404007981 */ /* 0x000ea4000c1e1500 */
[----:B--2---:R-:W-:-:S05]  /*7aa0*/  HADD2.F32 R0, -RZ, R0.H0_H0 ;  /* 0x20000000ff007230 */ /* 0x004fca0000004100 */
[----:B------:R-:W-:Y:S01]  /*7ab0*/  F2FP.BF16.F32.PACK_AB R0, RZ, R0 ;  /* 0x00000000ff00723e */ /* 0x000fe200000010ff */
[----:B------:R-:W-:Y:S06]  /*7ac0*/  BRA `(.L_x_624) ;  /* 0x0000000c000c7947 */ /* 0x000fec0003800000 */
.L_x_665:
        /* <DEDUP_REMOVED lines=9> */
.L_x_668:
[----:B------:R-:W2:Y:S02]  /*7b60*/  LDG.E.U16 R4, desc[UR36][R4.64] ;  /* 0x0000002404047981 */ /* 0x000ea4000c1e1500 */
[----:B--2---:R-:W-:-:S05]  /*7b70*/  HADD2.F32 R0, -RZ, R4.H0_H0 ;  /* 0x20000004ff007230 */ /* 0x004fca0000004100 */
[----:B------:R-:W-:Y:S01]  /*7b80*/  F2FP.BF16.F32.PACK_AB R0, RZ, R0 ;  /* 0x00000000ff00723e */ /* 0x000fe200000010ff */
[----:B------:R-:W-:Y:S06]  /*7b90*/  BRA `(.L_x_624) ;  /* 0x0000000800d87947 */ /* 0x000fec0003800000 */
.L_x_667:
        /* <DEDUP_REMOVED lines=8> */
.L_x_658:
        /* <DEDUP_REMOVED lines=13> */
.L_x_671:
        /* <DEDUP_REMOVED lines=8> */
.L_x_670:
        /* <DEDUP_REMOVED lines=27> */
.L_x_673:
        /* <DEDUP_REMOVED lines=12> */
[----:B------:R-:W-:Y:S01]  /*7fe0*/  F2FP.BF16.F32.PACK_AB R0, RZ, R0 ;  /* 0x00000000ff00723e */ /* 0x000fe200000010ff */
[----:B------:R-:W-:Y:S06]  /*7ff0*/  BRA `(.L_x_624) ;  /* 0x0000000400c07947 */ /* 0x000fec0003800000 */
.L_x_672:
[----:B------:R1:W5:Y:S01]  /*8000*/  LDG.E.U16 R0, desc[UR36][R4.64] ;  /* 0x0000002404007981 */ /* 0x000362000c1e1500 */
[----:B------:R-:W-:Y:S05]  /*8010*/  BRA `(.L_x_624) ;  /* 0x0000000400b87947 */ /* 0x000fea0003800000 */
.L_x_669:
        /* <DEDUP_REMOVED lines=12> */
.L_x_676:
        /* <DEDUP_REMOVED lines=21> */
.L_x_680:
[----:B------:R-:W-:Y:S05]  /*8230*/  BSYNC.RECONVERGENT B1 ;  /* 0x0000000000017941 */ /* 0x000fea0003800200 */
.L_x_679:
[----:B------:R-:W-:Y:S01]  /*8240*/  IMAD.SHL.U32 R0, R0, 0x100000, RZ ;  /* 0x0010000000007824 */ /* 0x000fe200078e00ff */
[----:B------:R-:W-:-:S04]  /*8250*/  LEA R3, R3, 0x3b800000, 0x17 ;  /* 0x3b80000003037811 */ /* 0x000fc800078eb8ff */
[----:B------:R-:W-:-:S07]  /*8260*/  LOP3.LUT R0, R3, R0, R7, 0xfe, !PT ;  /* 0x0000000003007212 */ /* 0x000fce00078efe07 */
.L_x_678:
[----:B------:R-:W-:Y:S05]  /*8270*/  BSYNC.RECONVERGENT B0 ;  /* 0x0000000000007941 */ /* 0x000fea0003800200 */
.L_x_677:
[----:B------:R-:W-:Y:S01]  /*8280*/  F2FP.BF16.F32.PACK_AB R0, RZ, R0 ;  /* 0x00000000ff00723e */ /* 0x000fe200000010ff */
[----:B------:R-:W-:Y:S06]  /*8290*/  BRA `(.L_x_624) ;  /* 0x0000000400187947 */ /* 0x000fec0003800000 */
.L_x_675:
        /* <DEDUP_REMOVED lines=21> */
.L_x_684:
[----:B------:R-:W-:Y:S05]  /*83f0*/  BSYNC.RECONVERGENT B1 ;  /* 0x0000000000017941 */ /* 0x000fea0003800200 */
.L_x_683:
[----:B------:R-:W-:Y:S01]  /*8400*/  IMAD.SHL.U32 R0, R0, 0x200000, RZ ;  /* 0x0020000000007824 */ /* 0x000fe200078e00ff */
[----:B------:R-:W-:-:S04]  /*8410*/  LEA R3, R3, 0x37800000, 0x17 ;  /* 0x3780000003037811 */ /* 0x000fc800078eb8ff */
[----:B------:R-:W-:-:S07]  /*8420*/  LOP3.LUT R0, R3, R0, R7, 0xfe, !PT ;  /* 0x0000000003007212 */ /* 0x000fce00078efe07 */
.L_x_682:
[----:B------:R-:W-:Y:S05]  /*8430*/  BSYNC.RECONVERGENT B0 ;  /* 0x0000000000007941 */ /* 0x000fea0003800200 */
.L_x_681:
[----:B------:R-:W-:Y:S01]  /*8440*/  F2FP.BF16.F32.PACK_AB R0, RZ, R0 ;  /* 0x00000000ff00723e */ /* 0x000fe200000010ff */
[----:B------:R-:W-:Y:S06]  /*8450*/  BRA `(.L_x_624) ;  /* 0x0000000000a87947 */ /* 0x000fec0003800000 */
.L_x_674:
        /* <DEDUP_REMOVED lines=14> */
.L_x_688:
[----:B------:R-:W-:Y:S05]  /*8540*/  BSYNC.RECONVERGENT B0 ;  /* 0x0000000000007941 */ /* 0x000fea0003800200 */
.L_x_687:
[----:B------:R-:W-:Y:S01]  /*8550*/  F2FP.BF16.F32.PACK_AB R0, RZ, R0 ;  /* 0x00000000ff00723e */ /* 0x000fe200000010ff */
[----:B------:R-:W-:Y:S06]  /*8560*/  BRA `(.L_x_624) ;  /* 0x0000000000647947 */ /* 0x000fec0003800000 */
.L_x_662:
        /* <DEDUP_REMOVED lines=16> */
.L_x_689:
[----:B------:R-:W-:Y:S01]  /*8670*/  PRMT R0, RZ, 0x7610, R0 ;  /* 0x00007610ff007816 */ /* 0x000fe20000000000 */
[----:B------:R-:W-:Y:S06]  /*8680*/  BRA `(.L_x_624) ;  /* 0x00000000001c7947 */ /* 0x000fec0003800000 */
.L_x_686:
[----:B------:R-:W2:Y:S02]  /*8690*/  LDG.E.64 R4, desc[UR36][R4.64] ;  /* 0x0000002404047981 */ /* 0x000ea4000c1e1b00 */
[----:B--2---:R-:W0:Y:S02]  /*86a0*/  I2F.U64 R0, R4 ;  /* 0x0000000400007312 */ /* 0x004e240000301000 */
[----:B0-----:R-:W-:Y:S01]  /*86b0*/  F2FP.BF16.F32.PACK_AB R0, RZ, R0 ;  /* 0x00000000ff00723e */ /* 0x001fe200000010ff */
[----:B------:R-:W-:Y:S06]  /*86c0*/  BRA `(.L_x_624) ;  /* 0x00000000000c7947 */ /* 0x000fec0003800000 */
.L_x_685:
[----:B------:R-:W2:Y:S02]  /*86d0*/  LDG.E R4, desc[UR36][R4.64] ;  /* 0x0000002404047981 */ /* 0x000ea4000c1e1900 */
[----:B--2---:R-:W-:-:S04]  /*86e0*/  I2FP.F32.U32 R0, R4 ;  /* 0x0000000400007245 */ /* 0x004fc80000201000 */
[----:B------:R-:W-:-:S07]  /*86f0*/  F2FP.BF16.F32.PACK_AB R0, RZ, R0 ;  /* 0x00000000ff00723e */ /* 0x000fce00000010ff */
.L_x_624:
[----:B------:R-:W-:Y:S05]  /*8700*/  BSYNC.RECONVERGENT B6 ;  /* 0x0000000000067941 */ /* 0x000fea0003800200 */
.L_x_623:
[CC--:B------:R-:W-:Y:S01]  /*8710*/  ISETP.GE.AND P0, PT, R25.reuse, R16.reuse, PT ;  /* 0x000000101900720c */ /* 0x0c0fe20003f06270 */
[C---:B------:R-:W-:Y:S01]  /*8720*/  VIADD R23, R25.reuse, 0x80 ;  /* 0x0000008019177836 */ /* 0x040fe20000000000 */
[----:B------:R-:W-:Y:S01]  /*8730*/  BSSY.RECONVERGENT B6, `(.L_x_690) ;  /* 0x0000134000067945 */ /* 0x000fe20003800200 */
[C---:B------:R-:W-:Y:S02]  /*8740*/  VIADD R7, R25.reuse, 0x100 ;  /* 0x0000010019077836 */ /* 0x040fe40000000000 */
[----:B------:R-:W-:Y:S01]  /*8750*/  VIADD R9, R25, 0x180 ;  /* 0x0000018019097836 */ /* 0x000fe20000000000 */
[-C--:B------:R-:W-:Y:S02]  /*8760*/  ISETP.GE.AND P3, PT, R23, R16.reuse, PT ;  /* 0x000000101700720c */ /* 0x080fe40003f66270 */
[-C--:B------:R-:W-:Y:S02]  /*8770*/  ISETP.GE.AND P2, PT, R7, R16.reuse, PT ;  /* 0x000000100700720c */ /* 0x080fe40003f46270 */
[----:B------:R-:W-:-:S03]  /*8780*/  ISETP.GE.AND P1, PT, R9, R16, PT ;  /* 0x000000100900720c */ /* 0x000fc60003f26270 */
[----:B01----:R-:W0:Y:S01]  /*8790*/  @!P0 LDC.64 R4, c[0x0][0x388] ;  /* 0x0000e200ff048b82 */ /* 0x003e220000000a00 */
[----:B-----5:R-:W-:Y:S02]  /*87a0*/  @!P0 IMAD.U32 R27, R27, 0x10000, RZ ;  /* 0x000100001b1b8824 */ /* 0x020fe400078e00ff */
[----:B------:R-:W-:-:S03]  /*87b0*/  @!P0 IMAD.U32 R26, R26, 0x10000, RZ ;  /* 0x000100001a1a8824 */ /* 0x000fc600078e00ff */
[----:B------:R-:W-:Y:S02]  /*87c0*/  @!P3 IMAD.U32 R18, R18, 0x10000, RZ ;  /* 0x000100001212b824 */ /* 0x000fe400078e00ff */
[----:B------:R-:W1:Y:S01]  /*87d0*/  @!P3 LDC.64 R6, c[0x0][0x388] ;  /* 0x0000e200ff06bb82 */ /* 0x000e620000000a00 */
[----:B------:R-:W-:-:S07]  /*87e0*/  @!P3 IMAD.U32 R24, R24, 0x10000, RZ ;  /* 0x000100001818b824 */ /* 0x000fce00078e00ff */
[----:B------:R-:W2:Y:S01]  /*87f0*/  @!P2 LDC.64 R8, c[0x0][0x388] ;  /* 0x0000e200ff08ab82 */ /* 0x000ea20000000a00 */
[C---:B0-----:R-:W-:Y:S02]  /*8800*/  @!P0 FSETP.GTU.FTZ.AND P4, PT, R27.reuse, R4, PT ;  /* 0x000000041b00820b */ /* 0x041fe40003f9c000 */
[----:B------:R-:W-:-:S05]  /*8810*/  @!P0 FSETP.GE.FTZ.AND P5, PT, R27, R5, PT ;  /* 0x000000051b00820b */ /* 0x000fca0003fb6000 */
[----:B------:R-:W0:Y:S01]  /*8820*/  @!P1 LDC.64 R4, c[0x0][0x388] ;  /* 0x0000e200ff049b82 */ /* 0x000e220000000a00 */
[----:B------:R-:W-:Y:S02]  /*8830*/  @!P0 FSEL R26, R26, RZ, P4 ;  /* 0x000000ff1a1a8208 */ /* 0x000fe40002000000 */
[----:B-1----:R-:W-:Y:S01]  /*8840*/  @!P3 FSETP.GTU.FTZ.AND P4, PT, R18, R6, PT ;  /* 0x000000061200b20b */ /* 0x002fe20003f9c000 */
[----:B------:R-:W-:Y:S01]  /*8850*/  @!P2 IMAD.U32 R6, R22, 0x10000, RZ ;  /* 0x000100001606a824 */ /* 0x000fe200078e00ff */
[----:B------:R-:W-:Y:S02]  /*8860*/  @!P0 FSEL R26, R26, RZ, !P5 ;  /* 0x000000ff1a1a8208 */ /* 0x000fe40006800000 */
[----:B------:R-:W-:Y:S01]  /*8870*/  @!P3 FSETP.GE.FTZ.AND P5, PT, R18, R7, PT ;  /* 0x000000071200b20b */ /* 0x000fe20003fb6000 */
[----:B------:R-:W-:Y:S01]  /*8880*/  @!P2 IMAD.U32 R7, R19, 0x10000, RZ ;  /* 0x000100001307a824 */ /* 0x000fe200078e00ff */
[----:B------:R-:W-:Y:S01]  /*8890*/  @!P3 FSEL R24, R24, RZ, P4 ;  /* 0x000000ff1818b208 */ /* 0x000fe20002000000 */
[----:B------:R-:W1:Y:S01]  /*88a0*/  LDC.U8 R18, c[0x0][0x3c0] ;  /* 0x0000f000ff127b82 */ /* 0x000e620000000000 */
[----:B------:R3:W4:Y:S02]  /*88b0*/  @!P0 F2F.BF16.F32 R3, R26 ;  /* 0x0000001a00038304 */ /* 0x0007240000202000 */
[----:B------:R-:W-:-:S02]  /*88c0*/  @!P3 FSEL R24, R24, RZ, !P5 ;  /* 0x000000ff1818b208 */ /* 0x000fc40006800000 */
[----:B--2---:R-:W-:-:S04]  /*88d0*/  @!P2 FSETP.GTU.FTZ.AND P4, PT, R7, R8, PT ;  /* 0x000000080700a20b */ /* 0x004fc80003f9c000 */
[----:B------:R3:W2:Y:S01]  /*88e0*/  @!P3 F2F.BF16.F32 R22, R24 ;  /* 0x000000180016b304 */ /* 0x0006a20000202000 */
[----:B------:R-:W-:Y:S01]  /*88f0*/  @!P2 FSETP.GE.FTZ.AND P3, PT, R7, R9, PT ;  /* 0x000000090700a20b */ /* 0x000fe20003f76000 */
[----:B------:R-:W-:Y:S01]  /*8900*/  @!P1 IMAD.U32 R7, R0, 0x10000, RZ ;  /* 0x0001000000079824 */ /* 0x000fe200078e00ff */
[----:B------:R-:W-:Y:S01]  /*8910*/  @!P2 FSEL R6, R6, RZ, P4 ;  /* 0x000000ff0606a208 */ /* 0x000fe20002000000 */
[----:B------:R-:W-:-:S03]  /*8920*/  @!P1 IMAD.U32 R0, R17, 0x10000, RZ ;  /* 0x0001000011009824 */ /* 0x000fc600078e00ff */
[----:B------:R-:W-:Y:S02]  /*8930*/  @!P2 FSEL R6, R6, RZ, !P3 ;  /* 0x000000ff0606a208 */ /* 0x000fe40005800000 */
[C---:B0-----:R-:W-:Y:S02]  /*8940*/  @!P1 FSETP.GTU.FTZ.AND P3, PT, R7.reuse, R4, PT ;  /* 0x000000040700920b */ /* 0x041fe40003f7c000 */
[----:B------:R3:W0:Y:S01]  /*8950*/  @!P2 F2F.BF16.F32 R17, R6 ;  /* 0x000000060011a304 */ /* 0x0006220000202000 */
[----:B------:R-:W-:Y:S02]  /*8960*/  @!P1 FSETP.GE.FTZ.AND P2, PT, R7, R5, PT ;  /* 0x000000050700920b */ /* 0x000fe40003f56000 */
[----:B------:R-:W-:-:S04]  /*8970*/  @!P1 FSEL R0, R0, RZ, P3 ;  /* 0x000000ff00009208 */ /* 0x000fc80001800000 */
[----:B------:R-:W-:-:S04]  /*8980*/  @!P1 FSEL R0, R0, RZ, !P2 ;  /* 0x000000ff00009208 */ /* 0x000fc80005000000 */
[----:B------:R3:W0:Y:S01]  /*8990*/  @!P1 F2F.BF16.F32 R19, R0 ;  /* 0x0000000000139304 */ /* 0x0006220000202000 */
[----:B-12-4-:R-:W-:Y:S05]  /*89a0*/  @P0 BRA `(.L_x_691) ;  /* 0x0000001000300947 */ /* 0x016fea0003800000 */
[----:B------:R-:W1:Y:S01]  /*89b0*/  LDCU UR4, c[0x0][0x3c4] ;  /* 0x00007880ff0477ac */ /* 0x000e620008000800 */
[----:B------:R-:W2:Y:S01]  /*89c0*/  LDC.64 R8, c[0x0][0x398] ;  /* 0x0000e600ff087b82 */ /* 0x000ea20000000a00 */
[----:B---3--:R-:W-:Y:S01]  /*89d0*/  IMAD R0, R2, 0x200, R25 ;  /* 0x0000020002007824 */ /* 0x008fe200078e0219 */
[----:B------:R-:W-:-:S03]  /*89e0*/  PRMT R4, R18, 0x9910, RZ ;  /* 0x0000991012047816 */ /* 0x000fc600000000ff */
[----:B-1----:R-:W-:Y:S02]  /*89f0*/  IMAD R5, R0, UR4, RZ ;  /* 0x0000000400057c24 */ /* 0x002fe4000f8e02ff */
[----:B------:R-:W-:-:S05]  /*8a00*/  IMAD.MOV.U32 R0, RZ, RZ, R4 ;  /* 0x000000ffff007224 */ /* 0x000fca00078e0004 */
[----:B------:R-:W-:Y:S02]  /*8a10*/  ISETP.GT.AND P0, PT, R0, 0x9, PT ;  /* 0x000000090000780c */ /* 0x000fe40003f04270 */
[----:B--2---:R-:W-:-:S05]  /*8a20*/  IADD3 R8, P1, PT, R5, R8, RZ ;  /* 0x0000000805087210 */ /* 0x004fca0007f3e0ff */
[----:B------:R-:W-:-:S06]  /*8a30*/  IMAD.X R9, RZ, RZ, R9, P1 ;  /* 0x000000ffff097224 */ /* 0x000fcc00008e0609 */
[----:B------:R-:W-:Y:S05]  /*8a40*/  @P0 BRA `(.L_x_692) ;  /* 0x0000000400340947 */ /* 0x000fea0003800000 */
[----:B------:R-:W-:-:S13]  /*8a50*/  ISETP.GT.AND P0, PT, R0, 0x4, PT ;  /* 0x000000040000780c */ /* 0x000fda0003f04270 */
[----:B------:R-:W-:Y:S05]  /*8a60*/  @P0 BRA `(.L_x_693) ;  /* 0x0000000000940947 */ /* 0x000fea0003800000 */
[----:B------:R-:W-:-:S13]  /*8a70*/  ISETP.GT.AND P0, PT, R0, 0x1, PT ;  /* 0x000000010000780c */ /* 0x000fda0003f04270 */
[----:B------:R-:W-:Y:S05]  /*8a80*/  @P0 BRA `(.L_x_694) ;  /* 0x0000000000380947 */ /* 0x000fea0003800000 */
[----:B------:R-:W-:-:S13]  /*8a90*/  ISETP.NE.AND P0, PT, R18, RZ, PT ;  /* 0x000000ff1200720c */ /* 0x000fda0003f05270 */
[----:B------:R-:W-:Y:S05]  /*8aa0*/  @!P0 BRA `(.L_x_695) ;  /* 0x00000000001c8947 */ /* 0x000fea0003800000 */
[----:B------:R-:W-:-:S13]  /*8ab0*/  ISETP.NE.AND P0, PT, R0, 0x1, PT ;  /* 0x000000010000780c */ /* 0x000fda0003f05270 */
[----:B------:R-:W-:Y:S05]  /*8ac0*/  @P0 BRA `(.L_x_696) ;  /* 0x0000000c00380947 */ /* 0x000fea0003800000 */
[----:B------:R-:W-:Y:S02]  /*8ad0*/  IMAD.U32 R3, R3, 0x10000, RZ ;  /* 0x0001000003037824 */ /* 0x000fe400078e00ff */
[----:B------:R-:W-:-:S04]  /*8ae0*/  IMAD.MOV.U32 R25, RZ, RZ, R23 ;  /* 0x000000ffff197224 */ /* 0x000fc800078e0017 */
[----:B------:R-:W1:Y:S02]  /*8af0*/  F2I.FTZ.TRUNC.NTZ R3, R3 ;  /* 0x0000000300037305 */ /* 0x000e64000021f100 */
[----:B-1----:R1:W-:Y:S01]  /*8b00*/  STG.E.U8 desc[UR36][R8.64], R3 ;  /* 0x0000000308007986 */ /* 0x0023e2000c101124 */
[----:B------:R-:W-:Y:S05]  /*8b10*/  BRA `(.L_x_691) ;  /* 0x0000000c00d47947 */ /* 0x000fea0003800000 */
.L_x_695:
[----:B------:R-:W-:Y:S02]  /*8b20*/  IMAD.U32 R5, R3, 0x10000, RZ ;  /* 0x0001000003057824 */ /* 0x000fe400078e00ff */
[----:B------:R-:W-:-:S04]  /*8b30*/  IMAD.MOV.U32 R25, RZ, RZ, R23 ;  /* 0x000000ffff197224 */ /* 0x000fc800078e0017 */
[----:B------:R-:W1:Y:S02]  /*8b40*/  F2I.S64.TRUNC R4, R5 ;  /* 0x0000000500047311 */ /* 0x000e64000020d900 */
[----:B-1----:R1:W-:Y:S01]  /*8b50*/  STG.E.U8 desc[UR36][R8.64], R4 ;  /* 0x0000000408007986 */ /* 0x0023e2000c101124 */
[----:B------:R-:W-:Y:S05]  /*8b60*/  BRA `(.L_x_691) ;  /* 0x0000000c00c07947 */ /* 0x000fea0003800000 */
.L_x_694:
[----:B------:R-:W-:-:S13]  /*8b70*/  ISETP.NE.AND P0, PT, R0, 0x2, PT ;  /* 0x000000020000780c */ /* 0x000fda0003f05270 */
[----:B------:R-:W-:Y:S05]  /*8b80*/  @!P0 BRA `(.L_x_697) ;  /* 0x0000000000388947 */ /* 0x000fea0003800000 */
[----:B------:R-:W-:-:S13]  /*8b90*/  ISETP.NE.AND P0, PT, R0, 0x3, PT ;  /* 0x000000030000780c */ /* 0x000fda0003f05270 */
[----:B------:R-:W-:Y:S05]  /*8ba0*/  @!P0 BRA `(.L_x_698) ;  /* 0x00000000001c8947 */ /* 0x000fea0003800000 */
[----:B------:R-:W-:-:S13]  /*8bb0*/  ISETP.NE.AND P0, PT, R0, 0x4, PT ;  /* 0x000000040000780c */ /* 0x000fda0003f05270 */
[----:B------:R-:W-:Y:S05]  /*8bc0*/  @P0 BRA `(.L_x_696) ;  /* 0x0000000800f80947 */ /* 0x000fea0003800000 */
[----:B------:R-:W-:Y:S02]  /*8bd0*/  IMAD.U32 R4, R3, 0x10000, RZ ;  /* 0x0001000003047824 */ /* 0x000fe400078e00ff */
[----:B------:R-:W-:-:S04]  /*8be0*/  IMAD.MOV.U32 R25, RZ, RZ, R23 ;  /* 0x000000ffff197224 */ /* 0x000fc800078e0017 */
[----:B------:R-:W1:Y:S02]  /*8bf0*/  F2I.S64.TRUNC R4, R4 ;  /* 0x0000000400047311 */ /* 0x000e64000020d900 */
[----:B-1----:R1:W-:Y:S01]  /*8c00*/  STG.E.64 desc[UR36][R8.64], R4 ;  /* 0x0000000408007986 */ /* 0x0023e2000c101b24 */
[----:B------:R-:W-:Y:S05]  /*8c10*/  BRA `(.L_x_691) ;  /* 0x0000000c00947947 */ /* 0x000fea0003800000 */
.L_x_698:
[----:B------:R-:W-:Y:S02]  /*8c20*/  IMAD.U32 R3, R3, 0x10000, RZ ;  /* 0x0001000003037824 */ /* 0x000fe400078e00ff */
[----:B------:R-:W-:-:S04]  /*8c30*/  IMAD.MOV.U32 R25, RZ, RZ, R23 ;  /* 0x000000ffff197224 */ /* 0x000fc800078e0017 */
[----:B------:R-:W1:Y:S02]  /*8c40*/  F2I.FTZ.TRUNC.NTZ R3, R3 ;  /* 0x0000000300037305 */ /* 0x000e64000021f100 */
[----:B-1----:R1:W-:Y:S01]  /*8c50*/  STG.E desc[UR36][R8.64], R3 ;  /* 0x0000000308007986 */ /* 0x0023e2000c101924 */
[----:B------:R-:W-:Y:S05]  /*8c60*/  BRA `(.L_x_691) ;  /* 0x0000000c00807947 */ /* 0x000fea0003800000 */
.L_x_697:
[----:B------:R-:W-:Y:S02]  /*8c70*/  IMAD.U32 R3, R3, 0x10000, RZ ;  /* 0x0001000003037824 */ /* 0x000fe400078e00ff */
[----:B------:R-:W-:-:S04]  /*8c80*/  IMAD.MOV.U32 R25, RZ, RZ, R23 ;  /* 0x000000ffff197224 */ /* 0x000fc800078e0017 */
[----:B------:R-:W1:Y:S02]  /*8c90*/  F2I.FTZ.TRUNC.NTZ R3, R3 ;  /* 0x0000000300037305 */ /* 0x000e64000021f100 */
[----:B-1----:R1:W-:Y:S01]  /*8ca0*/  STG.E.U16 desc[UR36][R8.64], R3 ;  /* 0x0000000308007986 */ /* 0x0023e2000c101524 */
[----:B------:R-:W-:Y:S05]  /*8cb0*/  BRA `(.L_x_691) ;  /* 0x0000000c006c7947 */ /* 0x000fea0003800000 */
.L_x_693:
[----:B------:R-:W-:-:S13]  /*8cc0*/  ISETP.GT.AND P0, PT, R0, 0x6, PT ;  /* 0x000000060000780c */ /* 0x000fda0003f04270 */
[----:B------:R-:W-:Y:S05]  /*8cd0*/  @P0 BRA `(.L_x_699) ;  /* 0x0000000000340947 */ /* 0x000fea0003800000 */
[----:B------:R-:W-:-:S13]  /*8ce0*/  ISETP.NE.AND P0, PT, R0, 0x5, PT ;  /* 0x000000050000780c */ /* 0x000fda0003f05270 */
[----:B------:R-:W-:Y:S05]  /*8cf0*/  @!P0 BRA `(.L_x_700) ;  /* 0x0000000000188947 */ /* 0x000fea0003800000 */
[----:B------:R-:W-:-:S13]  /*8d00*/  ISETP.NE.AND P0, PT, R0, 0x6, PT ;  /* 0x000000060000780c */ /* 0x000fda0003f05270 */
[----:B------:R-:W-:Y:S05]  /*8d10*/  @P0 BRA `(.L_x_696) ;  /* 0x0000000800a40947 */ /* 0x000fea0003800000 */
[----:B------:R-:W-:Y:S02]  /*8d20*/  IMAD.U32 R3, R3, 0x10000, RZ ;  /* 0x0001000003037824 */ /* 0x000fe400078e00ff */
[----:B------:R-:W-:-:S03]  /*8d30*/  IMAD.MOV.U32 R25, RZ, RZ, R23 ;  /* 0x000000ffff197224 */ /* 0x000fc600078e0017 */
[----:B------:R2:W-:Y:S01]  /*8d40*/  STG.E desc[UR36][R8.64], R3 ;  /* 0x0000000308007986 */ /* 0x0005e2000c101924 */
[----:B------:R-:W-:Y:S05]  /*8d50*/  BRA `(.L_x_691) ;  /* 0x0000000c00447947 */ /* 0x000fea0003800000 */
.L_x_700:
[----:B------:R-:W-:Y:S02]  /*8d60*/  IMAD.U32 R0, R3, 0x10000, RZ ;  /* 0x0001000003007824 */ /* 0x000fe400078e00ff */
[----:B------:R-:W-:-:S03]  /*8d70*/  IMAD.MOV.U32 R25, RZ, RZ, R23 ;  /* 0x000000ffff197224 */ /* 0x000fc600078e0017 */
[----:B------:R-:W-:-:S05]  /*8d80*/  F2FP.F16.F32.PACK_AB R0, RZ, R0 ;  /* 0x00000000ff00723e */ /* 0x000fca00000000ff */
[----:B------:R1:W-:Y:S01]  /*8d90*/  STG.E.U16 desc[UR36][R8.64], R0 ;  /* 0x0000000008007986 */ /* 0x0003e2000c101524 */
[----:B------:R-:W-:Y:S05]  /*8da0*/  BRA `(.L_x_691) ;  /* 0x0000000c00307947 */ /* 0x000fea0003800000 */
.L_x_699:
[----:B------:R-:W-:-:S13]  /*8db0*/  ISETP.NE.AND P0, PT, R0, 0x7, PT ;  /* 0x000000070000780c */ /* 0x000fda0003f05270 */
[----:B------:R-:W-:Y:S05]  /*8dc0*/  @!P0 BRA `(.L_x_701) ;  /* 0x00000000003c8947 */ /* 0x000fea0003800000 */
[----:B------:R-:W-:-:S13]  /*8dd0*/  ISETP.NE.AND P0, PT, R0, 0x8, PT ;  /* 0x000000080000780c */ /* 0x000fda0003f05270 */
[----:B------:R-:W-:Y:S05]  /*8de0*/  @!P0 BRA `(.L_x_702) ;  /* 0x00000000001c8947 */ /* 0x000fea0003800000 */
[----:B------:R-:W-:-:S13]  /*8df0*/  ISETP.NE.AND P0, PT, R0, 0x9, PT ;  /* 0x000000090000780c */ /* 0x000fda0003f05270 */
[----:B------:R-:W-:Y:S05]  /*8e00*/  @P0 BRA `(.L_x_696) ;  /* 0x0000000800680947 */ /* 0x000fea0003800000 */
[----:B------:R-:W-:Y:S02]  /*8e10*/  IMAD.U32 R4, R3, 0x10000, RZ ;  /* 0x0001000003047824 */ /* 0x000fe400078e00ff */
[----:B------:R-:W-:Y:S02]  /*8e20*/  IMAD.MOV.U32 R5, RZ, RZ, RZ ;  /* 0x000000ffff057224 */ /* 0x000fe400078e00ff */
[----:B------:R-:W-:-:S03]  /*8e30*/  IMAD.MOV.U32 R25, RZ, RZ, R23 ;  /* 0x000000ffff197224 */ /* 0x000fc600078e0017 */
[----:B------:R4:W-:Y:S01]  /*8e40*/  STG.E.64 desc[UR36][R8.64], R4 ;  /* 0x0000000408007986 */ /* 0x0009e2000c101b24 */
[----:B------:R-:W-:Y:S05]  /*8e50*/  BRA `(.L_x_691) ;  /* 0x0000000c00047947 */ /* 0x000fea0003800000 */
.L_x_702:
[----:B------:R-:W-:Y:S02]  /*8e60*/  IMAD.U32 R3, R3, 0x10000, RZ ;  /* 0x0001000003037824 */ /* 0x000fe400078e00ff */
[----:B------:R-:W-:-:S03]  /*8e70*/  IMAD.MOV.U32 R25, RZ, RZ, R23 ;  /* 0x000000ffff197224 */ /* 0x000fc600078e0017 */
[----:B------:R-:W-:-:S04]  /*8e80*/  F2FP.F16.F32.PACK_AB R3, RZ, R3 ;  /* 0x00000003ff03723e */ /* 0x000fc800000000ff */
[----:B------:R-:W-:-:S05]  /*8e90*/  PRMT R3, R3, 0x5410, RZ ;  /* 0x0000541003037816 */ /* 0x000fca00000000ff */
[----:B------:R1:W-:Y:S01]  /*8ea0*/  STG.E desc[UR36][R8.64], R3 ;  /* 0x0000000308007986 */ /* 0x0003e2000c101924 */
[----:B------:R-:W-:Y:S05]  /*8eb0*/  BRA `(.L_x_691) ;  /* 0x0000000800ec7947 */ /* 0x000fea0003800000 */
.L_x_701:
[----:B------:R-:W-:Y:S02]  /*8ec0*/  IMAD.U32 R4, R3, 0x10000, RZ ;  /* 0x0001000003047824 */ /* 0x000fe400078e00ff */
[----:B------:R-:W-:Y:S02]  /*8ed0*/  IMAD.MOV.U32 R25, RZ, RZ, R23 ;  /* 0x000000ffff197224 */ /* 0x000fe400078e0017 */
[----:B------:R-:W-:-:S06]  /*8ee0*/  FMUL.FTZ R4, R4, 1 ;  /* 0x3f80000004047820 */ /* 0x000fcc0000410000 */
[----:B------:R-:W1:Y:S02]  /*8ef0*/  F2F.F64.F32 R4, R4 ;  /* 0x0000000400047310 */ /* 0x000e640000201800 */
[----:B-1----:R1:W-:Y:S01]  /*8f00*/  STG.E.64 desc[UR36][R8.64], R4 ;  /* 0x0000000408007986 */ /* 0x0023e2000c101b24 */
[----:B------:R-:W-:Y:S05]  /*8f10*/  BRA `(.L_x_691) ;  /* 0x0000000800d47947 */ /* 0x000fea0003800000 */
.L_x_692:
[----:B------:R-:W-:-:S13]  /*8f20*/  ISETP.GT.AND P0, PT, R0, 0x18, PT ;  /* 0x000000180000780c */ /* 0x000fda0003f04270 */
[----:B------:R-:W-:Y:S05]  /*8f30*/  @P0 BRA `(.L_x_703) ;  /* 0x0000000400080947 */ /* 0x000fea0003800000 */
        /* <DEDUP_REMOVED lines=8> */
[----:B------:R-:W-:-:S04]  /*8fc0*/  FSETP.NEU.FTZ.AND P0, PT, R3, RZ, PT ;  /* 0x000000ff0300720b */ /* 0x000fc80003f1d000 */
[----:B------:R-:W-:-:S05]  /*8fd0*/  SEL R3, RZ, 0x1, !P0 ;  /* 0x00000001ff037807 */ /* 0x000fca0004000000 */
[----:B------:R1:W-:Y:S01]  /*8fe0*/  STG.E.U8 desc[UR36][R8.64], R3 ;  /* 0x0000000308007986 */ /* 0x0003e2000c101124 */
[----:B------:R-:W-:Y:S05]  /*8ff0*/  BRA `(.L_x_691) ;  /* 0x00000008009c7947 */ /* 0x000fea0003800000 */
.L_x_705:
[----:B------:R-:W-:Y:S01]  /*9000*/  IMAD.U32 R3, R3, 0x10000, RZ ;  /* 0x0001000003037824 */ /* 0x000fe200078e00ff */
[----:B------:R-:W-:Y:S01]  /*9010*/  CS2R R6, SRZ ;  /* 0x0000000000067805 */ /* 0x000fe2000001ff00 */
[----:B------:R-:W-:Y:S02]  /*9020*/  IMAD.MOV.U32 R25, RZ, RZ, R23 ;  /* 0x000000ffff197224 */ /* 0x000fe400078e0017 */
[----:B------:R-:W-:-:S04]  /*9030*/  FMUL.FTZ R3, R3, 1 ;  /* 0x3f80000003037820 */ /* 0x000fc80000410000 */
[----:B------:R-:W1:Y:S02]  /*9040*/  F2F.F64.F32 R4, R3 ;  /* 0x0000000300047310 */ /* 0x000e640000201800 */
[----:B-1----:R1:W-:Y:S01]  /*9050*/  STG.E.128 desc[UR36][R8.64], R4 ;  /* 0x0000000408007986 */ /* 0x0023e2000c101d24 */
[----:B------:R-:W-:Y:S05]  /*9060*/  BRA `(.L_x_691) ;  /* 0x0000000800807947 */ /* 0x000fea0003800000 */
.L_x_704:
[----:B------:R-:W-:-:S13]  /*9070*/  ISETP.NE.AND P0, PT, R0, 0xf, PT ;  /* 0x0000000f0000780c */ /* 0x000fda0003f05270 */
[----:B------:R-:W-:Y:S05]  /*9080*/  @!P0 BRA `(.L_x_706) ;  /* 0x0000000000a88947 */ /* 0x000fea0003800000 */
[----:B------:R-:W-:-:S13]  /*9090*/  ISETP.NE.AND P0, PT, R0, 0x17, PT ;  /* 0x000000170000780c */ /* 0x000fda0003f05270 */
[----:B------:R-:W-:Y:S05]  /*90a0*/  @!P0 BRA `(.L_x_707) ;  /* 0x0000000000508947 */ /* 0x000fea0003800000 */
[----:B------:R-:W-:-:S13]  /*90b0*/  ISETP.NE.AND P0, PT, R0, 0x18, PT ;  /* 0x000000180000780c */ /* 0x000fda0003f05270 */
[----:B------:R-:W-:Y:S05]  /*90c0*/  @P0 BRA `(.L_x_696) ;  /* 0x0000000400b80947 */ /* 0x000fea0003800000 */
[----:B------:R-:W-:Y:S01]  /*90d0*/  IMAD.U32 R6, R3, 0x10000, RZ ;  /* 0x0001000003067824 */ /* 0x000fe200078e00ff */
        /* <DEDUP_REMOVED lines=12> */
.L_x_709:
[----:B------:R-:W-:Y:S05]  /*91a0*/  BSYNC.RECONVERGENT B0 ;  /* 0x0000000000007941 */ /* 0x000fea0003800200 */
.L_x_708:
[----:B------:R-:W-:Y:S01]  /*91b0*/  LOP3.LUT R5, R0, 0x80, R5, 0xf8, !PT ;  /* 0x0000008000057812 */ /* 0x000fe200078ef805 */
[----:B------:R-:W-:-:S04]  /*91c0*/  IMAD.MOV.U32 R25, RZ, RZ, R23 ;  /* 0x000000ffff197224 */ /* 0x000fc800078e0017 */
[----:B------:R1:W-:Y:S01]  /*91d0*/  STG.E.U8 desc[UR36][R8.64], R5 ;  /* 0x0000000508007986 */ /* 0x0003e2000c101124 */
[----:B------:R-:W-:Y:S05]  /*91e0*/  BRA `(.L_x_691) ;  /* 0x0000000800207947 */ /* 0x000fea0003800000 */
.L_x_707:
[----:B------:R-:W-:Y:S01]  /*91f0*/  IMAD.U32 R6, R3, 0x10000, RZ ;  /* 0x0001000003067824 */ /* 0x000fe200078e00ff */
        /* <DEDUP_REMOVED lines=14> */
.L_x_711:
[----:B------:R-:W-:Y:S05]  /*92e0*/  BSYNC.RECONVERGENT B0 ;  /* 0x0000000000007941 */ /* 0x000fea0003800200 */
.L_x_710:
[----:B------:R-:W-:Y:S01]  /*92f0*/  LOP3.LUT R5, R0, 0x80, R5, 0xf8, !PT ;  /* 0x0000008000057812 */ /* 0x000fe200078ef805 */
[----:B------:R-:W-:-:S04]  /*9300*/  IMAD.MOV.U32 R25, RZ, RZ, R23 ;  /* 0x000000ffff197224 */ /* 0x000fc800078e0017 */
[----:B------:R1:W-:Y:S01]  /*9310*/  STG.E.U8 desc[UR36][R8.64], R5 ;  /* 0x0000000508007986 */ /* 0x0003e2000c101124 */
[----:B------:R-:W-:Y:S05]  /*9320*/  BRA `(.L_x_691) ;  /* 0x0000000400d07947 */ /* 0x000fea0003800000 */
.L_x_706:
[----:B------:R1:W-:Y:S01]  /*9330*/  STG.E.U16 desc[UR36][R8.64], R3 ;  /* 0x0000000308007986 */ /* 0x0003e2000c101524 */
[----:B------:R-:W-:Y:S01]  /*9340*/  IMAD.MOV.U32 R25, RZ, RZ, R23 ;  /* 0x000000ffff197224 */ /* 0x000fe200078e0017 */
[----:B------:R-:W-:Y:S06]  /*9350*/  BRA `(.L_x_691) ;  /* 0x0000000400c47947 */ /* 0x000fec0003800000 */
.L_x_703:
[----:B------:R-:W-:-:S13]  /*9360*/  ISETP.GT.AND P0, PT, R0, 0x1b, PT ;  /* 0x0000001b0000780c */ /* 0x000fda0003f04270 */
[----:B------:R-:W-:Y:S05]  /*9370*/  @P0 BRA `(.L_x_712) ;  /* 0x0000000000f40947 */ /* 0x000fea0003800000 */
        /* <DEDUP_REMOVED lines=8> */
[----:B------:R-:W1:Y:S02]  /*9400*/  F2I.FTZ.U32.TRUNC.NTZ R3, R3 ;  /* 0x0000000300037305 */ /* 0x000e64000021f000 */
[----:B-1----:R1:W-:Y:S01]  /*9410*/  STG.E.U16 desc[UR36][R8.64], R3 ;  /* 0x0000000308007986 */ /* 0x0023e2000c101524 */
[----:B------:R-:W-:Y:S05]  /*9420*/  BRA `(.L_x_691) ;  /* 0x0000000400907947 */ /* 0x000fea0003800000 */
.L_x_714:
[----:B------:R-:W-:Y:S01]  /*9430*/  IMAD.U32 R3, R3, 0x10000, RZ ;  /* 0x0001000003037824 */ /* 0x000fe200078e00ff */
[----:B------:R-:W-:Y:S01]  /*9440*/  BSSY.RECONVERGENT B0, `(.L_x_715) ;  /* 0x0000014000007945 */ /* 0x000fe20003800200 */
[----:B------:R-:W-:-:S03]  /*9450*/  IMAD.MOV.U32 R4, RZ, RZ, 0x80 ;  /* 0x00000080ff047424 */ /* 0x000fc600078e00ff */
[----:B------:R-:W-:-:S04]  /*9460*/  LOP3.LUT R0, R3, 0x7fffffff, RZ, 0xc0, !PT ;  /* 0x7fffffff03007812 */ /* 0x000fc800078ec0ff */
[----:B------:R-:W-:-:S13]  /*9470*/  ISETP.GT.U32.AND P0, PT, R0, 0x437fffff, PT ;  /* 0x437fffff0000780c */ /* 0x000fda0003f04070 */
[----:B------:R-:W-:Y:S05]  /*9480*/  @P0 BRA `(.L_x_716) ;  /* 0x00000000003c0947 */ /* 0x000fea0003800000 */
[----:B------:R-:W-:-:S13]  /*9490*/  ISETP.GT.U32.AND P0, PT, R0, 0x3bffffff, PT ;  /* 0x3bffffff0000780c */ /* 0x000fda0003f04070 */
[----:B------:R-:W-:Y:S05]  /*94a0*/  @P0 BRA `(.L_x_717) ;  /* 0x0000000000140947 */ /* 0x000fea0003800000 */
[----:B------:R-:W-:Y:S01]  /*94b0*/  FADD.FTZ R0, R0, 8192 ;  /* 0x4600000000007421 */ /* 0x000fe20000010000 */
[----:B------:R-:W-:-:S04]  /*94c0*/  PRMT R4, RZ, 0x7610, R4 ;  /* 0x00007610ff047816 */ /* 0x000fc80000000004 */
[----:B------:R-:W-:-:S13]  /*94d0*/  LOP3.LUT P0, R0, R0, 0xff, RZ, 0xc0, !PT ;  /* 0x000000ff00007812 */ /* 0x000fda000780c0ff */
[----:B------:R-:W-:Y:S05]  /*94e0*/  @!P0 BRA `(.L_x_716) ;  /* 0x0000000000248947 */ /* 0x000fea0003800000 */
[----:B------:R-:W-:Y:S05]  /*94f0*/  BRA `(.L_x_718) ;  /* 0x0000000000147947 */ /* 0x000fea0003800000 */
.L_x_717:
[----:B------:R-:W-:-:S04]  /*9500*/  SHF.R.U32.HI R0, RZ, 0x14, R3 ;  /* 0x00000014ff007819 */ /* 0x000fc80000011603 */
[----:B------:R-:W-:-:S04]  /*9510*/  LOP3.LUT R0, R0, 0x1, RZ, 0xc0, !PT ;  /* 0x0000000100007812 */ /* 0x000fc800078ec0ff */
[----:B------:R-:W-:-:S04]  /*9520*/  IADD3 R0, PT, PT, R3, 0x487ffff, R0 ;  /* 0x0487ffff03007810 */ /* 0x000fc80007ffe000 */
[----:B------:R-:W-:-:S04]  /*9530*/  SHF.R.U32.HI R0, RZ, 0x14, R0 ;  /* 0x00000014ff007819 */ /* 0x000fc80000011600 */
[----:B------:R-:W-:-:S07]  /*9540*/  LOP3.LUT R0, R0, 0xff, RZ, 0xc0, !PT ;  /* 0x000000ff00007812 */ /* 0x000fce00078ec0ff */
.L_x_718:
[----:B------:R-:W-:-:S04]  /*9550*/  SHF.R.U32.HI R3, RZ, 0x18, R3 ;  /* 0x00000018ff037819 */ /* 0x000fc80000011603 */
[----:B------:R-:W-:-:S04]  /*9560*/  LOP3.LUT R0, R0, 0x80, R3, 0xf8, !PT ;  /* 0x0000008000007812 */ /* 0x000fc800078ef803 */
[----:B------:R-:W-:-:S07]  /*9570*/  PRMT R4, R0, 0x7610, R4 ;  /* 0x0000761000047816 */ /* 0x000fce0000000004 */
.L_x_716:
[----:B------:R-:W-:Y:S05]  /*9580*/  BSYNC.RECONVERGENT B0 ;  /* 0x0000000000007941 */ /* 0x000fea0003800200 */
.L_x_715:
[----:B------:R1:W-:Y:S01]  /*9590*/  STG.E.U8 desc[UR36][R8.64], R4 ;  /* 0x0000000408007986 */ /* 0x0003e2000c101124 */
[----:B------:R-:W-:Y:S01]  /*95a0*/  IMAD.MOV.U32 R25, RZ, RZ, R23 ;  /* 0x000000ffff197224 */ /* 0x000fe200078e0017 */
[----:B------:R-:W-:Y:S06]  /*95b0*/  BRA `(.L_x_691) ;  /* 0x00000004002c7947 */ /* 0x000fec0003800000 */
.L_x_713:
        /* <DEDUP_REMOVED lines=13> */
.L_x_721:
[----:B------:R-:W-:-:S04]  /*9690*/  SHF.R.U32.HI R0, RZ, 0x15, R3 ;  /* 0x00000015ff007819 */ /* 0x000fc80000011603 */
[----:B------:R-:W-:-:S04]  /*96a0*/  LOP3.LUT R0, R0, 0x1, RZ, 0xc0, !PT ;  /* 0x0000000100007812 */ /* 0x000fc800078ec0ff */
[----:B------:R-:W-:-:S04]  /*96b0*/  IADD3 R0, PT, PT, R3, 0x88fffff, R0 ;  /* 0x088fffff03007810 */ /* 0x000fc80007ffe000 */
[----:B------:R-:W-:-:S04]  /*96c0*/  SHF.R.U32.HI R0, RZ, 0x15, R0 ;  /* 0x00000015ff007819 */ /* 0x000fc80000011600 */
[----:B------:R-:W-:-:S07]  /*96d0*/  LOP3.LUT R0, R0, 0xff, RZ, 0xc0, !PT ;  /* 0x000000ff00007812 */ /* 0x000fce00078ec0ff */
.L_x_722:
[----:B------:R-:W-:-:S04]  /*96e0*/  SHF.R.U32.HI R3, RZ, 0x18, R3 ;  /* 0x00000018ff037819 */ /* 0x000fc80000011603 */
[----:B------:R-:W-:-:S04]  /*96f0*/  LOP3.LUT R0, R0, 0x80, R3, 0xf8, !PT ;  /* 0x0000008000007812 */ /* 0x000fc800078ef803 */
[----:B------:R-:W-:-:S07]  /*9700*/  PRMT R4, R0, 0x7610, R4 ;  /* 0x0000761000047816 */ /* 0x000fce0000000004 */
.L_x_720:
[----:B------:R-:W-:Y:S05]  /*9710*/  BSYNC.RECONVERGENT B0 ;  /* 0x0000000000007941 */ /* 0x000fea0003800200 */
.L_x_719:
[----:B------:R1:W-:Y:S01]  /*9720*/  STG.E.U8 desc[UR36][R8.64], R4 ;  /* 0x0000000408007986 */ /* 0x0003e2000c101124 */
[----:B------:R-:W-:Y:S01]  /*9730*/  IMAD.MOV.U32 R25, RZ, RZ, R23 ;  /* 0x000000ffff197224 */ /* 0x000fe200078e0017 */
[----:B------:R-:W-:Y:S06]  /*9740*/  BRA `(.L_x_691) ;  /* 0x0000000000c87947 */ /* 0x000fec0003800000 */
.L_x_712:
[----:B------:R-:W-:-:S13]  /*9750*/  ISETP.NE.AND P0, PT, R0, 0x1c, PT ;  /* 0x0000001c0000780c */ /* 0x000fda0003f05270 */
[----:B------:R-:W-:Y:S05]  /*9760*/  @!P0 BRA `(.L_x_723) ;  /* 0x0000000000b08947 */ /* 0x000fea0003800000 */
[----:B------:R-:W-:-:S13]  /*9770*/  ISETP.NE.AND P0, PT, R0, 0x1d, PT ;  /* 0x0000001d0000780c */ /* 0x000fda0003f05270 */
[----:B------:R-:W-:Y:S05]  /*9780*/  @!P0 BRA `(.L_x_724) ;  /* 0x0000000000948947 */ /* 0x000fea0003800000 */
[----:B------:R-:W-:-:S13]  /*9790*/  ISETP.NE.AND P0, PT, R0, 0x2c, PT ;  /* 0x0000002c0000780c */ /* 0x000fda0003f05270 */
[----:B------:R-:W-:Y:S05]  /*97a0*/  @!P0 BRA `(.L_x_725) ;  /* 0x0000000000488947 */ /* 0x000fea0003800000 */
.L_x_696:
[----:B------:R-:W-:Y:S01]  /*97b0*/  MOV R14, 0x0 ;  /* 0x00000000000e7802 */ /* 0x000fe20000000f00 */
[----:B------:R-:W1:Y:S01]  /*97c0*/  LDCU.64 UR6, c[0x4][0x128] ;  /* 0x01002500ff0677ac */ /* 0x000e620008000a00 */
[----:B------:R-:W-:Y:S02]  /*97d0*/  IMAD.MOV.U32 R8, RZ, RZ, 0x65 ;  /* 0x00000065ff087424 */ /* 0x000fe400078e00ff */
[----:B------:R-:W-:Y:S01]  /*97e0*/  IMAD.MOV.U32 R12, RZ, RZ, 0x1 ;  /* 0x00000001ff0c7424 */ /* 0x000fe200078e00ff */
[----:B------:R-:W2:Y:S01]  /*97f0*/  LDCU.64 UR8, c[0x4][0x130] ;  /* 0x01002600ff0877ac */ /* 0x000ea20008000a00 */
[----:B------:R-:W3:Y:S01]  /*9800*/  LDC.64 R14, c[0x4][R14] ;  /* 0x010000000e0e7b82 */ /* 0x000ee20000000a00 */
[----:B------:R-:W-:Y:S01]  /*9810*/  IMAD.MOV.U32 R13, RZ, RZ, RZ ;  /* 0x000000ffff0d7224 */ /* 0x000fe200078e00ff */
[----:B------:R-:W4:Y:S01]  /*9820*/  LDCU.64 UR4, c[0x4][0x40] ;  /* 0x01000800ff0477ac */ /* 0x000f220008000a00 */
[----:B-1----:R-:W-:Y:S02]  /*9830*/  IMAD.U32 R4, RZ, RZ, UR6 ;  /* 0x00000006ff047e24 */ /* 0x002fe4000f8e00ff */
[----:B------:R-:W-:-:S02]  /*9840*/  IMAD.U32 R5, RZ, RZ, UR7 ;  /* 0x00000007ff057e24 */ /* 0x000fc4000f8e00ff */
[----:B--2---:R-:W-:Y:S02]  /*9850*/  IMAD.U32 R6, RZ, RZ, UR8 ;  /* 0x00000008ff067e24 */ /* 0x004fe4000f8e00ff */
[----:B------:R-:W-:Y:S02]  /*9860*/  IMAD.U32 R7, RZ, RZ, UR9 ;  /* 0x00000009ff077e24 */ /* 0x000fe4000f8e00ff */
[----:B----4-:R-:W-:Y:S02]  /*9870*/  IMAD.U32 R10, RZ, RZ, UR4 ;  /* 0x00000004ff0a7e24 */ /* 0x010fe4000f8e00ff */
[----:B------:R-:W-:-:S07]  /*9880*/  IMAD.U32 R11, RZ, RZ, UR5 ;  /* 0x00000005ff0b7e24 */ /* 0x000fce000f8e00ff */
[----:B------:R-:W-:-:S07]  /*9890*/  LEPC R20, `(.L_x_726) ;  /* 0x000000001014794e */ /* 0x000fce0000000000 */
[----:B0--3--:R-:W-:Y:S05]  /*98a0*/  CALL.ABS.NOINC R14 ;  /* 0x000000000e007343 */ /* 0x009fea0003c00000 */
.L_x_726:
[----:B------:R-:W-:Y:S01]  /*98b0*/  IMAD.MOV.U32 R25, RZ, RZ, R23 ;  /* 0x000000ffff197224 */ /* 0x000fe200078e0017 */
[----:B------:R-:W-:Y:S06]  /*98c0*/  BRA `(.L_x_691) ;  /* 0x0000000000687947 */ /* 0x000fec0003800000 */
.L_x_725:
[----:B------:R-:W-:Y:S02]  /*98d0*/  IMAD.U32 R4, R3, 0x10000, RZ ;  /* 0x0001000003047824 */ /* 0x000fe400078e00ff */
[----:B------:R-:W-:-:S03]  /*98e0*/  IMAD.MOV.U32 R25, RZ, RZ, R23 ;  /* 0x000000ffff197224 */ /* 0x000fc600078e0017 */
[----:B------:R-:W-:-:S04]  /*98f0*/  SHF.R.U32.HI R5, RZ, 0x17, R4 ;  /* 0x00000017ff057819 */ /* 0x000fc80000011604 */
[----:B------:R-:W-:-:S04]  /*9900*/  LOP3.LUT R3, R5, 0xff, RZ, 0xc0, !PT ;  /* 0x000000ff05037812 */ /* 0x000fc800078ec0ff */
[----:B------:R-:W-:-:S13]  /*9910*/  ISETP.NE.AND P2, PT, R3, 0xff, PT ;  /* 0x000000ff0300780c */ /* 0x000fda0003f45270 */
[--C-:B------:R-:W-:Y:S02]  /*9920*/  @P2 SHF.R.U32.HI R0, RZ, 0x16, R4.reuse ;  /* 0x00000016ff002819 */ /* 0x100fe40000011604 */
[----:B------:R-:W-:Y:S01]  /*9930*/  @P2 LOP3.LUT P0, RZ, R3, 0x3fffff, R4, 0xf8, !PT ;  /* 0x003fffff03ff2812 */ /* 0x000fe2000780f804 */
[----:B------:R-:W-:Y:S01]  /*9940*/  IMAD.MOV.U32 R3, RZ, RZ, 0xff ;  /* 0x000000ffff037424 */ /* 0x000fe200078e00ff */
[----:B------:R-:W-:-:S04]  /*9950*/  @P2 LOP3.LUT R0, R0, 0x1, RZ, 0xc0, !PT ;  /* 0x0000000100002812 */ /* 0x000fc800078ec0ff */
[----:B------:R-:W-:Y:S01]  /*9960*/  @P2 ISETP.EQ.U32.AND P1, PT, R0, 0x1, P0 ;  /* 0x000000010000280c */ /* 0x000fe20000722070 */
[----:B------:R-:W-:Y:S01]  /*9970*/  @P2 VIADD R0, R5, 0x1 ;  /* 0x0000000105002836 */ /* 0x000fe20000000000 */
[----:B------:R-:W-:Y:S02]  /*9980*/  PLOP3.LUT P0, PT, PT, PT, PT, 0x80, 0x8 ;  /* 0x000000000008781c */ /* 0x000fe40003f0f070 */
[----:B------:R-:W-:-:S13]  /*9990*/  @P2 PLOP3.LUT P0, PT, P1, PT, PT, 0x80, 0x8 ;  /* 0x000000000008281c */ /* 0x000fda0000f0f070 */
[----:B------:R-:W-:-:S04]  /*99a0*/  @!P0 IMAD.MOV R0, RZ, RZ, R5 ;  /* 0x000000ffff008224 */ /* 0x000fc800078e0205 */
[----:B------:R-:W-:-:S05]  /*99b0*/  @P2 IMAD.MOV.U32 R3, RZ, RZ, R0 ;  /* 0x000000ffff032224 */ /* 0x000fca00078e0000 */
[----:B------:R1:W-:Y:S01]  /*99c0*/  STG.E.U8 desc[UR36][R8.64], R3 ;  /* 0x0000000308007986 */ /* 0x0003e2000c101124 */
[----:B------:R-:W-:Y:S05]  /*99d0*/  BRA `(.L_x_691) ;  /* 0x0000000000247947 */ /* 0x000fea0003800000 */
.L_x_724:
[----:B------:R-:W-:Y:S02]  /*99e0*/  IMAD.U32 R4, R3, 0x10000, RZ ;  /* 0x0001000003047824 */ /* 0x000fe400078e00ff */
[----:B------:R-:W-:-:S04]  /*99f0*/  IMAD.MOV.U32 R25, RZ, RZ, R23 ;  /* 0x000000ffff197224 */ /* 0x000fc800078e0017 */
[----:B------:R-:W1:Y:S02]  /*9a00*/  F2I.U64.TRUNC R4, R4 ;  /* 0x0000000400047311 */ /* 0x000e64000020d800 */
[----:B-1----:R1:W-:Y:S01]  /*9a10*/  STG.E.64 desc[UR36][R8.64], R4 ;  /* 0x0000000408007986 */ /* 0x0023e2000c101b24 */
[----:B------:R-:W-:Y:S05]  /*9a20*/  BRA `(.L_x_691) ;  /* 0x0000000000107947 */ /* 0x000fea0003800000 */
.L_x_723:
[----:B------:R-:W-:Y:S02]  /*9a30*/  IMAD.U32 R3, R3, 0x10000, RZ ;  /* 0x0001000003037824 */ /* 0x000fe400078e00ff */
[----:B------:R-:W-:-:S04]  /*9a40*/  IMAD.MOV.U32 R25, RZ, RZ, R23 ;  /* 0x000000ffff197224 */ /* 0x000fc800078e0017 */
[----:B------:R-:W1:Y:S02]  /*9a50*/  F2I.FTZ.U32.TRUNC.NTZ R3, R3 ;  /* 0x0000000300037305 */ /* 0x000e64000021f000 */
[----:B-1----:R1:W-:Y:S02]  /*9a60*/  STG.E desc[UR36][R8.64], R3 ;  /* 0x0000000308007986 */ /* 0x0023e4000c101924 */
.L_x_691:
[----:B------:R-:W-:Y:S05]  /*9a70*/  BSYNC.RECONVERGENT B6 ;  /* 0x0000000000067941 */ /* 0x000fea0003800200 */
.L_x_690:
[----:B------:R-:W-:Y:S01]  /*9a80*/  ISETP.GE.AND P0, PT, R25, R16, PT ;  /* 0x000000101900720c */ /* 0x000fe20003f06270 */
[----:B------:R-:W-:-:S12]  /*9a90*/  BSSY.RECONVERGENT B6, `(.L_x_727) ;  /* 0x00001f0000067945 */ /* 0x000fd80003800200 */
[----:B------:R-:W-:Y:S05]  /*9aa0*/  @P0 BRA `(.L_x_728) ;  /* 0x0000001c00b80947 */ /* 0x000fea0003800000 */
[----:B------:R-:W5:Y:S01]  /*9ab0*/  LDCU UR4, c[0x0][0x3c4] ;  /* 0x00007880ff0477ac */ /* 0x000f620008000800 */
[----:B-12-4-:R-:W1:Y:S01]  /*9ac0*/  LDC.64 R8, c[0x0][0x398] ;  /* 0x0000e600ff087b82 */ /* 0x016e620000000a00 */
[----:B---3--:R-:W-:Y:S01]  /*9ad0*/  IMAD R0, R2, 0x200, R25 ;  /* 0x0000020002007824 */ /* 0x008fe200078e0219 */
[----:B------:R-:W-:-:S03]  /*9ae0*/  PRMT R4, R18, 0x9910, RZ ;  /* 0x0000991012047816 */ /* 0x000fc600000000ff */
[----:B-----5:R-:W-:Y:S02]  /*9af0*/  IMAD R3, R0, UR4, RZ ;  /* 0x0000000400037c24 */ /* 0x020fe4000f8e02ff */
[----:B------:R-:W-:-:S05]  /*9b00*/  IMAD.MOV.U32 R0, RZ, RZ, R4 ;  /* 0x000000ffff007224 */ /* 0x000fca00078e0004 */
[----:B------:R-:W-:Y:S02]  /*9b10*/  ISETP.GT.AND P1, PT, R0, 0x9, PT ;  /* 0x000000090000780c */ /* 0x000fe40003f24270 */
[----:B-1----:R-:W-:-:S05]  /*9b20*/  IADD3 R8, P0, PT, R3, R8, RZ ;  /* 0x0000000803087210 */ /* 0x002fca0007f1e0ff */
        /* <DEDUP_REMOVED lines=10> */
[----:B------:R-:W-:-:S04]  /*9bd0*/  IMAD.U32 R22, R22, 0x10000, RZ ;  /* 0x0001000016167824 */ /* 0x000fc800078e00ff */
[----:B------:R-:W1:Y:S02]  /*9be0*/  F2I.FTZ.TRUNC.NTZ R3, R22 ;  /* 0x0000001600037305 */ /* 0x000e64000021f100 */
[----:B-1----:R1:W-:Y:S01]  /*9bf0*/  STG.E.U8 desc[UR36][R8.64], R3 ;  /* 0x0000000308007986 */ /* 0x0023e2000c101124 */
[----:B------:R-:W-:Y:S05]  /*9c00*/  BRA `(.L_x_734) ;  /* 0x0000000c007c7947 */ /* 0x000fea0003800000 */
.L_x_732:
[----:B------:R-:W-:-:S06]  /*9c10*/  IMAD.U32 R5, R22, 0x10000, RZ ;  /* 0x0001000016057824 */ /* 0x000fcc00078e00ff */
[----:B------:R-:W1:Y:S02]  /*9c20*/  F2I.S64.TRUNC R4, R5 ;  /* 0x0000000500047311 */ /* 0x000e64000020d900 */
[----:B-1----:R1:W-:Y:S01]  /*9c30*/  STG.E.U8 desc[UR36][R8.64], R4 ;  /* 0x0000000408007986 */ /* 0x0023e2000c101124 */
[----:B------:R-:W-:Y:S05]  /*9c40*/  BRA `(.L_x_734) ;  /* 0x0000000c006c7947 */ /* 0x000fea0003800000 */
.L_x_731:
[----:B------:R-:W-:-:S13]  /*9c50*/  ISETP.NE.AND P0, PT, R0, 0x2, PT ;  /* 0x000000020000780c */ /* 0x000fda0003f05270 */
[----:B------:R-:W-:Y:S05]  /*9c60*/  @!P0 BRA `(.L_x_735) ;  /* 0x0000000000308947 */ /* 0x000fea0003800000 */
[----:B------:R-:W-:-:S13]  /*9c70*/  ISETP.NE.AND P0, PT, R0, 0x3, PT ;  /* 0x000000030000780c */ /* 0x000fda0003f05270 */
[----:B------:R-:W-:Y:S05]  /*9c80*/  @!P0 BRA `(.L_x_736) ;  /* 0x0000000000188947 */ /* 0x000fea0003800000 */
[----:B------:R-:W-:-:S13]  /*9c90*/  ISETP.NE.AND P0, PT, R0, 0x4, PT ;  /* 0x000000040000780c */ /* 0x000fda0003f05270 */
[----:B------:R-:W-:Y:S05]  /*9ca0*/  @P0 BRA `(.L_x_733) ;  /* 0x0000000800780947 */ /* 0x000fea0003800000 */
[----:B------:R-:W-:-:S06]  /*9cb0*/  IMAD.U32 R4, R22, 0x10000, RZ ;  /* 0x0001000016047824 */ /* 0x000fcc00078e00ff */
[----:B------:R-:W1:Y:S02]  /*9cc0*/  F2I.S64.TRUNC R4, R4 ;  /* 0x0000000400047311 */ /* 0x000e64000020d900 */
[----:B-1----:R1:W-:Y:S01]  /*9cd0*/  STG.E.64 desc[UR36][R8.64], R4 ;  /* 0x0000000408007986 */ /* 0x0023e2000c101b24 */
[----:B------:R-:W-:Y:S05]  /*9ce0*/  BRA `(.L_x_734) ;  /* 0x0000000c00447947 */ /* 0x000fea0003800000 */
.L_x_736:
[----:B------:R-:W-:-:S04]  /*9cf0*/  IMAD.U32 R22, R22, 0x10000, RZ ;  /* 0x0001000016167824 */ /* 0x000fc800078e00ff */
[----:B------:R-:W1:Y:S02]  /*9d00*/  F2I.FTZ.TRUNC.NTZ R3, R22 ;  /* 0x0000001600037305 */ /* 0x000e64000021f100 */
[----:B-1----:R1:W-:Y:S01]  /*9d10*/  STG.E desc[UR36][R8.64], R3 ;  /* 0x0000000308007986 */ /* 0x0023e2000c101924 */
[----:B------:R-:W-:Y:S05]  /*9d20*/  BRA `(.L_x_734) ;  /* 0x0000000c00347947 */ /* 0x000fea0003800000 */
.L_x_735:
[----:B------:R-:W-:-:S04]  /*9d30*/  IMAD.U32 R22, R22, 0x10000, RZ ;  /* 0x0001000016167824 */ /* 0x000fc800078e00ff */
[----:B------:R-:W1:Y:S02]  /*9d40*/  F2I.FTZ.TRUNC.NTZ R3, R22 ;  /* 0x0000001600037305 */ /* 0x000e64000021f100 */
[----:B-1----:R1:W-:Y:S01]  /*9d50*/  STG.E.U16 desc[UR36][R8.64], R3 ;  /* 0x0000000308007986 */ /* 0x0023e2000c101524 */
[----:B------:R-:W-:Y:S05]  /*9d60*/  BRA `(.L_x_734) ;  /* 0x0000000c00247947 */ /* 0x000fea0003800000 */
.L_x_730:
[----:B------:R-:W-:-:S13]  /*9d70*/  ISETP.GT.AND P0, PT, R0, 0x6, PT ;  /* 0x000000060000780c */ /* 0x000fda0003f04270 */
[----:B------:R-:W-:Y:S05]  /*9d80*/  @P0 BRA `(.L_x_737) ;  /* 0x00000000002c0947 */ /* 0x000fea0003800000 */
[----:B------:R-:W-:-:S13]  /*9d90*/  ISETP.NE.AND P0, PT, R0, 0x5, PT ;  /* 0x000000050000780c */ /* 0x000fda0003f05270 */
[----:B------:R-:W-:Y:S05]  /*9da0*/  @!P0 BRA `(.L_x_738) ;  /* 0x0000000000148947 */ /* 0x000fea0003800000 */
[----:B------:R-:W-:-:S13]  /*9db0*/  ISETP.NE.AND P0, PT, R0, 0x6, PT ;  /* 0x000000060000780c */ /* 0x000fda0003f05270 */
[----:B------:R-:W-:Y:S05]  /*9dc0*/  @P0 BRA `(.L_x_733) ;  /* 0x0000000800300947 */ /* 0x000fea0003800000 */
[----:B------:R-:W-:-:S05]  /*9dd0*/  IMAD.U32 R3, R22, 0x10000, RZ ;  /* 0x0001000016037824 */ /* 0x000fca00078e00ff */
[----:B------:R2:W-:Y:S01]  /*9de0*/  STG.E desc[UR36][R8.64], R3 ;  /* 0x0000000308007986 */ /* 0x0005e2000c101924 */
[----:B------:R-:W-:Y:S05]  /*9df0*/  BRA `(.L_x_734) ;  /* 0x0000000c00007947 */ /* 0x000fea0003800000 */
.L_x_738:
[----:B------:R-:W-:-:S05]  /*9e00*/  IMAD.U32 R0, R22, 0x10000, RZ ;  /* 0x0001000016007824 */ /* 0x000fca00078e00ff */
[----:B------:R-:W-:-:S05]  /*9e10*/  F2FP.F16.F32.PACK_AB R0, RZ, R0 ;  /* 0x00000000ff00723e */ /* 0x000fca00000000ff */
[----:B------:R1:W-:Y:S01]  /*9e20*/  STG.E.U16 desc[UR36][R8.64], R0 ;  /* 0x0000000008007986 */ /* 0x0003e2000c101524 */
[----:B------:R-:W-:Y:S05]  /*9e30*/  BRA `(.L_x_734) ;  /* 0x0000000800f07947 */ /* 0x000fea0003800000 */
.L_x_737:
[----:B------:R-:W-:-:S13]  /*9e40*/  ISETP.NE.AND P0, PT, R0, 0x7, PT ;  /* 0x000000070000780c */ /* 0x000fda0003f05270 */
[----:B------:R-:W-:Y:S05]  /*9e50*/  @!P0 BRA `(.L_x_739) ;  /* 0x0000000000348947 */ /* 0x000fea0003800000 */
[----:B------:R-:W-:-:S13]  /*9e60*/  ISETP.NE.AND P0, PT, R0, 0x8, PT ;  /* 0x000000080000780c */ /* 0x000fda0003f05270 */
[----:B------:R-:W-:Y:S05]  /*9e70*/  @!P0 BRA `(.L_x_740) ;  /* 0x0000000000188947 */ /* 0x000fea0003800000 */
[----:B------:R-:W-:-:S13]  /*9e80*/  ISETP.NE.AND P0, PT, R0, 0x9, PT ;  /* 0x000000090000780c */ /* 0x000fda0003f05270 */
[----:B------:R-:W-:Y:S05]  /*9e90*/  @P0 BRA `(.L_x_733) ;  /* 0x0000000400fc0947 */ /* 0x000fea0003800000 */
[----:B------:R-:W-:Y:S02]  /*9ea0*/  IMAD.U32 R22, R22, 0x10000, RZ ;  /* 0x0001000016167824 */ /* 0x000fe400078e00ff */
[----:B------:R-:W-:-:S05]  /*9eb0*/  IMAD.MOV.U32 R23, RZ, RZ, RZ ;  /* 0x000000ffff177224 */ /* 0x000fca00078e00ff */
[----:B------:R4:W-:Y:S01]  /*9ec0*/  STG.E.64 desc[UR36][R8.64], R22 ;  /* 0x0000001608007986 */ /* 0x0009e2000c101b24 */
[----:B------:R-:W-:Y:S05]  /*9ed0*/  BRA `(.L_x_734) ;  /* 0x0000000800c87947 */ /* 0x000fea0003800000 */
.L_x_740:
[----:B------:R-:W-:-:S05]  /*9ee0*/  IMAD.U32 R22, R22, 0x10000, RZ ;  /* 0x0001000016167824 */ /* 0x000fca00078e00ff */
[----:B------:R-:W-:-:S04]  /*9ef0*/  F2FP.F16.F32.PACK_AB R3, RZ, R22 ;  /* 0x00000016ff03723e */ /* 0x000fc800000000ff */
[----:B------:R-:W-:-:S05]  /*9f00*/  PRMT R3, R3, 0x5410, RZ ;  /* 0x0000541003037816 */ /* 0x000fca00000000ff */
[----:B------:R3:W-:Y:S01]  /*9f10*/  STG.E desc[UR36][R8.64], R3 ;  /* 0x0000000308007986 */ /* 0x0007e2000c101924 */
[----:B------:R-:W-:Y:S05]  /*9f20*/  BRA `(.L_x_734) ;  /* 0x0000000800b47947 */ /* 0x000fea0003800000 */
.L_x_739:
[----:B------:R-:W-:-:S04]  /*9f30*/  IMAD.U32 R4, R22, 0x10000, RZ ;  /* 0x0001000016047824 */ /* 0x000fc800078e00ff */
[----:B------:R-:W-:-:S06]  /*9f40*/  FMUL.FTZ R4, R4, 1 ;  /* 0x3f80000004047820 */ /* 0x000fcc0000410000 */
[----:B------:R-:W1:Y:S02]  /*9f50*/  F2F.F64.F32 R4, R4 ;  /* 0x0000000400047310 */ /* 0x000e640000201800 */
[----:B-1----:R1:W-:Y:S01]  /*9f60*/  STG.E.64 desc[UR36][R8.64], R4 ;  /* 0x0000000408007986 */ /* 0x0023e2000c101b24 */
[----:B------:R-:W-:Y:S05]  /*9f70*/  BRA `(.L_x_734) ;  /* 0x0000000800a07947 */ /* 0x000fea0003800000 */
.L_x_729:
[----:B------:R-:W-:-:S13]  /*9f80*/  ISETP.GT.AND P0, PT, R0, 0x18, PT ;  /* 0x000000180000780c */ /* 0x000fda0003f04270 */
[----:B------:R-:W-:Y:S05]  /*9f90*/  @!P0 BRA `(.L_x_741) ;  /* 0x0000000400608947 */ /* 0x000fea0003800000 */
        /* <DEDUP_REMOVED lines=8> */
[----:B------:R-:W-:-:S06]  /*a020*/  IMAD.U32 R3, R22, 0x10000, RZ ;  /* 0x0001000016037824 */ /* 0x000fcc00078e00ff */
[----:B------:R-:W1:Y:S02]  /*a030*/  F2I.FTZ.U32.TRUNC.NTZ R3, R3 ;  /* 0x0000000300037305 */ /* 0x000e64000021f000 */
[----:B-1----:R1:W-:Y:S01]  /*a040*/  STG.E.U16 desc[UR36][R8.64], R3 ;  /* 0x0000000308007986 */ /* 0x0023e2000c101524 */
[----:B------:R-:W-:Y:S05]  /*a050*/  BRA `(.L_x_734) ;  /* 0x0000000800687947 */ /* 0x000fea0003800000 */
.L_x_744:
[----:B------:R-:W-:Y:S01]  /*a060*/  IMAD.U32 R5, R22, 0x10000, RZ ;  /* 0x0001000016057824 */ /* 0x000fe200078e00ff */
        /* <DEDUP_REMOVED lines=16> */
.L_x_747:
[----:B------:R-:W-:-:S04]  /*a170*/  SHF.R.U32.HI R3, RZ, 0x18, R5 ;  /* 0x00000018ff037819 */ /* 0x000fc80000011605 */
[----:B------:R-:W-:-:S04]  /*a180*/  LOP3.LUT R0, R0, 0x80, R3, 0xf8, !PT ;  /* 0x0000008000007812 */ /* 0x000fc800078ef803 */
[----:B------:R-:W-:-:S07]  /*a190*/  PRMT R4, R0, 0x7610, R4 ;  /* 0x0000761000047816 */ /* 0x000fce0000000004 */
.L_x_746:
[----:B------:R-:W-:Y:S05]  /*a1a0*/  BSYNC.RECONVERGENT B0 ;  /* 0x0000000000007941 */ /* 0x000fea0003800200 */
.L_x_745:
[----:B------:R1:W-:Y:S01]  /*a1b0*/  STG.E.U8 desc[UR36][R8.64], R4 ;  /* 0x0000000408007986 */ /* 0x0003e2000c101124 */
[----:B------:R-:W-:Y:S05]  /*a1c0*/  BRA `(.L_x_734) ;  /* 0x00000008000c7947 */ /* 0x000fea0003800000 */
.L_x_743:
        /* <DEDUP_REMOVED lines=17> */
.L_x_750:
[----:B------:R-:W-:-:S04]  /*a2e0*/  SHF.R.U32.HI R3, RZ, 0x18, R5 ;  /* 0x00000018ff037819 */ /* 0x000fc80000011605 */
[----:B------:R-:W-:-:S04]  /*a2f0*/  LOP3.LUT R0, R0, 0x80, R3, 0xf8, !PT ;  /* 0x0000008000007812 */ /* 0x000fc800078ef803 */
[----:B------:R-:W-:-:S07]  /*a300*/  PRMT R4, R0, 0x7610, R4 ;  /* 0x0000761000047816 */ /* 0x000fce0000000004 */
.L_x_749:
[----:B------:R-:W-:Y:S05]  /*a310*/  BSYNC.RECONVERGENT B0 ;  /* 0x0000000000007941 */ /* 0x000fea0003800200 */
.L_x_748:
[----:B------:R1:W-:Y:S01]  /*a320*/  STG.E.U8 desc[UR36][R8.64], R4 ;  /* 0x0000000408007986 */ /* 0x0003e2000c101124 */
[----:B------:R-:W-:Y:S05]  /*a330*/  BRA `(.L_x_734) ;  /* 0x0000000400b07947 */ /* 0x000fea0003800000 */
.L_x_742:
[----:B------:R-:W-:-:S13]  /*a340*/  ISETP.NE.AND P0, PT, R0, 0x1c, PT ;  /* 0x0000001c0000780c */ /* 0x000fda0003f05270 */
[----:B------:R-:W-:Y:S05]  /*a350*/  @!P0 BRA `(.L_x_751) ;  /* 0x0000000000608947 */ /* 0x000fea0003800000 */
[----:B------:R-:W-:-:S13]  /*a360*/  ISETP.NE.AND P0, PT, R0, 0x1d, PT ;  /* 0x0000001d0000780c */ /* 0x000fda0003f05270 */
[----:B------:R-:W-:Y:S05]  /*a370*/  @!P0 BRA `(.L_x_752) ;  /* 0x0000000000488947 */ /* 0x000fea0003800000 */
[----:B------:R-:W-:-:S13]  /*a380*/  ISETP.NE.AND P0, PT, R0, 0x2c, PT ;  /* 0x0000002c0000780c */ /* 0x000fda0003f05270 */
[----:B------:R-:W-:Y:S05]  /*a390*/  @P0 BRA `(.L_x_733) ;  /* 0x0000000000bc0947 */ /* 0x000fea0003800000 */
[----:B------:R-:W-:-:S05]  /*a3a0*/  IMAD.U32 R22, R22, 0x10000, RZ ;  /* 0x0001000016167824 */ /* 0x000fca00078e00ff */
        /* <DEDUP_REMOVED lines=15> */
.L_x_752:
[----:B------:R-:W-:-:S06]  /*a4a0*/  IMAD.U32 R4, R22, 0x10000, RZ ;  /* 0x0001000016047824 */ /* 0x000fcc00078e00ff */
[----:B------:R-:W1:Y:S02]  /*a4b0*/  F2I.U64.TRUNC R4, R4 ;  /* 0x0000000400047311 */ /* 0x000e64000020d800 */
[----:B-1----:R1:W-:Y:S01]  /*a4c0*/  STG.E.64 desc[UR36][R8.64], R4 ;  /* 0x0000000408007986 */ /* 0x0023e2000c101b24 */
[----:B------:R-:W-:Y:S05]  /*a4d0*/  BRA `(.L_x_734) ;  /* 0x0000000400487947 */ /* 0x000fea0003800000 */
.L_x_751:
[----:B------:R-:W-:-:S04]  /*a4e0*/  IMAD.U32 R22, R22, 0x10000, RZ ;  /* 0x0001000016167824 */ /* 0x000fc800078e00ff */
[----:B------:R-:W1:Y:S02]  /*a4f0*/  F2I.FTZ.U32.TRUNC.NTZ R3, R22 ;  /* 0x0000001600037305 */ /* 0x000e64000021f000 */
[----:B-1----:R1:W-:Y:S01]  /*a500*/  STG.E desc[UR36][R8.64], R3 ;  /* 0x0000000308007986 */ /* 0x0023e2000c101924 */
[----:B------:R-:W-:Y:S05]  /*a510*/  BRA `(.L_x_734) ;  /* 0x0000000400387947 */ /* 0x000fea0003800000 */
.L_x_741:
[----:B------:R-:W-:-:S13]  /*a520*/  ISETP.GT.AND P0, PT, R0, 0xe, PT ;  /* 0x0000000e0000780c */ /* 0x000fda0003f04270 */
[----:B------:R-:W-:Y:S05]  /*a530*/  @P0 BRA `(.L_x_753) ;  /* 0x00000000003c0947 */ /* 0x000fea0003800000 */
[----:B------:R-:W-:-:S13]  /*a540*/  ISETP.NE.AND P0, PT, R0, 0xa, PT ;  /* 0x0000000a0000780c */ /* 0x000fda0003f05270 */
[----:B------:R-:W-:Y:S05]  /*a550*/  @!P0 BRA `(.L_x_754) ;  /* 0x00000000001c8947 */ /* 0x000fea0003800000 */
[----:B------:R-:W-:-:S13]  /*a560*/  ISETP.NE.AND P0, PT, R0, 0xb, PT ;  /* 0x0000000b0000780c */ /* 0x000fda0003f05270 */
[----:B------:R-:W-:Y:S05]  /*a570*/  @P0 BRA `(.L_x_733) ;  /* 0x0000000000440947 */ /* 0x000fea0003800000 */
[----:B------:R-:W-:-:S05]  /*a580*/  IMAD.U32 R22, R22, 0x10000, RZ ;  /* 0x0001000016167824 */ /* 0x000fca00078e00ff */
[----:B------:R-:W-:-:S04]  /*a590*/  FSETP.NEU.FTZ.AND P0, PT, R22, RZ, PT ;  /* 0x000000ff1600720b */ /* 0x000fc80003f1d000 */
[----:B------:R-:W-:-:S05]  /*a5a0*/  SEL R3, RZ, 0x1, !P0 ;  /* 0x00000001ff037807 */ /* 0x000fca0004000000 */
[----:B------:R1:W-:Y:S01]  /*a5b0*/  STG.E.U8 desc[UR36][R8.64], R3 ;  /* 0x0000000308007986 */ /* 0x0003e2000c101124 */
[----:B------:R-:W-:Y:S05]  /*a5c0*/  BRA `(.L_x_734) ;  /* 0x00000004000c7947 */ /* 0x000fea0003800000 */
.L_x_754:
[----:B------:R-:W-:Y:S01]  /*a5d0*/  IMAD.U32 R22, R22, 0x10000, RZ ;  /* 0x0001000016167824 */ /* 0x000fe200078e00ff */
[----:B------:R-:W-:-:S03]  /*a5e0*/  CS2R R6, SRZ ;  /* 0x0000000000067805 */ /* 0x000fc6000001ff00 */
[----:B------:R-:W-:-:S06]  /*a5f0*/  FMUL.FTZ R4, R22, 1 ;  /* 0x3f80000016047820 */ /* 0x000fcc0000410000 */
[----:B------:R-:W1:Y:S02]  /*a600*/  F2F.F64.F32 R4, R4 ;  /* 0x0000000400047310 */ /* 0x000e640000201800 */
[----:B-1----:R1:W-:Y:S01]  /*a610*/  STG.E.128 desc[UR36][R8.64], R4 ;  /* 0x0000000408007986 */ /* 0x0023e2000c101d24 */
[----:B------:R-:W-:Y:S05]  /*a620*/  BRA `(.L_x_734) ;  /* 0x0000000000f47947 */ /* 0x000fea0003800000 */
.L_x_753:
[----:B------:R-:W-:-:S13]  /*a630*/  ISETP.NE.AND P0, PT, R0, 0xf, PT ;  /* 0x0000000f0000780c */ /* 0x000fda0003f05270 */
[----:B------:R-:W-:Y:S05]  /*a640*/  @!P0 BRA `(.L_x_755) ;  /* 0x0000000000e88947 */ /* 0x000fea0003800000 */
[----:B------:R-:W-:-:S13]  /*a650*/  ISETP.NE.AND P0, PT, R0, 0x17, PT ;  /* 0x000000170000780c */ /* 0x000fda0003f05270 */
[----:B------:R-:W-:Y:S05]  /*a660*/  @!P0 BRA `(.L_x_756) ;  /* 0x0000000000908947 */ /* 0x000fea0003800000 */
[----:B------:R-:W-:-:S13]  /*a670*/  ISETP.NE.AND P0, PT, R0, 0x18, PT ;  /* 0x000000180000780c */ /* 0x000fda0003f05270 */
[----:B------:R-:W-:Y:S05]  /*a680*/  @!P0 BRA `(.L_x_757) ;  /* 0x0000000000448947 */ /* 0x000fea0003800000 */
.L_x_733:
        /* <DEDUP_REMOVED lines=16> */
.L_x_758:
[----:B------:R-:W-:Y:S05]  /*a790*/  BRA `(.L_x_734) ;  /* 0x0000000000987947 */ /* 0x000fea0003800000 */
.L_x_757:
[----:B------:R-:W-:Y:S01]  /*a7a0*/  IMAD.U32 R5, R22, 0x10000, RZ ;  /* 0x0001000016057824 */ /* 0x000fe200078e00ff */
        /* <DEDUP_REMOVED lines=12> */
.L_x_760:
[----:B------:R-:W-:Y:S05]  /*a870*/  BSYNC.RECONVERGENT B0 ;  /* 0x0000000000007941 */ /* 0x000fea0003800200 */
.L_x_759:
[----:B------:R-:W-:-:S05]  /*a880*/  LOP3.LUT R3, R0, 0x80, R3, 0xf8, !PT ;  /* 0x0000008000037812 */ /* 0x000fca00078ef803 */
[----:B------:R1:W-:Y:S01]  /*a890*/  STG.E.U8 desc[UR36][R8.64], R3 ;  /* 0x0000000308007986 */ /* 0x0003e2000c101124 */
[----:B------:R-:W-:Y:S05]  /*a8a0*/  BRA `(.L_x_734) ;  /* 0x0000000000547947 */ /* 0x000fea0003800000 */
.L_x_756:
[----:B------:R-:W-:Y:S01]  /*a8b0*/  IMAD.U32 R3, R22, 0x10000, RZ ;  /* 0x0001000016037824 */ /* 0x000fe200078e00ff */
        /* <DEDUP_REMOVED lines=11> */
.L_x_762:
[----:B------:R-:W-:Y:S01]  /*a970*/  IMAD.MOV.U32 R0, RZ, RZ, 0x7f ;  /* 0x0000007fff007424 */ /* 0x000fe200078e00ff */
[----:B------:R-:W-:-:S04]  /*a980*/  ISETP.GT.U32.AND P0, PT, R4, 0x7f800000, PT ;  /* 0x7f8000000400780c */ /* 0x000fc80003f04070 */
[----:B------:R-:W-:-:S09]  /*a990*/  SEL R0, R0, 0x7c, P0 ;  /* 0x0000007c00007807 */ /* 0x000fd20000000000 */
.L_x_763:
[----:B------:R-:W-:Y:S05]  /*a9a0*/  BSYNC.RECONVERGENT B0 ;  /* 0x0000000000007941 */ /* 0x000fea0003800200 */
.L_x_761:
[----:B------:R-:W-:-:S04]  /*a9b0*/  SHF.R.U32.HI R3, RZ, 0x18, R3 ;  /* 0x00000018ff037819 */ /* 0x000fc80000011603 */
[----:B------:R-:W-:-:S05]  /*a9c0*/  LOP3.LUT R3, R0, 0x80, R3, 0xf8, !PT ;  /* 0x0000008000037812 */ /* 0x000fca00078ef803 */
[----:B------:R1:W-:Y:S01]  /*a9d0*/  STG.E.U8 desc[UR36][R8.64], R3 ;  /* 0x0000000308007986 */ /* 0x0003e2000c101124 */
[----:B------:R-:W-:Y:S05]  /*a9e0*/  BRA `(.L_x_734) ;  /* 0x0000000000047947 */ /* 0x000fea0003800000 */
.L_x_755:
[----:B------:R1:W-:Y:S02]  /*a9f0*/  STG.E.U16 desc[UR36][R8.64], R22 ;  /* 0x0000001608007986 */ /* 0x0003e4000c101524 */
.L_x_734:
[----:B------:R-:W-:-:S05]  /*aa00*/  VIADD R25, R25, 0x80 ;  /* 0x0000008019197836 */ /* 0x000fca0000000000 */
[----:B------:R-:W-:-:S13]  /*aa10*/  ISETP.GE.AND P0, PT, R25, R16, PT ;  /* 0x000000101900720c */ /* 0x000fda0003f06270 */
[----:B------:R-:W-:Y:S05]  /*aa20*/  @P0 BRA `(.L_x_728) ;  /* 0x0000000c00d80947 */ /* 0x000fea0003800000 */
[----:B------:R-:W5:Y:S01]  /*aa30*/  LDCU UR4, c[0x0][0x3c4] ;  /* 0x00007880ff0477ac */ /* 0x000f620008000800 */
[----:B-1234-:R-:W1:Y:S01]  /*aa40*/  LDC.64 R8, c[0x0][0x398] ;  /* 0x0000e600ff087b82 */ /* 0x01ee620000000a00 */
[----:B------:R-:W-:Y:S01]  /*aa50*/  IMAD R0, R2, 0x200, R25 ;  /* 0x0000020002007824 */ /* 0x000fe200078e0219 */
        /* <DEDUP_REMOVED lines=15> */
[----:B0-----:R-:W-:-:S06]  /*ab50*/  IMAD.U32 R17, R17, 0x10000, RZ ;  /* 0x0001000011117824 */ /* 0x001fcc00078e00ff */
[----:B------:R-:W0:Y:S02]  /*ab60*/  F2I.FTZ.TRUNC.NTZ R17, R17 ;  /* 0x0000001100117305 */ /* 0x000e24000021f100 */
[----:B0-----:R3:W-:Y:S01]  /*ab70*/  STG.E.U8 desc[UR36][R8.64], R17 ;  /* 0x0000001108007986 */ /* 0x0017e2000c101124 */
[----:B------:R-:W-:Y:S05]  /*ab80*/  BRA `(.L_x_769) ;  /* 0x0000000c007c7947 */ /* 0x000fea0003800000 */
.L_x_767:
[----:B0-----:R-:W-:-:S06]  /*ab90*/  IMAD.U32 R5, R17, 0x10000, RZ ;  /* 0x0001000011057824 */ /* 0x001fcc00078e00ff */
[----:B------:R-:W0:Y:S02]  /*aba0*/  F2I.S64.TRUNC R4, R5 ;  /* 0x0000000500047311 */ /* 0x000e24000020d900 */
[----:B0-----:R4:W-:Y:S01]  /*abb0*/  STG.E.U8 desc[UR36][R8.64], R4 ;  /* 0x0000000408007986 */ /* 0x0019e2000c101124 */
[----:B------:R-:W-:Y:S05]  /*abc0*/  BRA `(.L_x_769) ;  /* 0x0000000c006c7947 */ /* 0x000fea0003800000 */
.L_x_766:
[----:B------:R-:W-:-:S13]  /*abd0*/  ISETP.NE.AND P0, PT, R0, 0x2, PT ;  /* 0x000000020000780c */ /* 0x000fda0003f05270 */
[----:B------:R-:W-:Y:S05]  /*abe0*/  @!P0 BRA `(.L_x_770) ;  /* 0x0000000000308947 */ /* 0x000fea0003800000 */
[----:B------:R-:W-:-:S13]  /*abf0*/  ISETP.NE.AND P0, PT, R0, 0x3, PT ;  /* 0x000000030000780c */ /* 0x000fda0003f05270 */
[----:B------:R-:W-:Y:S05]  /*ac00*/  @!P0 BRA `(.L_x_771) ;  /* 0x0000000000188947 */ /* 0x000fea0003800000 */
[----:B------:R-:W-:-:S13]  /*ac10*/  ISETP.NE.AND P0, PT, R0, 0x4, PT ;  /* 0x000000040000780c */ /* 0x000fda0003f05270 */
[----:B------:R-:W-:Y:S05]  /*ac20*/  @P0 BRA `(.L_x_768) ;  /* 0x0000000800780947 */ /* 0x000fea0003800000 */
[----:B0-----:R-:W-:-:S06]  /*ac30*/  IMAD.U32 R4, R17, 0x10000, RZ ;  /* 0x0001000011047824 */ /* 0x001fcc00078e00ff */
[----:B------:R-:W0:Y:S02]  /*ac40*/  F2I.S64.TRUNC R4, R4 ;  /* 0x0000000400047311 */ /* 0x000e24000020d900 */
[----:B0-----:R1:W-:Y:S01]  /*ac50*/  STG.E.64 desc[UR36][R8.64], R4 ;  /* 0x0000000408007986 */ /* 0x0013e2000c101b24 */
[----:B------:R-:W-:Y:S05]  /*ac60*/  BRA `(.L_x_769) ;  /* 0x0000000c00447947 */ /* 0x000fea0003800000 */
.L_x_771:
[----:B0-----:R-:W-:-:S06]  /*ac70*/  IMAD.U32 R17, R17, 0x10000, RZ ;  /* 0x0001000011117824 */ /* 0x001fcc00078e00ff */
[----:B------:R-:W0:Y:S02]  /*ac80*/  F2I.FTZ.TRUNC.NTZ R17, R17 ;  /* 0x0000001100117305 */ /* 0x000e24000021f100 */
[----:B0-----:R2:W-:Y:S01]  /*ac90*/  STG.E desc[UR36][R8.64], R17 ;  /* 0x0000001108007986 */ /* 0x0015e2000c101924 */
[----:B------:R-:W-:Y:S05]  /*aca0*/  BRA `(.L_x_769) ;  /* 0x0000000c00347947 */ /* 0x000fea0003800000 */
.L_x_770:
[----:B0-----:R-:W-:-:S06]  /*acb0*/  IMAD.U32 R17, R17, 0x10000, RZ ;  /* 0x0001000011117824 */ /* 0x001fcc00078e00ff */
[----:B------:R-:W0:Y:S02]  /*acc0*/  F2I.FTZ.TRUNC.NTZ R17, R17 ;  /* 0x0000001100117305 */ /* 0x000e24000021f100 */
[----:B0-----:R0:W-:Y:S01]  /*acd0*/  STG.E.U16 desc[UR36][R8.64], R17 ;  /* 0x0000001108007986 */ /* 0x0011e2000c101524 */
[----:B------:R-:W-:Y:S05]  /*ace0*/  BRA `(.L_x_769) ;  /* 0x0000000c00247947 */ /* 0x000fea0003800000 */
.L_x_765:
[----:B------:R-:W-:-:S13]  /*acf0*/  ISETP.GT.AND P0, PT, R0, 0x6, PT ;  /* 0x000000060000780c */ /* 0x000fda0003f04270 */
[----:B------:R-:W-:Y:S05]  /*ad00*/  @P0 BRA `(.L_x_772) ;  /* 0x00000000002c0947 */ /* 0x000fea0003800000 */
[----:B------:R-:W-:-:S13]  /*ad10*/  ISETP.NE.AND P0, PT, R0, 0x5, PT ;  /* 0x000000050000780c */ /* 0x000fda0003f05270 */
[----:B------:R-:W-:Y:S05]  /*ad20*/  @!P0 BRA `(.L_x_773) ;  /* 0x0000000000148947 */ /* 0x000fea0003800000 */
[----:B------:R-:W-:-:S13]  /*ad30*/  ISETP.NE.AND P0, PT, R0, 0x6, PT ;  /* 0x000000060000780c */ /* 0x000fda0003f05270 */
[----:B------:R-:W-:Y:S05]  /*ad40*/  @P0 BRA `(.L_x_768) ;  /* 0x0000000800300947 */ /* 0x000fea0003800000 */
[----:B0-----:R-:W-:-:S05]  /*ad50*/  IMAD.U32 R17, R17, 0x10000, RZ ;  /* 0x0001000011117824 */ /* 0x001fca00078e00ff */
[----:B------:R0:W-:Y:S01]  /*ad60*/  STG.E desc[UR36][R8.64], R17 ;  /* 0x0000001108007986 */ /* 0x0001e2000c101924 */
[----:B------:R-:W-:Y:S05]  /*ad70*/  BRA `(.L_x_769) ;  /* 0x0000000c00007947 */ /* 0x000fea0003800000 */
.L_x_773:
[----:B0-----:R-:W-:-:S05]  /*ad80*/  IMAD.U32 R0, R17, 0x10000, RZ ;  /* 0x0001000011007824 */ /* 0x001fca00078e00ff */
[----:B------:R-:W-:-:S05]  /*ad90*/  F2FP.F16.F32.PACK_AB R0, RZ, R0 ;  /* 0x00000000ff00723e */ /* 0x000fca00000000ff */
[----:B------:R0:W-:Y:S01]  /*ada0*/  STG.E.U16 desc[UR36][R8.64], R0 ;  /* 0x0000000008007986 */ /* 0x0001e2000c101524 */
[----:B------:R-:W-:Y:S05]  /*adb0*/  BRA `(.L_x_769) ;  /* 0x0000000800f07947 */ /* 0x000fea0003800000 */
.L_x_772:
[----:B------:R-:W-:-:S13]  /*adc0*/  ISETP.NE.AND P0, PT, R0, 0x7, PT ;  /* 0x000000070000780c */ /* 0x000fda0003f05270 */
[----:B------:R-:W-:Y:S05]  /*add0*/  @!P0 BRA `(.L_x_774) ;  /* 0x0000000000348947 */ /* 0x000fea0003800000 */
[----:B------:R-:W-:-:S13]  /*ade0*/  ISETP.NE.AND P0, PT, R0, 0x8, PT ;  /* 0x000000080000780c */ /* 0x000fda0003f05270 */
[----:B------:R-:W-:Y:S05]  /*adf0*/  @!P0 BRA `(.L_x_775) ;  /* 0x0000000000188947 */ /* 0x000fea0003800000 */
[----:B------:R-:W-:-:S13]  /*ae00*/  ISETP.NE.AND P0, PT, R0, 0x9, PT ;  /* 0x000000090000780c */ /* 0x000fda0003f05270 */
[----:B------:R-:W-:Y:S05]  /*ae10*/  @P0 BRA `(.L_x_768) ;  /* 0x0000000400fc0947 */ /* 0x000fea0003800000 */
[----:B0-----:R-:W-:Y:S02]  /*ae20*/  IMAD.U32 R4, R17, 0x10000, RZ ;  /* 0x0001000011047824 */ /* 0x001fe400078e00ff */
[----:B------:R-:W-:-:S05]  /*ae30*/  IMAD.MOV.U32 R5, RZ, RZ, RZ ;  /* 0x000000ffff057224 */ /* 0x000fca00078e00ff */
[----:B------:R0:W-:Y:S01]  /*ae40*/  STG.E.64 desc[UR36][R8.64], R4 ;  /* 0x0000000408007986 */ /* 0x0001e2000c101b24 */
[----:B------:R-:W-:Y:S05]  /*ae50*/  BRA `(.L_x_769) ;  /* 0x0000000800c87947 */ /* 0x000fea0003800000 */
.L_x_775:
[----:B0-----:R-:W-:-:S05]  /*ae60*/  IMAD.U32 R17, R17, 0x10000, RZ ;  /* 0x0001000011117824 */ /* 0x001fca00078e00ff */
[----:B------:R-:W-:-:S04]  /*ae70*/  F2FP.F16.F32.PACK_AB R3, RZ, R17 ;  /* 0x00000011ff03723e */ /* 0x000fc800000000ff */
[----:B------:R-:W-:-:S05]  /*ae80*/  PRMT R3, R3, 0x5410, RZ ;  /* 0x0000541003037816 */ /* 0x000fca00000000ff */
[----:B------:R0:W-:Y:S01]  /*ae90*/  STG.E desc[UR36][R8.64], R3 ;  /* 0x0000000308007986 */ /* 0x0001e2000c101924 */
[----:B------:R-:W-:Y:S05]  /*aea0*/  BRA `(.L_x_769) ;  /* 0x0000000800b47947 */ /* 0x000fea0003800000 */
.L_x_774:
[----:B0-----:R-:W-:-:S04]  /*aeb0*/  IMAD.U32 R4, R17, 0x10000, RZ ;  /* 0x0001000011047824 */ /* 0x001fc800078e00ff */
[----:B------:R-:W-:-:S06]  /*aec0*/  FMUL.FTZ R4, R4, 1 ;  /* 0x3f80000004047820 */ /* 0x000fcc0000410000 */
[----:B------:R-:W0:Y:S02]  /*aed0*/  F2F.F64.F32 R4, R4 ;  /* 0x0000000400047310 */ /* 0x000e240000201800 */
[----:B0-----:R0:W-:Y:S01]  /*aee0*/  STG.E.64 desc[UR36][R8.64], R4 ;  /* 0x0000000408007986 */ /* 0x0011e2000c101b24 */
[----:B------:R-:W-:Y:S05]  /*aef0*/  BRA `(.L_x_769) ;  /* 0x0000000800a07947 */ /* 0x000fea0003800000 */
.L_x_764:
        /* <DEDUP_REMOVED lines=10> */
[----:B0-----:R-:W-:-:S06]  /*afa0*/  IMAD.U32 R3, R17, 0x10000, RZ ;  /* 0x0001000011037824 */ /* 0x001fcc00078e00ff */
[----:B------:R-:W0:Y:S02]  /*afb0*/  F2I.FTZ.U32.TRUNC.NTZ R3, R3 ;  /* 0x0000000300037305 */ /* 0x000e24000021f000 */
[----:B0-----:R0:W-:Y:S01]  /*afc0*/  STG.E.U16 desc[UR36][R8.64], R3 ;  /* 0x0000000308007986 */ /* 0x0011e2000c101524 */
[----:B------:R-:W-:Y:S05]  /*afd0*/  BRA `(.L_x_769) ;  /* 0x0000000800687947 */ /* 0x000fea0003800000 */
.L_x_779:
        /* <DEDUP_REMOVED lines=17> */
.L_x_782:
[----:B------:R-:W-:-:S04]  /*b0f0*/  SHF.R.U32.HI R3, RZ, 0x18, R17 ;  /* 0x00000018ff037819 */ /* 0x000fc80000011611 */
[----:B------:R-:W-:-:S04]  /*b100*/  LOP3.LUT R0, R0, 0x80, R3, 0xf8, !PT ;  /* 0x0000008000007812 */ /* 0x000fc800078ef803 */
[----:B------:R-:W-:-:S07]  /*b110*/  PRMT R4, R0, 0x7610, R4 ;  /* 0x0000761000047816 */ /* 0x000fce0000000004 */
.L_x_781:
[----:B------:R-:W-:Y:S05]  /*b120*/  BSYNC.RECONVERGENT B0 ;  /* 0x0000000000007941 */ /* 0x000fea0003800200 */
.L_x_780:
[----:B------:R0:W-:Y:S01]  /*b130*/  STG.E.U8 desc[UR36][R8.64], R4 ;  /* 0x0000000408007986 */ /* 0x0001e2000c101124 */
[----:B------:R-:W-:Y:S05]  /*b140*/  BRA `(.L_x_769) ;  /* 0x00000008000c7947 */ /* 0x000fea0003800000 */
.L_x_778:
        /* <DEDUP_REMOVED lines=17> */
.L_x_785:
[----:B------:R-:W-:-:S04]  /*b260*/  SHF.R.U32.HI R3, RZ, 0x18, R17 ;  /* 0x00000018ff037819 */ /* 0x000fc80000011611 */
[----:B------:R-:W-:-:S04]  /*b270*/  LOP3.LUT R0, R0, 0x80, R3, 0xf8, !PT ;  /* 0x0000008000007812 */ /* 0x000fc800078ef803 */
[----:B------:R-:W-:-:S07]  /*b280*/  PRMT R4, R0, 0x7610, R4 ;  /* 0x0000761000047816 */ /* 0x000fce0000000004 */
.L_x_784:
[----:B------:R-:W-:Y:S05]  /*b290*/  BSYNC.RECONVERGENT B0 ;  /* 0x0000000000007941 */ /* 0x000fea0003800200 */
.L_x_783:
[----:B------:R0:W-:Y:S01]  /*b2a0*/  STG.E.U8 desc[UR36][R8.64], R4 ;  /* 0x0000000408007986 */ /* 0x0001e2000c101124 */
[----:B------:R-:W-:Y:S05]  /*b2b0*/  BRA `(.L_x_769) ;  /* 0x0000000400b07947 */ /* 0x000fea0003800000 */
.L_x_777:
[----:B------:R-:W-:-:S13]  /*b2c0*/  ISETP.NE.AND P0, PT, R0, 0x1c, PT ;  /* 0x0000001c0000780c */ /* 0x000fda0003f05270 */
[----:B------:R-:W-:Y:S05]  /*b2d0*/  @!P0 BRA `(.L_x_786) ;  /* 0x0000000000608947 */ /* 0x000fea0003800000 */
[----:B------:R-:W-:-:S13]  /*b2e0*/  ISETP.NE.AND P0, PT, R0, 0x1d, PT ;  /* 0x0000001d0000780c */ /* 0x000fda0003f05270 */
[----:B------:R-:W-:Y:S05]  /*b2f0*/  @!P0 BRA `(.L_x_787) ;  /* 0x0000000000488947 */ /* 0x000fea0003800000 */
[----:B------:R-:W-:-:S13]  /*b300*/  ISETP.NE.AND P0, PT, R0, 0x2c, PT ;  /* 0x0000002c0000780c */ /* 0x000fda0003f05270 */
[----:B------:R-:W-:Y:S05]  /*b310*/  @P0 BRA `(.L_x_768) ;  /* 0x0000000000bc0947 */ /* 0x000fea0003800000 */
[----:B0-----:R-:W-:-:S05]  /*b320*/  IMAD.U32 R4, R17, 0x10000, RZ ;  /* 0x0001000011047824 */ /* 0x001fca00078e00ff */
        /* <DEDUP_REMOVED lines=15> */
.L_x_787:
[----:B0-----:R-:W-:-:S06]  /*b420*/  IMAD.U32 R4, R17, 0x10000, RZ ;  /* 0x0001000011047824 */ /* 0x001fcc00078e00ff */
[----:B------:R-:W0:Y:S02]  /*b430*/  F2I.U64.TRUNC R4, R4 ;  /* 0x0000000400047311 */ /* 0x000e24000020d800 */
[----:B0-----:R0:W-:Y:S01]  /*b440*/  STG.E.64 desc[UR36][R8.64], R4 ;  /* 0x0000000408007986 */ /* 0x0011e2000c101b24 */
[----:B------:R-:W-:Y:S05]  /*b450*/  BRA `(.L_x_769) ;  /* 0x0000000400487947 */ /* 0x000fea0003800000 */
.L_x_786:
[----:B0-----:R-:W-:-:S06]  /*b460*/  IMAD.U32 R17, R17, 0x10000, RZ ;  /* 0x0001000011117824 */ /* 0x001fcc00078e00ff */
[----:B------:R-:W0:Y:S02]  /*b470*/  F2I.FTZ.U32.TRUNC.NTZ R17, R17 ;  /* 0x0000001100117305 */ /* 0x000e24000021f000 */
[----:B0-----:R0:W-:Y:S01]  /*b480*/  STG.E desc[UR36][R8.64], R17 ;  /* 0x0000001108007986 */ /* 0x0011e2000c101924 */
[----:B------:R-:W-:Y:S05]  /*b490*/  BRA `(.L_x_769) ;  /* 0x0000000400387947 */ /* 0x000fea0003800000 */
.L_x_776:
[----:B------:R-:W-:-:S13]  /*b4a0*/  ISETP.GT.AND P0, PT, R0, 0xe, PT ;  /* 0x0000000e0000780c */ /* 0x000fda0003f04270 */
[----:B------:R-:W-:Y:S05]  /*b4b0*/  @P0 BRA `(.L_x_788) ;  /* 0x00000000003c0947 */ /* 0x000fea0003800000 */
[----:B------:R-:W-:-:S13]  /*b4c0*/  ISETP.NE.AND P0, PT, R0, 0xa, PT ;  /* 0x0000000a0000780c */ /* 0x000fda0003f05270 */
[----:B------:R-:W-:Y:S05]  /*b4d0*/  @!P0 BRA `(.L_x_789) ;  /* 0x00000000001c8947 */ /* 0x000fea0003800000 */
[----:B------:R-:W-:-:S13]  /*b4e0*/  ISETP.NE.AND P0, PT, R0, 0xb, PT ;  /* 0x0000000b0000780c */ /* 0x000fda0003f05270 */
[----:B------:R-:W-:Y:S05]  /*b4f0*/  @P0 BRA `(.L_x_768) ;  /* 0x0000000000440947 */ /* 0x000fea0003800000 */
[----:B0-----:R-:W-:-:S05]  /*b500*/  IMAD.U32 R17, R17, 0x10000, RZ ;  /* 0x0001000011117824 */ /* 0x001fca00078e00ff */
[----:B------:R-:W-:-:S04]  /*b510*/  FSETP.NEU.FTZ.AND P0, PT, R17, RZ, PT ;  /* 0x000000ff1100720b */ /* 0x000fc80003f1d000 */
[----:B------:R-:W-:-:S05]  /*b520*/  SEL R3, RZ, 0x1, !P0 ;  /* 0x00000001ff037807 */ /* 0x000fca0004000000 */
[----:B------:R0:W-:Y:S01]  /*b530*/  STG.E.U8 desc[UR36][R8.64], R3 ;  /* 0x0000000308007986 */ /* 0x0001e2000c101124 */
[----:B------:R-:W-:Y:S05]  /*b540*/  BRA `(.L_x_769) ;  /* 0x00000004000c7947 */ /* 0x000fea0003800000 */
.L_x_789:
[----:B0-----:R-:W-:Y:S01]  /*b550*/  IMAD.U32 R17, R17, 0x10000, RZ ;  /* 0x0001000011117824 */ /* 0x001fe200078e00ff */
[----:B------:R-:W-:-:S03]  /*b560*/  CS2R R6, SRZ ;  /* 0x0000000000067805 */ /* 0x000fc6000001ff00 */
[----:B------:R-:W-:-:S06]  /*b570*/  FMUL.FTZ R4, R17, 1 ;  /* 0x3f80000011047820 */ /* 0x000fcc0000410000 */
[----:B------:R-:W0:Y:S02]  /*b580*/  F2F.F64.F32 R4, R4 ;  /* 0x0000000400047310 */ /* 0x000e240000201800 */
[----:B0-----:R0:W-:Y:S01]  /*b590*/  STG.E.128 desc[UR36][R8.64], R4 ;  /* 0x0000000408007986 */ /* 0x0011e2000c101d24 */
[----:B------:R-:W-:Y:S05]  /*b5a0*/  BRA `(.L_x_769) ;  /* 0x0000000000f47947 */ /* 0x000fea0003800000 */
.L_x_788:
[----:B------:R-:W-:-:S13]  /*b5b0*/  ISETP.NE.AND P0, PT, R0, 0xf, PT ;  /* 0x0000000f0000780c */ /* 0x000fda0003f05270 */
[----:B------:R-:W-:Y:S05]  /*b5c0*/  @!P0 BRA `(.L_x_790) ;  /* 0x0000000000e88947 */ /* 0x000fea0003800000 */
[----:B------:R-:W-:-:S13]  /*b5d0*/  ISETP.NE.AND P0, PT, R0, 0x17, PT ;  /* 0x000000170000780c */ /* 0x000fda0003f05270 */
[----:B------:R-:W-:Y:S05]  /*b5e0*/  @!P0 BRA `(.L_x_791) ;  /* 0x0000000000908947 */ /* 0x000fea0003800000 */
[----:B------:R-:W-:-:S13]  /*b5f0*/  ISETP.NE.AND P0, PT, R0, 0x18, PT ;  /* 0x000000180000780c */ /* 0x000fda0003f05270 */
[----:B------:R-:W-:Y:S05]  /*b600*/  @!P0 BRA `(.L_x_792) ;  /* 0x0000000000448947 */ /* 0x000fea0003800000 */
.L_x_768:
        /* <DEDUP_REMOVED lines=16> */
.L_x_793:
[----:B------:R-:W-:Y:S05]  /*b710*/  BRA `(.L_x_769) ;  /* 0x0000000000987947 */ /* 0x000fea0003800000 */
.L_x_792:
        /* <DEDUP_REMOVED lines=13> */
.L_x_795:
[----:B------:R-:W-:Y:S05]  /*b7f0*/  BSYNC.RECONVERGENT B0 ;  /* 0x0000000000007941 */ /* 0x000fea0003800200 */
.L_x_794:
[----:B------:R-:W-:-:S05]  /*b800*/  LOP3.LUT R3, R0, 0x80, R3, 0xf8, !PT ;  /* 0x0000008000037812 */ /* 0x000fca00078ef803 */
[----:B------:R0:W-:Y:S01]  /*b810*/  STG.E.U8 desc[UR36][R8.64], R3 ;  /* 0x0000000308007986 */ /* 0x0001e2000c101124 */
[----:B------:R-:W-:Y:S05]  /*b820*/  BRA `(.L_x_769) ;  /* 0x0000000000547947 */ /* 0x000fea0003800000 */
.L_x_791:
        /* <DEDUP_REMOVED lines=12> */
.L_x_797:
[----:B------:R-:W-:Y:S01]  /*b8f0*/  IMAD.MOV.U32 R0, RZ, RZ, 0x7f ;  /* 0x0000007fff007424 */ /* 0x000fe200078e00ff */
[----:B------:R-:W-:-:S04]  /*b900*/  ISETP.GT.U32.AND P0, PT, R4, 0x7f800000, PT ;  /* 0x7f8000000400780c */ /* 0x000fc80003f04070 */
[----:B------:R-:W-:-:S09]  /*b910*/  SEL R0, R0, 0x7c, P0 ;  /* 0x0000007c00007807 */ /* 0x000fd20000000000 */
.L_x_798:
[----:B------:R-:W-:Y:S05]  /*b920*/  BSYNC.RECONVERGENT B0 ;  /* 0x0000000000007941 */ /* 0x000fea0003800200 */
.L_x_796:
[----:B------:R-:W-:-:S04]  /*b930*/  SHF.R.U32.HI R3, RZ, 0x18, R3 ;  /* 0x00000018ff037819 */ /* 0x000fc80000011603 */
[----:B------:R-:W-:-:S05]  /*b940*/  LOP3.LUT R3, R0, 0x80, R3, 0xf8, !PT ;  /* 0x0000008000037812 */ /* 0x000fca00078ef803 */
[----:B------:R0:W-:Y:S01]  /*b950*/  STG.E.U8 desc[UR36][R8.64], R3 ;  /* 0x0000000308007986 */ /* 0x0001e2000c101124 */
[----:B------:R-:W-:Y:S05]  /*b960*/  BRA `(.L_x_769) ;  /* 0x0000000000047947 */ /* 0x000fea0003800000 */
.L_x_790:
[----:B0-----:R0:W-:Y:S02]  /*b970*/  STG.E.U16 desc[UR36][R8.64], R17 ;  /* 0x0000001108007986 */ /* 0x0011e4000c101524 */
.L_x_769:
[----:B------:R-:W-:-:S07]  /*b980*/  VIADD R25, R25, 0x80 ;  /* 0x0000008019197836 */ /* 0x000fce0000000000 */
.L_x_728:
[----:B------:R-:W-:Y:S05]  /*b990*/  BSYNC.RECONVERGENT B6 ;  /* 0x0000000000067941 */ /* 0x000fea0003800200 */
.L_x_727:
[----:B------:R-:W-:-:S13]  /*b9a0*/  ISETP.GE.AND P0, PT, R25, R16, PT ;  /* 0x000000101900720c */ /* 0x000fda0003f06270 */
[----:B------:R-:W-:Y:S05]  /*b9b0*/  @P0 EXIT ;  /* 0x000000000000094d */ /* 0x000fea0003800000 */
[----:B01--4-:R-:W0:Y:S01]  /*b9c0*/  LDC.64 R4, c[0x0][0x398] ;  /* 0x0000e600ff047b82 */ /* 0x013e220000000a00 */
[----:B------:R-:W2:Y:S01]  /*b9d0*/  LDCU UR4, c[0x0][0x3c4] ;  /* 0x00007880ff0477ac */ /* 0x000ea20008000800 */
[----:B---3--:R-:W-:Y:S01]  /*b9e0*/  PRMT R0, R18, 0x9910, RZ ;  /* 0x0000991012007816 */ /* 0x008fe200000000ff */
[----:B------:R-:W-:-:S03]  /*b9f0*/  IMAD R2, R2, 0x200, R25 ;  /* 0x0000020002027824 */ /* 0x000fc600078e0219 */
[----:B------:R-:W-:Y:S01]  /*ba00*/  ISETP.GT.AND P1, PT, R0, 0x9, PT ;  /* 0x000000090000780c */ /* 0x000fe20003f24270 */
[----:B--2---:R-:W-:-:S05]  /*ba10*/  IMAD R3, R2, UR4, RZ ;  /* 0x0000000402037c24 */ /* 0x004fca000f8e02ff */
[----:B0-----:R-:W-:-:S05]  /*ba20*/  IADD3 R2, P0, PT, R3, R4, RZ ;  /* 0x0000000403027210 */ /* 0x001fca0007f1e0ff */
[----:B------:R-:W-:Y:S02]  /*ba30*/  IMAD.X R3, RZ, RZ, R5, P0 ;  /* 0x000000ffff037224 */ /* 0x000fe400000e0605 */
[----:B------:R-:W-:Y:S06]  /*ba40*/  @P1 BRA `(.L_x_799) ;  /* 0x00000004000c1947 */ /* 0x000fec0003800000 */
        /* <DEDUP_REMOVED lines=8> */
[----:B------:R-:W-:-:S06]  /*bad0*/  IMAD.U32 R19, R19, 0x10000, RZ ;  /* 0x0001000013137824 */ /* 0x000fcc00078e00ff */
[----:B------:R-:W0:Y:S02]  /*bae0*/  F2I.FTZ.TRUNC.NTZ R19, R19 ;  /* 0x0000001300137305 */ /* 0x000e24000021f100 */
[----:B0-----:R-:W-:Y:S01]  /*baf0*/  STG.E.U8 desc[UR36][R2.64], R19 ;  /* 0x0000001302007986 */ /* 0x001fe2000c101124 */
[----:B------:R-:W-:Y:S05]  /*bb00*/  EXIT ;  /* 0x000000000000794d */ /* 0x000fea0003800000 */
.L_x_802:
[----:B------:R-:W-:-:S06]  /*bb10*/  IMAD.U32 R5, R19, 0x10000, RZ ;  /* 0x0001000013057824 */ /* 0x000fcc00078e00ff */
[----:B------:R-:W0:Y:S02]  /*bb20*/  F2I.S64.TRUNC R4, R5 ;  /* 0x0000000500047311 */ /* 0x000e24000020d900 */
[----:B0-----:R-:W-:Y:S01]  /*bb30*/  STG.E.U8 desc[UR36][R2.64], R4 ;  /* 0x0000000402007986 */ /* 0x001fe2000c101124 */
[----:B------:R-:W-:Y:S05]  /*bb40*/  EXIT ;  /* 0x000000000000794d */ /* 0x000fea0003800000 */
.L_x_801:
[----:B------:R-:W-:-:S13]  /*bb50*/  ISETP.NE.AND P0, PT, R0, 0x2, PT ;  /* 0x000000020000780c */ /* 0x000fda0003f05270 */
[----:B------:R-:W-:Y:S05]  /*bb60*/  @!P0 BRA `(.L_x_804) ;  /* 0x0000000000308947 */ /* 0x000fea0003800000 */
[----:B------:R-:W-:-:S13]  /*bb70*/  ISETP.NE.AND P0, PT, R0, 0x3, PT ;  /* 0x000000030000780c */ /* 0x000fda0003f05270 */
[----:B------:R-:W-:Y:S05]  /*bb80*/  @!P0 BRA `(.L_x_805) ;  /* 0x0000000000188947 */ /* 0x000fea0003800000 */
[----:B------:R-:W-:-:S13]  /*bb90*/  ISETP.NE.AND P0, PT, R0, 0x4, PT ;  /* 0x000000040000780c */ /* 0x000fda0003f05270 */
[----:B------:R-:W-:Y:S05]  /*bba0*/  @P0 BRA `(.L_x_803) ;  /* 0x0000000800780947 */ /* 0x000fea0003800000 */
[----:B------:R-:W-:-:S06]  /*bbb0*/  IMAD.U32 R4, R19, 0x10000, RZ ;  /* 0x0001000013047824 */ /* 0x000fcc00078e00ff */
[----:B------:R-:W0:Y:S02]  /*bbc0*/  F2I.S64.TRUNC R4, R4 ;  /* 0x0000000400047311 */ /* 0x000e24000020d900 */
[----:B0-----:R-:W-:Y:S01]  /*bbd0*/  STG.E.64 desc[UR36][R2.64], R4 ;  /* 0x0000000402007986 */ /* 0x001fe2000c101b24 */
[----:B------:R-:W-:Y:S05]  /*bbe0*/  EXIT ;  /* 0x000000000000794d */ /* 0x000fea0003800000 */
.L_x_805:
[----:B------:R-:W-:-:S06]  /*bbf0*/  IMAD.U32 R19, R19, 0x10000, RZ ;  /* 0x0001000013137824 */ /* 0x000fcc00078e00ff */
[----:B------:R-:W0:Y:S02]  /*bc00*/  F2I.FTZ.TRUNC.NTZ R19, R19 ;  /* 0x0000001300137305 */ /* 0x000e24000021f100 */
[----:B0-----:R-:W-:Y:S01]  /*bc10*/  STG.E desc[UR36][R2.64], R19 ;  /* 0x0000001302007986 */ /* 0x001fe2000c101924 */
[----:B------:R-:W-:Y:S05]  /*bc20*/  EXIT ;  /* 0x000000000000794d */ /* 0x000fea0003800000 */
.L_x_804:
[----:B------:R-:W-:-:S06]  /*bc30*/  IMAD.U32 R19, R19, 0x10000, RZ ;  /* 0x0001000013137824 */ /* 0x000fcc00078e00ff */
[----:B------:R-:W0:Y:S02]  /*bc40*/  F2I.FTZ.TRUNC.NTZ R19, R19 ;  /* 0x0000001300137305 */ /* 0x000e24000021f100 */
[----:B0-----:R-:W-:Y:S01]  /*bc50*/  STG.E.U16 desc[UR36][R2.64], R19 ;  /* 0x0000001302007986 */ /* 0x001fe2000c101524 */
[----:B------:R-:W-:Y:S05]  /*bc60*/  EXIT ;  /* 0x000000000000794d */ /* 0x000fea0003800000 */
.L_x_800:
[----:B------:R-:W-:-:S13]  /*bc70*/  ISETP.GT.AND P0, PT, R0, 0x6, PT ;  /* 0x000000060000780c */ /* 0x000fda0003f04270 */
[----:B------:R-:W-:Y:S05]  /*bc80*/  @P0 BRA `(.L_x_806) ;  /* 0x00000000002c0947 */ /* 0x000fea0003800000 */
[----:B------:R-:W-:-:S13]  /*bc90*/  ISETP.NE.AND P0, PT, R0, 0x5, PT ;  /* 0x000000050000780c */ /* 0x000fda0003f05270 */
[----:B------:R-:W-:Y:S05]  /*bca0*/  @!P0 BRA `(.L_x_807) ;  /* 0x0000000000148947 */ /* 0x000fea0003800000 */
[----:B------:R-:W-:-:S13]  /*bcb0*/  ISETP.NE.AND P0, PT, R0, 0x6, PT ;  /* 0x000000060000780c */ /* 0x000fda0003f05270 */
[----:B------:R-:W-:Y:S05]  /*bcc0*/  @P0 BRA `(.L_x_803) ;  /* 0x0000000800300947 */ /* 0x000fea0003800000 */
[----:B------:R-:W-:-:S05]  /*bcd0*/  IMAD.U32 R19, R19, 0x10000, RZ ;  /* 0x0001000013137824 */ /* 0x000fca00078e00ff */
[----:B------:R-:W-:Y:S01]  /*bce0*/  STG.E desc[UR36][R2.64], R19 ;  /* 0x0000001302007986 */ /* 0x000fe2000c101924 */
[----:B------:R-:W-:Y:S05]  /*bcf0*/  EXIT ;  /* 0x000000000000794d */ /* 0x000fea0003800000 */
.L_x_807:
[----:B------:R-:W-:-:S05]  /*bd00*/  IMAD.U32 R0, R19, 0x10000, RZ ;  /* 0x0001000013007824 */ /* 0x000fca00078e00ff */
[----:B------:R-:W-:-:S05]  /*bd10*/  F2FP.F16.F32.PACK_AB R0, RZ, R0 ;  /* 0x00000000ff00723e */ /* 0x000fca00000000ff */
[----:B------:R-:W-:Y:S01]  /*bd20*/  STG.E.U16 desc[UR36][R2.64], R0 ;  /* 0x0000000002007986 */ /* 0x000fe2000c101524 */
[----:B------:R-:W-:Y:S05]  /*bd30*/  EXIT ;  /* 0x000000000000794d */ /* 0x000fea0003800000 */
.L_x_806:
        /* <DEDUP_REMOVED lines=8> */
[----:B------:R-:W-:Y:S01]  /*bdc0*/  STG.E.64 desc[UR36][R2.64], R4 ;  /* 0x0000000402007986 */ /* 0x000fe2000c101b24 */
[----:B------:R-:W-:Y:S05]  /*bdd0*/  EXIT ;  /* 0x000000000000794d */ /* 0x000fea0003800000 */
.L_x_809:
[----:B------:R-:W-:-:S05]  /*bde0*/  IMAD.U32 R19, R19, 0x10000, RZ ;  /* 0x0001000013137824 */ /* 0x000fca00078e00ff */
[----:B------:R-:W-:-:S04]  /*bdf0*/  F2FP.F16.F32.PACK_AB R5, RZ, R19 ;  /* 0x00000013ff05723e */ /* 0x000fc800000000ff */
[----:B------:R-:W-:-:S05]  /*be00*/  PRMT R5, R5, 0x5410, RZ ;  /* 0x0000541005057816 */ /* 0x000fca00000000ff */
[----:B------:R-:W-:Y:S01]  /*be10*/  STG.E desc[UR36][R2.64], R5 ;  /* 0x0000000502007986 */ /* 0x000fe2000c101924 */
[----:B------:R-:W-:Y:S05]  /*be20*/  EXIT ;  /* 0x000000000000794d */ /* 0x000fea0003800000 */
.L_x_808:
[----:B------:R-:W-:-:S04]  /*be30*/  IMAD.U32 R4, R19, 0x10000, RZ ;  /* 0x0001000013047824 */ /* 0x000fc800078e00ff */
[----:B------:R-:W-:-:S06]  /*be40*/  FMUL.FTZ R4, R4, 1 ;  /* 0x3f80000004047820 */ /* 0x000fcc0000410000 */
[----:B------:R-:W0:Y:S02]  /*be50*/  F2F.F64.F32 R4, R4 ;  /* 0x0000000400047310 */ /* 0x000e240000201800 */
[----:B0-----:R-:W-:Y:S01]  /*be60*/  STG.E.64 desc[UR36][R2.64], R4 ;  /* 0x0000000402007986 */ /* 0x001fe2000c101b24 */
[----:B------:R-:W-:Y:S05]  /*be70*/  EXIT ;  /* 0x000000000000794d */ /* 0x000fea0003800000 */
.L_x_799:
        /* <DEDUP_REMOVED lines=11> */
[----:B------:R-:W0:Y:S02]  /*bf30*/  F2I.FTZ.U32.TRUNC.NTZ R5, R5 ;  /* 0x0000000500057305 */ /* 0x000e24000021f000 */
[----:B0-----:R-:W-:Y:S01]  /*bf40*/  STG.E.U16 desc[UR36][R2.64], R5 ;  /* 0x0000000502007986 */ /* 0x001fe2000c101524 */
[----:B------:R-:W-:Y:S05]  /*bf50*/  EXIT ;  /* 0x000000000000794d */ /* 0x000fea0003800000 */
.L_x_813:
        /* <DEDUP_REMOVED lines=18> */
.L_x_816:
[----:B------:R-:W-:-:S04]  /*c080*/  SHF.R.U32.HI R5, RZ, 0x18, R5 ;  /* 0x00000018ff057819 */ /* 0x000fc80000011605 */
[----:B------:R-:W-:-:S07]  /*c090*/  LOP3.LUT R0, R0, 0x80, R5, 0xf8, !PT ;  /* 0x0000008000007812 */ /* 0x000fce00078ef805 */
.L_x_815:
[----:B------:R-:W-:Y:S05]  /*c0a0*/  BSYNC.RECONVERGENT B0 ;  /* 0x0000000000007941 */ /* 0x000fea0003800200 */
.L_x_814:
[----:B------:R-:W-:Y:S01]  /*c0b0*/  STG.E.U8 desc[UR36][R2.64], R0 ;  /* 0x0000000002007986 */ /* 0x000fe2000c101124 */
[----:B------:R-:W-:Y:S05]  /*c0c0*/  EXIT ;  /* 0x000000000000794d */ /* 0x000fea0003800000 */
.L_x_812:
        /* <DEDUP_REMOVED lines=18> */
.L_x_819:
[----:B------:R-:W-:-:S04]  /*c1f0*/  SHF.R.U32.HI R5, RZ, 0x18, R5 ;  /* 0x00000018ff057819 */ /* 0x000fc80000011605 */
[----:B------:R-:W-:-:S07]  /*c200*/  LOP3.LUT R0, R0, 0x80, R5, 0xf8, !PT ;  /* 0x0000008000007812 */ /* 0x000fce00078ef805 */
.L_x_818:
[----:B------:R-:W-:Y:S05]  /*c210*/  BSYNC.RECONVERGENT B0 ;  /* 0x0000000000007941 */ /* 0x000fea0003800200 */
.L_x_817:
[----:B------:R-:W-:Y:S01]  /*c220*/  STG.E.U8 desc[UR36][R2.64], R0 ;  /* 0x0000000002007986 */ /* 0x000fe2000c101124 */
[----:B------:R-:W-:Y:S05]  /*c230*/  EXIT ;  /* 0x000000000000794d */ /* 0x000fea0003800000 */
.L_x_811:
[----:B------:R-:W-:-:S13]  /*c240*/  ISETP.NE.AND P0, PT, R0, 0x1c, PT ;  /* 0x0000001c0000780c */ /* 0x000fda0003f05270 */
[----:B------:R-:W-:Y:S05]  /*c250*/  @!P0 BRA `(.L_x_820) ;  /* 0x0000000000608947 */ /* 0x000fea0003800000 */
[----:B------:R-:W-:-:S13]  /*c260*/  ISETP.NE.AND P0, PT, R0, 0x1d, PT ;  /* 0x0000001d0000780c */ /* 0x000fda0003f05270 */
[----:B------:R-:W-:Y:S05]  /*c270*/  @!P0 BRA `(.L_x_821) ;  /* 0x0000000000488947 */ /* 0x000fea0003800000 */
[----:B------:R-:W-:-:S13]  /*c280*/  ISETP.NE.AND P0, PT, R0, 0x2c, PT ;  /* 0x0000002c0000780c */ /* 0x000fda0003f05270 */
[----:B------:R-:W-:Y:S05]  /*c290*/  @P0 BRA `(.L_x_803) ;  /* 0x0000000000bc0947 */ /* 0x000fea0003800000 */
[----:B------:R-:W-:Y:S02]  /*c2a0*/  IMAD.U32 R19, R19, 0x10000, RZ ;  /* 0x0001000013137824 */ /* 0x000fe400078e00ff */
        /* <DEDUP_REMOVED lines=15> */
.L_x_821:
[----:B------:R-:W-:-:S06]  /*c3a0*/  IMAD.U32 R4, R19, 0x10000, RZ ;  /* 0x0001000013047824 */ /* 0x000fcc00078e00ff */
[----:B------:R-:W0:Y:S02]  /*c3b0*/  F2I.U64.TRUNC R4, R4 ;  /* 0x0000000400047311 */ /* 0x000e24000020d800 */
[----:B0-----:R-:W-:Y:S01]  /*c3c0*/  STG.E.64 desc[UR36][R2.64], R4 ;  /* 0x0000000402007986 */ /* 0x001fe2000c101b24 */
[----:B------:R-:W-:Y:S05]  /*c3d0*/  EXIT ;  /* 0x000000000000794d */ /* 0x000fea0003800000 */
.L_x_820:
[----:B------:R-:W-:-:S06]  /*c3e0*/  IMAD.U32 R19, R19, 0x10000, RZ ;  /* 0x0001000013137824 */ /* 0x000fcc00078e00ff */
[----:B------:R-:W0:Y:S02]  /*c3f0*/  F2I.FTZ.U32.TRUNC.NTZ R19, R19 ;  /* 0x0000001300137305 */ /* 0x000e24000021f000 */
[----:B0-----:R-:W-:Y:S01]  /*c400*/  STG.E desc[UR36][R2.64], R19 ;  /* 0x0000001302007986 */ /* 0x001fe2000c101924 */
[----:B------:R-:W-:Y:S05]  /*c410*/  EXIT ;  /* 0x000000000000794d */ /* 0x000fea0003800000 */
.L_x_810:
        /* <DEDUP_REMOVED lines=9> */
[----:B------:R-:W-:Y:S01]  /*c4b0*/  STG.E.U8 desc[UR36][R2.64], R5 ;  /* 0x0000000502007986 */ /* 0x000fe2000c101124 */
[----:B------:R-:W-:Y:S05]  /*c4c0*/  EXIT ;  /* 0x000000000000794d */ /* 0x000fea0003800000 */
.L_x_823:
[----:B------:R-:W-:Y:S01]  /*c4d0*/  IMAD.U32 R19, R19, 0x10000, RZ ;  /* 0x0001000013137824 */ /* 0x000fe200078e00ff */
[----:B------:R-:W-:-:S03]  /*c4e0*/  CS2R R6, SRZ ;  /* 0x0000000000067805 */ /* 0x000fc6000001ff00 */
[----:B------:R-:W-:-:S06]  /*c4f0*/  FMUL.FTZ R4, R19, 1 ;  /* 0x3f80000013047820 */ /* 0x000fcc0000410000 */
[----:B------:R-:W0:Y:S02]  /*c500*/  F2F.F64.F32 R4, R4 ;  /* 0x0000000400047310 */ /* 0x000e240000201800 */
[----:B0-----:R-:W-:Y:S01]  /*c510*/  STG.E.128 desc[UR36][R2.64], R4 ;  /* 0x0000000402007986 */ /* 0x001fe2000c101d24 */
[----:B------:R-:W-:Y:S05]  /*c520*/  EXIT ;  /* 0x000000000000794d */ /* 0x000fea0003800000 */
.L_x_822:
[----:B------:R-:W-:-:S13]  /*c530*/  ISETP.NE.AND P0, PT, R0, 0xf, PT ;  /* 0x0000000f0000780c */ /* 0x000fda0003f05270 */
[----:B------:R-:W-:Y:S05]  /*c540*/  @!P0 BRA `(.L_x_824) ;  /* 0x0000000000e88947 */ /* 0x000fea0003800000 */
[----:B------:R-:W-:-:S13]  /*c550*/  ISETP.NE.AND P0, PT, R0, 0x17, PT ;  /* 0x000000170000780c */ /* 0x000fda0003f05270 */
[----:B------:R-:W-:Y:S05]  /*c560*/  @!P0 BRA `(.L_x_825) ;  /* 0x0000000000908947 */ /* 0x000fea0003800000 */
[----:B------:R-:W-:-:S13]  /*c570*/  ISETP.NE.AND P0, PT, R0, 0x18, PT ;  /* 0x000000180000780c */ /* 0x000fda0003f05270 */
[----:B------:R-:W-:Y:S05]  /*c580*/  @!P0 BRA `(.L_x_826) ;  /* 0x0000000000448947 */ /* 0x000fea0003800000 */
.L_x_803:
[----:B------:R-:W-:Y:S01]  /*c590*/  MOV R0, 0x0 ;  /* 0x0000000000007802 */ /* 0x000fe20000000f00 */
[----:B------:R-:W0:Y:S01]  /*c5a0*/  LDCU.64 UR4, c[0x4][0x128] ;  /* 0x01002500ff0477ac */ /* 0x000e220008000a00 */
[----:B------:R-:W-:Y:S02]  /*c5b0*/  IMAD.MOV.U32 R8, RZ, RZ, 0x65 ;  /* 0x00000065ff087424 */ /* 0x000fe400078e00ff */
[----:B------:R1:W2:Y:S01]  /*c5c0*/  LDC.64 R2, c[0x4][R0] ;  /* 0x0100000000027b82 */ /* 0x0002a20000000a00 */
[----:B------:R-:W3:Y:S01]  /*c5d0*/  LDCU.64 UR6, c[0x4][0x130] ;  /* 0x01002600ff0677ac */ /* 0x000ee20008000a00 */
[----:B------:R-:W-:Y:S02]  /*c5e0*/  IMAD.MOV.U32 R12, RZ, RZ, 0x1 ;  /* 0x00000001ff0c7424 */ /* 0x000fe400078e00ff */
[----:B------:R-:W-:Y:S01]  /*c5f0*/  IMAD.MOV.U32 R13, RZ, RZ, RZ ;  /* 0x000000ffff0d7224 */ /* 0x000fe200078e00ff */
[----:B------:R-:W4:Y:S01]  /*c600*/  LDCU.64 UR8, c[0x4][0x40] ;  /* 0x01000800ff0877ac */ /* 0x000f220008000a00 */
[----:B0-----:R-:W-:-:S02]  /*c610*/  IMAD.U32 R4, RZ, RZ, UR4 ;  /* 0x00000004ff047e24 */ /* 0x001fc4000f8e00ff */
[----:B------:R-:W-:Y:S02]  /*c620*/  IMAD.U32 R5, RZ, RZ, UR5 ;  /* 0x00000005ff057e24 */ /* 0x000fe4000f8e00ff */
[----:B---3--:R-:W-:Y:S02]  /*c630*/  IMAD.U32 R6, RZ, RZ, UR6 ;  /* 0x00000006ff067e24 */ /* 0x008fe4000f8e00ff */
[----:B------:R-:W-:Y:S02]  /*c640*/  IMAD.U32 R7, RZ, RZ, UR7 ;  /* 0x00000007ff077e24 */ /* 0x000fe4000f8e00ff */
[----:B----4-:R-:W-:Y:S02]  /*c650*/  IMAD.U32 R10, RZ, RZ, UR8 ;  /* 0x00000008ff0a7e24 */ /* 0x010fe4000f8e00ff */
[----:B-1----:R-:W-:-:S07]  /*c660*/  IMAD.U32 R11, RZ, RZ, UR9 ;  /* 0x00000009ff0b7e24 */ /* 0x002fce000f8e00ff */
[----:B------:R-:W-:-:S07]  /*c670*/  LEPC R20, `(.L_x_827) ;  /* 0x000000001014794e */ /* 0x000fce0000000000 */
[----:B--2---:R-:W-:Y:S05]  /*c680*/  CALL.ABS.NOINC R2 ;  /* 0x0000000002007343 */ /* 0x004fea0003c00000 */
.L_x_827:
[----:B------:R-:W-:Y:S05]  /*c690*/  EXIT ;  /* 0x000000000000794d */ /* 0x000fea0003800000 */
.L_x_826:
        /* <DEDUP_REMOVED lines=13> */
.L_x_829:
[----:B------:R-:W-:Y:S05]  /*c770*/  BSYNC.RECONVERGENT B0 ;  /* 0x0000000000007941 */ /* 0x000fea0003800200 */
.L_x_828:
[----:B------:R-:W-:-:S05]  /*c780*/  LOP3.LUT R5, R0, 0x80, R5, 0xf8, !PT ;  /* 0x0000008000057812 */ /* 0x000fca00078ef805 */
[----:B------:R-:W-:Y:S01]  /*c790*/  STG.E.U8 desc[UR36][R2.64], R5 ;  /* 0x0000000502007986 */ /* 0x000fe2000c101124 */
[----:B------:R-:W-:Y:S05]  /*c7a0*/  EXIT ;  /* 0x000000000000794d */ /* 0x000fea0003800000 */
.L_x_825:
        /* <DEDUP_REMOVED lines=12> */
.L_x_831:
[----:B------:R-:W-:Y:S01]  /*c870*/  IMAD.MOV.U32 R0, RZ, RZ, 0x7f ;  /* 0x0000007fff007424 */ /* 0x000fe200078e00ff */
[----:B------:R-:W-:-:S04]  /*c880*/  ISETP.GT.U32.AND P0, PT, R4, 0x7f800000, PT ;  /* 0x7f8000000400780c */ /* 0x000fc80003f04070 */
[----:B------:R-:W-:-:S09]  /*c890*/  SEL R0, R0, 0x7c, P0 ;  /* 0x0000007c00007807 */ /* 0x000fd20000000000 */
.L_x_832:
[----:B------:R-:W-:Y:S05]  /*c8a0*/  BSYNC.RECONVERGENT B0 ;  /* 0x0000000000007941 */ /* 0x000fea0003800200 */
.L_x_830:
[----:B------:R-:W-:-:S04]  /*c8b0*/  SHF.R.U32.HI R5, RZ, 0x18, R5 ;  /* 0x00000018ff057819 */ /* 0x000fc80000011605 */
[----:B------:R-:W-:-:S05]  /*c8c0*/  LOP3.LUT R5, R0, 0x80, R5, 0xf8, !PT ;  /* 0x0000008000057812 */ /* 0x000fca00078ef805 */
[----:B------:R-:W-:Y:S01]  /*c8d0*/  STG.E.U8 desc[UR36][R2.64], R5 ;  /* 0x0000000502007986 */ /* 0x000fe2000c101124 */
[----:B------:R-:W-:Y:S05]  /*c8e0*/  EXIT ;  /* 0x000000000000794d */ /* 0x000fea0003800000 */
.L_x_824:
[----:B------:R-:W-:Y:S01]  /*c8f0*/  STG.E.U16 desc[UR36][R2.64], R19 ;  /* 0x0000001302007986 */ /* 0x000fe2000c101524 */
[----:B------:R-:W-:Y:S05]  /*c900*/  EXIT ;  /* 0x000000000000794d */ /* 0x000fea0003800000 */
.L_x_833:
        /* <DEDUP_REMOVED lines=15> */
.L_x_3355:


//--------------------- .text._ZN2at6native18elementwise_kernelILi128ELi4EZNS0_22gpu_kernel_impl_nocastIZZZNS0_65_GLOBAL__N__eb3311e5_27_ActivationHardtanhKernel_cu_9e10b42f_292924hardtanh_backward_kernelERNS_14TensorIteratorERKN3c106ScalarES9_ENKUlvE_clEvENKUlvE2_clEvEUlNS6_8BFloat16ESC_E_EEvRNS_18TensorIteratorBaseERKT_EUliE_EEviT1_ --------------------------
	.section	.text._ZN2at6native18elementwise_kernelILi128ELi4EZNS0_22gpu_kernel_impl_nocastIZZZNS0_65_GLOBAL__N__eb3311e5_27_ActivationHardtanhKernel_cu_9e10b42f_292924hardtanh_backward_kernelERNS_14TensorIteratorERKN3c106ScalarES9_ENKUlvE_clEvENKUlvE2_clEvEUlNS6_8BFloat16ESC_E_EEvRNS_18TensorIteratorBaseERKT_EUliE_EEviT1_,"ax",@progbits
	.align	128
        .global         _ZN2at6native18elementwise_kernelILi128ELi4EZNS0_22gpu_kernel_impl_nocastIZZZNS0_65_GLOBAL__N__eb3311e5_27_ActivationHardtanhKernel_cu_9e10b42f_292924hardtanh_backward_kernelERNS_14TensorIteratorERKN3c106ScalarES9_ENKUlvE_clEvENKUlvE2_clEvEUlNS6_8BFloat16ESC_E_EEvRNS_18TensorIteratorBaseERKT_EUliE_EEviT1_
        .type           _ZN2at6native18elementwise_kernelILi128ELi4EZNS0_22gpu_kernel_impl_nocastIZZZNS0_65_GLOBAL__N__eb3311e5_27_ActivationHardtanhKernel_cu_9e10b42f_292924hardtanh_backward_kernelERNS_14TensorIteratorERKN3c106ScalarES9_ENKUlvE_clEvENKUlvE2_clEvEUlNS6_8BFloat16ESC_E_EEvRNS_18TensorIteratorBaseERKT_EUliE_EEviT1_,@function
        .size           _ZN2at6native18elementwise_kernelILi128ELi4EZNS0_22gpu_kernel_impl_nocastIZZZNS0_65_GLOBAL__N__eb3311e5_27_ActivationHardtanhKernel_cu_9e10b42f_292924hardtanh_backward_kernelERNS_14TensorIteratorERKN3c106ScalarES9_ENKUlvE_clEvENKUlvE2_clEvEUlNS6_8BFloat16ESC_E_EEvRNS_18TensorIteratorBaseERKT_EUliE_EEviT1_,(.L_x_3356 - _ZN2at6native18elementwise_kernelILi128ELi4EZNS0_22gpu_kernel_impl_nocastIZZZNS0_65_GLOBAL__N__eb3311e5_27_ActivationHardtanhKernel_cu_9e10b42f_292924hardtanh_backward_kernelERNS_14TensorIteratorERKN3c106ScalarES9_ENKUlvE_clEvENKUlvE2_clEvEUlNS6_8BFloat16ESC_E_EEvRNS_18TensorIteratorBaseERKT_EUliE_EEviT1_)
        .other          _ZN2at6native18elementwise_kernelILi128ELi4EZNS0_22gpu_kernel_impl_nocastIZZZNS0_65_GLOBAL__N__eb3311e5_27_ActivationHardtanhKernel_cu_9e10b42f_292924hardtanh_backward_kernelERNS_14TensorIteratorERKN3c106ScalarES9_ENKUlvE_clEvENKUlvE2_clEvEUlNS6_8BFloat16ESC_E_EEvRNS_18TensorIteratorBaseERKT_EUliE_EEviT1_,@"STO_CUDA_ENTRY STV_DEFAULT"
_ZN2at6native18elementwise_kernelILi128ELi4EZNS0_22gpu_kernel_impl_nocastIZZZNS0_65_GLOBAL__N__eb3311e5_27_ActivationHardtanhKernel_cu_9e10b42f_292924hardtanh_backward_kernelERNS_14TensorIteratorERKN3c106ScalarES9_ENKUlvE_clEvENKUlvE2_clEvEUlNS6_8BFloat16ESC_E_EEvRNS_18TensorIteratorBaseERKT_EUliE_EEviT1_:
.text._ZN2at6native18elementwise_kernelILi128ELi4EZNS0_22gpu_kernel_impl_nocastIZZZNS0_65_GLOBAL__N__eb3311e5_27_ActivationHardtanhKernel_cu_9e10b42f_292924hardtanh_backward_kernelERNS_14TensorIteratorERKN3c106ScalarES9_ENKUlvE_clEvENKUlvE2_clEvEUlNS6_8BFloat16ESC_E_EEvRNS_18TensorIteratorBaseERKT_EUliE_EEviT1_:
[----:B------:R-:W-:Y:S08]  /*0000*/  LDC R1, c[0x0][0x37c] ;  /* 0x0000df00ff017b82 */ /* 0x000ff00000000800 */
[----:B------:R-:W0:Y:S01]  /*0010*/  LDC R2, c[0x0][0x388] ;  /* 0x0000e200ff027b82 */ /* 0x000e220000000800 */
[----:B------:R-:W1:Y:S01]  /*0020*/  S2R R3, SR_TID.X ;  /* 0x0000000000037919 */ /* 0x000e620000002100 */
[----:B------:R-:W2:Y:S06]  /*0030*/  LDCU.64 UR6, c[0x0][0x358] ;  /* 0x00006b00ff0677ac */ /* 0x000eac0008000a00 */
[----:B------:R-:W3:Y:S01]  /*0040*/  S2UR UR4, SR_CTAID.X ;  /* 0x00000000000479c3 */ /* 0x000ee20000002500 */
[----:B0-----:R-:W-:Y:S01]  /*0050*/  ISETP.NE.AND P0, PT, R2, RZ, PT ;  /* 0x000000ff0200720c */ /* 0x001fe20003f05270 */
[----:B---3--:R-:W-:-:S06]  /*0060*/  USHF.L.U32 UR4, UR4, 0x9, URZ ;  /* 0x0000000904047899 */ /* 0x008fcc00080006ff */
[----:B-1----:R-:W-:-:S06]  /*0070*/  LOP3.LUT R3, R3, UR4, RZ, 0xfc, !PT ;  /* 0x0000000403037c12 */ /* 0x002fcc000f8efcff */
[----:B--2---:R-:W-:Y:S05]  /*0080*/  @P0 BRA `(.L_x_834) ;  /* 0x0000000400300947 */ /* 0x004fea0003800000 */
[----:B------:R-:W0:Y:S01]  /*0090*/  LDCU UR4, c[0x0][0x380] ;  /* 0x00007000ff0477ac */ /* 0x000e220008000800 */
[----:B------:R-:W-:Y:S04]  /*00a0*/  BSSY.RECONVERGENT B0, `(.L_x_835) ;  /* 0x0000038000007945 */ /* 0x000fe80003800200 */
[----:B------:R-:W-:Y:S01]  /*00b0*/  BSSY.RELIABLE B1, `(.L_x_836) ;  /* 0x0000027000017945 */ /* 0x000fe20003800100 */
[----:B0-----:R-:W-:-:S13]  /*00c0*/  ISETP.GE.AND P0, PT, R3, UR4, PT ;  /* 0x0000000403007c0c */ /* 0x001fda000bf06270 */
[----:B------:R-:W-:Y:S05]  /*00d0*/  @P0 BRA `(.L_x_837) ;  /* 0x0000000000840947 */ /* 0x000fea0003800000 */
[----:B------:R-:W0:Y:S01]  /*00e0*/  LDC.64 R6, c[0x0][0x5f8] ;  /* 0x00017e00ff067b82 */ /* 0x000e220000000a00 */
[----:B------:R-:W1:Y:S07]  /*00f0*/  LDCU.64 UR8, c[0x0][0x600] ;  /* 0x0000c000ff0877ac */ /* 0x000e6e0008000a00 */
[----:B------:R-:W2:Y:S01]  /*0100*/  LDC.64 R4, c[0x0][0x5f0] ;  /* 0x00017c00ff047b82 */ /* 0x000ea20000000a00 */
[----:B0-----:R-:W3:Y:S04]  /*0110*/  LDG.E.U16 R6, desc[UR6][R6.64] ;  /* 0x0000000606067981 */ /* 0x001ee8000c1e1500 */
[----:B--2---:R-:W2:Y:S03]  /*0120*/  LDG.E.U16 R4, desc[UR6][R4.64] ;  /* 0x0000000604047981 */ /* 0x004ea6000c1e1500 */
[----:B------:R-:W0:Y:S01]  /*0130*/  LDC.64 R8, c[0x0][0x5e8] ;  /* 0x00017a00ff087b82 */ /* 0x000e220000000a00 */
[----:B------:R-:W-:-:S02]  /*0140*/  IADD3 R3, PT, PT, R3, 0x80, RZ ;  /* 0x0000008003037810 */ /* 0x000fc40007ffe0ff */
[----:B---3--:R-:W-:-:S04]  /*0150*/  SHF.L.U32 R2, R6, 0x10, RZ ;  /* 0x0000001006027819 */ /* 0x008fc800000006ff */
[C---:B-1----:R-:W-:Y:S02]  /*0160*/  FSETP.GE.FTZ.AND P1, PT, R2.reuse, UR9, PT ;  /* 0x0000000902007c0b */ /* 0x042fe4000bf36000 */
[----:B------:R-:W-:Y:S02]  /*0170*/  FSETP.GTU.FTZ.AND P0, PT, R2, UR8, PT ;  /* 0x0000000802007c0b */ /* 0x000fe4000bf1c000 */
[----:B--2---:R-:W-:-:S04]  /*0180*/  SHF.L.U32 R0, R4, 0x10, RZ ;  /* 0x0000001004007819 */ /* 0x004fc800000006ff */
[----:B------:R-:W-:-:S04]  /*0190*/  FSEL R0, R0, RZ, !P1 ;  /* 0x000000ff00007208 */ /* 0x000fc80004800000 */
[----:B------:R-:W-:Y:S02]  /*01a0*/  FSEL R0, R0, RZ, P0 ;  /* 0x000000ff00007208 */ /* 0x000fe40000000000 */
[----:B------:R-:W-:Y:S02]  /*01b0*/  ISETP.GE.AND P0, PT, R3, UR4, PT ;  /* 0x0000000403007c0c */ /* 0x000fe4000bf06270 */
[----:B------:R-:W-:-:S05]  /*01c0*/  F2FP.BF16.F32.PACK_AB R0, RZ, R0 ;  /* 0x00000000ff00723e */ /* 0x000fca00000010ff */
[----:B0-----:R0:W-:Y:S06]  /*01d0*/  STG.E.U16 desc[UR6][R8.64], R0 ;  /* 0x0000000008007986 */ /* 0x0011ec000c101506 */
[----:B------:R-:W-:Y:S05]  /*01e0*/  @P0 BREAK.RELIABLE B1 ;  /* 0x0000000000010942 */ /* 0x000fea0003800100 */
[----:B------:R-:W-:Y:S05]  /*01f0*/  @P0 BRA `(.L_x_838) ;  /* 0x0000000000880947 */ /* 0x000fea0003800000 */
[----:B------:R-:W1:Y:S01]  /*0200*/  LDC.64 R6, c[0x0][0x5f8] ;  /* 0x00017e00ff067b82 */ /* 0x000e620000000a00 */
[----:B------:R-:W2:Y:S07]  /*0210*/  LDCU.64 UR8, c[0x0][0x600] ;  /* 0x0000c000ff0877ac */ /* 0x000eae0008000a00 */
[----:B------:R-:W3:Y:S01]  /*0220*/  LDC.64 R4, c[0x0][0x5f0] ;  /* 0x00017c00ff047b82 */ /* 0x000ee20000000a00 */
[----:B-1----:R-:W4:Y:S04]  /*0230*/  LDG.E.U16 R6, desc[UR6][R6.64] ;  /* 0x0000000606067981 */ /* 0x002f28000c1e1500 */
[----:B---3--:R-:W3:Y:S03]  /*0240*/  LDG.E.U16 R4, desc[UR6][R4.64] ;  /* 0x0000000604047981 */ /* 0x008ee6000c1e1500 */
[----:B0-----:R-:W0:Y:S01]  /*0250*/  LDC.64 R8, c[0x0][0x5e8] ;  /* 0x00017a00ff087b82 */ /* 0x001e220000000a00 */
[----:B------:R-:W-:-:S02]  /*0260*/  IADD3 R3, PT, PT, R3, 0x80, RZ ;  /* 0x0000008003037810 */ /* 0x000fc40007ffe0ff */
[----:B----4-:R-:W-:-:S04]  /*0270*/  SHF.L.U32 R2, R6, 0x10, RZ ;  /* 0x0000001006027819 */ /* 0x010fc800000006ff */
[C---:B--2---:R-:W-:Y:S02]  /*0280*/  FSETP.GE.FTZ.AND P1, PT, R2.reuse, UR9, PT ;  /* 0x0000000902007c0b */ /* 0x044fe4000bf36000 */
[----:B------:R-:W-:Y:S02]  /*0290*/  FSETP.GTU.FTZ.AND P0, PT, R2, UR8, PT ;  /* 0x0000000802007c0b */ /* 0x000fe4000bf1c000 */
[----:B---3--:R-:W-:-:S04]  /*02a0*/  SHF.L.U32 R0, R4, 0x10, RZ ;  /* 0x0000001004007819 */ /* 0x008fc800000006ff */
[----:B------:R-:W-:-:S04]  /*02b0*/  FSEL R0, R0, RZ, !P1 ;  /* 0x000000ff00007208 */ /* 0x000fc80004800000 */
[----:B------:R-:W-:-:S04]  /*02c0*/  FSEL R0, R0, RZ, P0 ;  /* 0x000000ff00007208 */ /* 0x000fc80000000000 */
[----:B------:R-:W-:-:S05]  /*02d0*/  F2FP.BF16.F32.PACK_AB R0, RZ, R0 ;  /* 0x00000000ff00723e */ /* 0x000fca00000010ff */
[----:B0-----:R0:W-:Y:S02]  /*02e0*/  STG.E.U16 desc[UR6][R8.64], R0 ;  /* 0x0000000008007986 */ /* 0x0011e4000c101506 */
.L_x_837:
[----:B------:R-:W-:-:S13]  /*02f0*/  ISETP.GE.AND P0, PT, R3, UR4, PT ;  /* 0x0000000403007c0c */ /* 0x000fda000bf06270 */
[----:B------:R-:W-:Y:S05]  /*0300*/  @P0 BREAK.RELIABLE B1 ;  /* 0x0000000000010942 */ /* 0x000fea0003800100 */
[----:B------:R-:W-:Y:S05]  /*0310*/  @P0 BRA `(.L_x_838) ;  /* 0x0000000000400947 */ /* 0x000fea0003800000 */
[----:B------:R-:W-:Y:S05]  /*0320*/  BSYNC.RELIABLE B1 ;  /* 0x0000000000017941 */ /* 0x000fea0003800100 */
.L_x_836:
        /* <DEDUP_REMOVED lines=15> */
.L_x_838:
[----:B------:R-:W-:Y:S05]  /*0420*/  BSYNC.RECONVERGENT B0 ;  /* 0x0000000000007941 */ /* 0x000fea0003800200 */
.L_x_835:
[----:B------:R-:W-:Y:S05]  /*0430*/  WARPSYNC.ALL ;  /* 0x0000000000007948 */ /* 0x000fea0003800000 */
[----:B------:R-:W-:-:S13]  /*0440*/  ISETP.GE.AND P0, PT, R3, UR4, PT ;  /* 0x0000000403007c0c */ /* 0x000fda000bf06270 */
[----:B------:R-:W-:Y:S05]  /*0450*/  @P0 EXIT ;  /* 0x000000000000094d */ /* 0x000fea0003800000 */
[----:B------:R-:W2:Y:S01]  /*0460*/  LDC.64 R4, c[0x0][0x5f8] ;  /* 0x00017e00ff047b82 */ /* 0x000ea20000000a00 */
[----:B------:R-:W3:Y:S07]  /*0470*/  LDCU.64 UR4, c[0x0][0x600] ;  /* 0x0000c000ff0477ac */ /* 0x000eee0008000a00 */
[----:B------:R-:W4:Y:S01]  /*0480*/  LDC.64 R2, c[0x0][0x5f0] ;  /* 0x00017c00ff027b82 */ /* 0x000f220000000a00 */
[----:B--2---:R-:W0:Y:S04]  /*0490*/  LDG.E.U16 R4, desc[UR6][R4.64] ;  /* 0x0000000604047981 */ /* 0x004e28000c1e1500 */
[----:B----4-:R-:W2:Y:S03]  /*04a0*/  LDG.E.U16 R2, desc[UR6][R2.64] ;  /* 0x0000000602027981 */ /* 0x010ea6000c1e1500 */
[----:B------:R-:W4:Y:S01]  /*04b0*/  LDC.64 R6, c[0x0][0x5e8] ;  /* 0x00017a00ff067b82 */ /* 0x000f220000000a00 */
[----:B01----:R-:W-:-:S04]  /*04c0*/  SHF.L.U32 R8, R4, 0x10, RZ ;  /* 0x0000001004087819 */ /* 0x003fc800000006ff */
[C---:B---3--:R-:W-:Y:S02]  /*04d0*/  FSETP.GE.FTZ.AND P1, PT, R8.reuse, UR5, PT ;  /* 0x0000000508007c0b */ /* 0x048fe4000bf36000 */
[----:B------:R-:W-:Y:S02]  /*04e0*/  FSETP.GTU.FTZ.AND P0, PT, R8, UR4, PT ;  /* 0x0000000408007c0b */ /* 0x000fe4000bf1c000 */
[----:B--2---:R-:W-:-:S04]  /*04f0*/  SHF.L.U32 R0, R2, 0x10, RZ ;  /* 0x0000001002007819 */ /* 0x004fc800000006ff */
[----:B------:R-:W-:-:S04]  /*0500*/  FSEL R0, R0, RZ, !P1 ;  /* 0x000000ff00007208 */ /* 0x000fc80004800000 */
[----:B------:R-:W-:-:S04]  /*0510*/  FSEL R0, R0, RZ, P0 ;  /* 0x000000ff00007208 */ /* 0x000fc80000000000 */
[----:B------:R-:W-:-:S05]  /*0520*/  F2FP.BF16.F32.PACK_AB R0, RZ, R0 ;  /* 0x00000000ff00723e */ /* 0x000fca00000010ff */
[----:B----4-:R-:W-:Y:S01]  /*0530*/  STG.E.U16 desc[UR6][R6.64], R0 ;  /* 0x0000000006007986 */ /* 0x010fe2000c101506 */
[----:B------:R-:W-:Y:S05]  /*0540*/  EXIT ;  /* 0x000000000000794d */ /* 0x000fea0003800000 */
.L_x_834:
[----:B------:R-:W0:Y:S01]  /*0550*/  LDCU UR4, c[0x0][0x380] ;  /* 0x00007000ff0477ac */ /* 0x000e220008000800 */
[----:B------:R-:W-:Y:S01]  /*0560*/  IADD3 R2, PT, PT, R2, -0x1, RZ ;  /* 0xffffffff02027810 */ /* 0x000fe20007ffe0ff */
[----:B------:R-:W-:Y:S04]  /*0570*/  BSSY.RECONVERGENT B0, `(.L_x_839) ;  /* 0x000045d000007945 */ /* 0x000fe80003800200 */
[----:B------:R-:W-:Y:S01]  /*0580*/  BSSY.RELIABLE B1, `(.L_x_840) ;  /* 0x00002eb000017945 */ /* 0x000fe20003800100 */
[----:B------:R-:W-:-:S04]  /*0590*/  VIMNMX.U32 R0, PT, PT, R2, 0x18, PT ;  /* 0x0000001802007848 */ /* 0x000fc80003fe0000 */
[----:B------:R-:W-:Y:S02]  /*05a0*/  IADD3 R0, PT, PT, R0, 0x1, RZ ;  /* 0x0000000100007810 */ /* 0x000fe40007ffe0ff */
[----:B0-----:R-:W-:-:S13]  /*05b0*/  ISETP.GE.AND P0, PT, R3, UR4, PT ;  /* 0x0000000403007c0c */ /* 0x001fda000bf06270 */
[----:B------:R-:W-:Y:S05]  /*05c0*/  @P0 BRA `(.L_x_841) ;  /* 0x0000002c008c0947 */ /* 0x000fea0003800000 */
[----:B------:R-:W0:Y:S01]  /*05d0*/  LDCU.64 UR8, c[0x0][0x390] ;  /* 0x00007200ff0877ac */ /* 0x000e220008000a00 */
[----:B------:R-:W-:Y:S01]  /*05e0*/  HFMA2 R4, -RZ, RZ, 0, 0 ;  /* 0x00000000ff047431 */ /* 0x000fe200000001ff */
[----:B------:R-:W-:Y:S01]  /*05f0*/  MOV R5, R3 ;  /* 0x0000000300057202 */ /* 0x000fe20000000f00 */
[----:B------:R-:W1:Y:S01]  /*0600*/  LDCU UR5, c[0x0][0x38c] ;  /* 0x00007180ff0577ac */ /* 0x000e620008000800 */
[----:B------:R-:W-:Y:S01]  /*0610*/  ISETP.NE.AND P0, PT, R2, RZ, PT ;  /* 0x000000ff0200720c */ /* 0x000fe20003f05270 */
[----:B------:R-:W2:Y:S01]  /*0620*/  LDCU.64 UR10, c[0x0][0x4b8] ;  /* 0x00009700ff0a77ac */ /* 0x000ea20008000a00 */
[----:B0-----:R-:W-:Y:S01]  /*0630*/  IMAD.HI.U32 R8, R3, UR8, R4 ;  /* 0x0000000803087c27 */ /* 0x001fe2000f8e0004 */
[----:B------:R-:W0:Y:S04]  /*0640*/  LDCU UR8, c[0x0][0x4c0] ;  /* 0x00009800ff0877ac */ /* 0x000e280008000800 */
[----:B------:R-:W-:-:S04]  /*0650*/  SHF.R.U32.HI R9, RZ, UR9, R8 ;  /* 0x00000009ff097c19 */ /* 0x000fc80008011608 */
[----:B------:R-:W-:-:S05]  /*0660*/  IADD3 R6, PT, PT, -R9, RZ, RZ ;  /* 0x000000ff09067210 */ /* 0x000fca0007ffe1ff */
[----:B-1----:R-:W-:-:S04]  /*0670*/  IMAD R6, R6, UR5, R3 ;  /* 0x0000000506067c24 */ /* 0x002fc8000f8e0203 */
[C---:B--2---:R-:W-:Y:S02]  /*0680*/  IMAD R5, R6.reuse, UR10, RZ ;  /* 0x0000000a06057c24 */ /* 0x044fe4000f8e02ff */
[C---:B------:R-:W-:Y:S02]  /*0690*/  IMAD R4, R6.reuse, UR11, RZ ;  /* 0x0000000b06047c24 */ /* 0x040fe4000f8e02ff */
[----:B0-----:R-:W-:Y:S01]  /*06a0*/  IMAD R6, R6, UR8, RZ ;  /* 0x0000000806067c24 */ /* 0x001fe2000f8e02ff */
[----:B------:R-:W-:Y:S06]  /*06b0*/  @!P0 BRA `(.L_x_842) ;  /* 0x0000001400348947 */ /* 0x000fec0003800000 */
[----:B------:R-:W0:Y:S01]  /*06c0*/  LDCU.64 UR8, c[0x0][0x398] ;  /* 0x00007300ff0877ac */ /* 0x000e220008000a00 */
[----:B------:R-:W-:Y:S02]  /*06d0*/  MOV R8, RZ ;  /* 0x000000ff00087202 */ /* 0x000fe40000000f00 */
[----:B------:R-:W-:Y:S01]  /*06e0*/  ISETP.NE.AND P0, PT, R0, 0x2, PT ;  /* 0x000000020000780c */ /* 0x000fe20003f05270 */
[----:B------:R-:W1:Y:S01]  /*06f0*/  LDCU UR5, c[0x0][0x3a0] ;  /* 0x00007400ff0577ac */ /* 0x000e620008000800 */
[----:B------:R-:W2:Y:S01]  /*0700*/  LDCU UR10, c[0x0][0x4c4] ;  /* 0x00009880ff0a77ac */ /* 0x000ea20008000800 */
[----:B------:R-:W3:Y:S01]  /*0710*/  LDCU.64 UR12, c[0x0][0x4c8] ;  /* 0x00009900ff0c77ac */ /* 0x000ee20008000a00 */
[----:B0-----:R-:W-:-:S05]  /*0720*/  IMAD.HI.U32 R10, R9, UR9, R8 ;  /* 0x00000009090a7c27 */ /* 0x001fca000f8e0008 */
[----:B-1----:R-:W-:-:S04]  /*0730*/  SHF.R.U32.HI R11, RZ, UR5, R10 ;  /* 0x00000005ff0b7c19 */ /* 0x002fc8000801160a */
[----:B------:R-:W-:-:S05]  /*0740*/  IADD3 R7, PT, PT, -R11, RZ, RZ ;  /* 0x000000ff0b077210 */ /* 0x000fca0007ffe1ff */
[----:B------:R-:W-:-:S04]  /*0750*/  IMAD R9, R7, UR8, R9 ;  /* 0x0000000807097c24 */ /* 0x000fc8000f8e0209 */
[C---:B--2---:R-:W-:Y:S02]  /*0760*/  IMAD R5, R9.reuse, UR10, R5 ;  /* 0x0000000a09057c24 */ /* 0x044fe4000f8e0205 */
[C---:B---3--:R-:W-:Y:S02]  /*0770*/  IMAD R4, R9.reuse, UR12, R4 ;  /* 0x0000000c09047c24 */ /* 0x048fe4000f8e0204 */
[----:B------:R-:W-:Y:S01]  /*0780*/  IMAD R6, R9, UR13, R6 ;  /* 0x0000000d09067c24 */ /* 0x000fe2000f8e0206 */
[----:B------:R-:W-:Y:S06]  /*0790*/  @!P0 BRA `(.L_x_842) ;  /* 0x0000001000fc8947 */ /* 0x000fec0003800000 */
[----:B------:R-:W0:Y:S01]  /*07a0*/  LDCU.64 UR8, c[0x0][0x3a8] ;  /* 0x00007500ff0877ac */ /* 0x000e220008000a00 */
[----:B------:R-:W-:Y:S01]  /*07b0*/  HFMA2 R10, -RZ, RZ, 0, 0 ;  /* 0x00000000ff0a7431 */ /* 0x000fe200000001ff */
[----:B------:R-:W-:Y:S01]  /*07c0*/  ISETP.NE.AND P0, PT, R0, 0x3, PT ;  /* 0x000000030000780c */ /* 0x000fe20003f05270 */
[----:B------:R-:W1:Y:S01]  /*07d0*/  LDCU UR5, c[0x0][0x3a4] ;  /* 0x00007480ff0577ac */ /* 0x000e620008000800 */
[----:B------:R-:W2:Y:S02]  /*07e0*/  LDCU.64 UR10, c[0x0][0x4d0] ;  /* 0x00009a00ff0a77ac */ /* 0x000ea40008000a00 */
        /* <DEDUP_REMOVED lines=24> */
[----:B------:R-:W-:Y:S02]  /*0970*/  MOV R10, RZ ;  /* 0x000000ff000a7202 */ /* 0x000fe40000000f00 */
[----:B------:R-:W-:Y:S01]  /*0980*/  ISETP.NE.AND P0, PT, R0, 0x5, PT ;  /* 0x000000050000780c */ /* 0x000fe20003f05270 */
[----:B------:R-:W1:Y:S01]  /*0990*/  LDCU UR5, c[0x0][0x3bc] ;  /* 0x00007780ff0577ac */ /* 0x000e620008000800 */
[----:B------:R-:W2:Y:S01]  /*09a0*/  LDCU.64 UR10, c[0x0][0x4e8] ;  /* 0x00009d00ff0a77ac */ /* 0x000ea20008000a00 */
        /* <DEDUP_REMOVED lines=10> */
[----:B------:R-:W-:Y:S01]  /*0a50*/  HFMA2 R8, -RZ, RZ, 0, 0 ;  /* 0x00000000ff087431 */ /* 0x000fe200000001ff */
        /* <DEDUP_REMOVED lines=250> */
[----:B------:R-:W-:Y:S01]  /*1a00*/  ISETP.NE.AND P0, PT, R0, 0x18, PT ;  /* 0x000000180000780c */ /* 0x000fe20003f05270 */
[----:B------:R-:W0:Y:S01]  /*1a10*/  LDCU.64 UR8, c[0x0][0x4a0] ;  /* 0x00009400ff0877ac */ /* 0x000e220008000a00 */
[----:B------:R-:W-:Y:S01]  /*1a20*/  HFMA2 R8, -RZ, RZ, 0, 0 ;  /* 0x00000000ff087431 */ /* 0x000fe200000001ff */
[----:B------:R-:W1:Y:S01]  /*1a30*/  LDCU UR5, c[0x0][0x4a8] ;  /* 0x00009500ff0577ac */ /* 0x000e620008000800 */
[----:B------:R-:W2:Y:S09]  /*1a40*/  LDCU.64 UR10, c[0x0][0x5d0] ;  /* 0x0000ba00ff0a77ac */ /* 0x000eb20008000a00 */
[----:B------:R-:W3:Y:S01]  /*1a50*/  @P0 LDC.64 R14, c[0x0][0x4b0] ;  /* 0x00012c00ff0e0b82 */ /* 0x000ee20000000a00 */
[----:B0-----:R-:W-:Y:S01]  /*1a60*/  IMAD.HI.U32 R12, R9, UR9, R8 ;  /* 0x00000009090c7c27 */ /* 0x001fe2000f8e0008 */
[----:B------:R-:W0:Y:S06]  /*1a70*/  LDCU UR9, c[0x0][0x5cc] ;  /* 0x0000b980ff0977ac */ /* 0x000e2c0008000800 */
[----:B------:R-:W4:Y:S01]  /*1a80*/  @P0 LDC R17, c[0x0][0x4ac] ;  /* 0x00012b00ff110b82 */ /* 0x000f220000000800 */
[----:B-1----:R-:W-:-:S02]  /*1a90*/  SHF.R.U32.HI R13, RZ, UR5, R12 ;  /* 0x00000005ff0d7c19 */ /* 0x002fc4000801160c */
[----:B------:R-:W-:Y:S02]  /*1aa0*/  @P0 MOV R12, RZ ;  /* 0x000000ff000c0202 */ /* 0x000fe40000000f00 */
[----:B------:R-:W-:-:S03]  /*1ab0*/  IADD3 R7, PT, PT, -R13, RZ, RZ ;  /* 0x000000ff0d077210 */ /* 0x000fc60007ffe1ff */
[----:B------:R-:W1:Y:S02]  /*1ac0*/  @P0 LDC.64 R10, c[0x0][0x5d8] ;  /* 0x00017600ff0a0b82 */ /* 0x000e640000000a00 */
[----:B------:R-:W-:-:S06]  /*1ad0*/  IMAD R9, R7, UR8, R9 ;  /* 0x0000000807097c24 */ /* 0x000fcc000f8e0209 */
[----:B------:R-:W5:Y:S01]  /*1ae0*/  @P0 LDC R16, c[0x0][0x5e0] ;  /* 0x00017800ff100b82 */ /* 0x000f620000000800 */
[----:B---3--:R-:W-:-:S04]  /*1af0*/  @P0 IMAD.HI.U32 R8, R13, R14, R12 ;  /* 0x0000000e0d080227 */ /* 0x008fc800078e000c */
[C---:B0-----:R-:W-:Y:S01]  /*1b00*/  IMAD R5, R9.reuse, UR9, R5 ;  /* 0x0000000909057c24 */ /* 0x041fe2000f8e0205 */
[----:B------:R-:W-:Y:S01]  /*1b10*/  @P0 SHF.R.U32.HI R8, RZ, R15, R8 ;  /* 0x0000000fff080219 */ /* 0x000fe20000011608 */
[C---:B--2---:R-:W-:Y:S02]  /*1b20*/  IMAD R4, R9.reuse, UR10, R4 ;  /* 0x0000000a09047c24 */ /* 0x044fe4000f8e0204 */
[----:B------:R-:W-:Y:S01]  /*1b30*/  IMAD R6, R9, UR11, R6 ;  /* 0x0000000b09067c24 */ /* 0x000fe2000f8e0206 */
[----:B------:R-:W-:-:S05]  /*1b40*/  @P0 IADD3 R12, PT, PT, -R8, RZ, RZ ;  /* 0x000000ff080c0210 */ /* 0x000fca0007ffe1ff */
[----:B----4-:R-:W-:-:S04]  /*1b50*/  @P0 IMAD R13, R12, R17, R13 ;  /* 0x000000110c0d0224 */ /* 0x010fc800078e020d */
[C---:B-1----:R-:W-:Y:S02]  /*1b60*/  @P0 IMAD R5, R13.reuse, R10, R5 ;  /* 0x0000000a0d050224 */ /* 0x042fe400078e0205 */
[C---:B------:R-:W-:Y:S02]  /*1b70*/  @P0 IMAD R4, R13.reuse, R11, R4 ;  /* 0x0000000b0d040224 */ /* 0x040fe400078e0204 */
[----:B-----5:R-:W-:-:S07]  /*1b80*/  @P0 IMAD R6, R13, R16, R6 ;  /* 0x000000100d060224 */ /* 0x020fce00078e0206 */
.L_x_842:
[----:B------:R-:W0:Y:S02]  /*1b90*/  LDCU.128 UR8, c[0x0][0x5f0] ;  /* 0x0000be00ff0877ac */ /* 0x000e240008000c00 */
[----:B0-----:R-:W-:Y:S02]  /*1ba0*/  IADD3 R8, P1, PT, R6, UR10, RZ ;  /* 0x0000000a06087c10 */ /* 0x001fe4000ff3e0ff */
[----:B------:R-:W-:Y:S02]  /*1bb0*/  IADD3 R6, P0, PT, R4, UR8, RZ ;  /* 0x0000000804067c10 */ /* 0x000fe4000ff1e0ff */
[----:B------:R-:W-:Y:S01]  /*1bc0*/  IADD3.X R9, PT, PT, RZ, UR11, RZ, P1, !PT ;  /* 0x0000000bff097c10 */ /* 0x000fe20008ffe4ff */
[----:B------:R-:W0:Y:S01]  /*1bd0*/  LDCU.64 UR10, c[0x0][0x600] ;  /* 0x0000c000ff0a77ac */ /* 0x000e220008000a00 */
[----:B------:R-:W-:-:S03]  /*1be0*/  IADD3.X R7, PT, PT, RZ, UR9, RZ, P0, !PT ;  /* 0x00000009ff077c10 */ /* 0x000fc600087fe4ff */
[----:B------:R-:W2:Y:S01]  /*1bf0*/  LDG.E.U16 R8, desc[UR6][R8.64] ;  /* 0x0000000608087981 */ /* 0x000ea2000c1e1500 */
[----:B------:R-:W1:Y:S03]  /*1c00*/  LDCU.64 UR8, c[0x0][0x5e8] ;  /* 0x0000bd00ff0877ac */ /* 0x000e660008000a00 */
[----:B------:R-:W3:Y:S01]  /*1c10*/  LDG.E.U16 R6, desc[UR6][R6.64] ;  /* 0x0000000606067981 */ /* 0x000ee2000c1e1500 */
[----:B------:R-:W-:Y:S02]  /*1c20*/  IADD3 R3, PT, PT, R3, 0x80, RZ ;  /* 0x0000008003037810 */ /* 0x000fe40007ffe0ff */
[----:B--2---:R-:W-:Y:S02]  /*1c30*/  SHF.L.U32 R10, R8, 0x10, RZ ;  /* 0x00000010080a7819 */ /* 0x004fe400000006ff */
[----:B---3--:R-:W-:Y:S02]  /*1c40*/  SHF.L.U32 R4, R6, 0x10, RZ ;  /* 0x0000001006047819 */ /* 0x008fe400000006ff */
[----:B0-----:R-:W-:-:S02]  /*1c50*/  FSETP.GE.FTZ.AND P1, PT, R10, UR11, PT ;  /* 0x0000000b0a007c0b */ /* 0x001fc4000bf36000 */
[----:B------:R-:W-:Y:S02]  /*1c60*/  FSETP.GTU.FTZ.AND P0, PT, R10, UR10, PT ;  /* 0x0000000a0a007c0b */ /* 0x000fe4000bf1c000 */
[----:B------:R-:W-:-:S04]  /*1c70*/  FSEL R4, R4, RZ, !P1 ;  /* 0x000000ff04047208 */ /* 0x000fc80004800000 */
[----:B------:R-:W-:Y:S02]  /*1c80*/  FSEL R10, R4, RZ, P0 ;  /* 0x000000ff040a7208 */ /* 0x000fe40000000000 */
[----:B-1----:R-:W-:Y:S02]  /*1c90*/  IADD3 R4, P0, PT, R5, UR8, RZ ;  /* 0x0000000805047c10 */ /* 0x002fe4000ff1e0ff */
[----:B------:R-:W-:Y:S02]  /*1ca0*/  F2FP.BF16.F32.PACK_AB R10, RZ, R10 ;  /* 0x0000000aff0a723e */ /* 0x000fe400000010ff */
[----:B------:R-:W-:Y:S02]  /*1cb0*/  IADD3.X R5, PT, PT, RZ, UR9, RZ, P0, !PT ;  /* 0x00000009ff057c10 */ /* 0x000fe400087fe4ff */
[----:B------:R-:W-:-:S03]  /*1cc0*/  ISETP.GE.AND P0, PT, R3, UR4, PT ;  /* 0x0000000403007c0c */ /* 0x000fc6000bf06270 */
[----:B------:R0:W-:Y:S10]  /*1cd0*/  STG.E.U16 desc[UR6][R4.64], R10 ;  /* 0x0000000a04007986 */ /* 0x0001f4000c101506 */
[----:B------:R-:W-:Y:S05]  /*1ce0*/  @P0 BREAK.RELIABLE B1 ;  /* 0x0000000000010942 */ /* 0x000fea0003800100 */
[----:B------:R-:W-:Y:S05]  /*1cf0*/  @P0 BRA `(.L_x_843) ;  /* 0x0000002c00900947 */ /* 0x000fea0003800000 */
[----:B------:R-:W1:Y:S01]  /*1d00*/  LDCU.64 UR8, c[0x0][0x390] ;  /* 0x00007200ff0877ac */ /* 0x000e620008000a00 */
[----:B0-----:R-:W-:Y:S01]  /*1d10*/  HFMA2 R4, -RZ, RZ, 0, 0 ;  /* 0x00000000ff047431 */ /* 0x001fe200000001ff */
[----:B------:R-:W-:Y:S01]  /*1d20*/  MOV R5, R3 ;  /* 0x0000000300057202 */ /* 0x000fe20000000f00 */
[----:B------:R-:W0:Y:S01]  /*1d30*/  LDCU UR5, c[0x0][0x38c] ;  /* 0x00007180ff0577ac */ /* 0x000e220008000800 */
[----:B------:R-:W-:Y:S01]  /*1d40*/  ISETP.NE.AND P0, PT, R2, RZ, PT ;  /* 0x000000ff0200720c */ /* 0x000fe20003f05270 */
[----:B------:R-:W2:Y:S01]  /*1d50*/  LDCU.64 UR10, c[0x0][0x4b8] ;  /* 0x00009700ff0a77ac */ /* 0x000ea20008000a00 */
[----:B-1----:R-:W-:Y:S01]  /*1d60*/  IMAD.HI.U32 R8, R3, UR8, R4 ;  /* 0x0000000803087c27 */ /* 0x002fe2000f8e0004 */
[----:B------:R-:W1:Y:S04]  /*1d70*/  LDCU UR8, c[0x0][0x4c0] ;  /* 0x00009800ff0877ac */ /* 0x000e680008000800 */
[----:B------:R-:W-:-:S04]  /*1d80*/  SHF.R.U32.HI R9, RZ, UR9, R8 ;  /* 0x00000009ff097c19 */ /* 0x000fc80008011608 */
[----:B------:R-:W-:-:S05]  /*1d90*/  IADD3 R6, PT, PT, -R9, RZ, RZ ;  /* 0x000000ff09067210 */ /* 0x000fca0007ffe1ff */
[----:B0-----:R-:W-:-:S04]  /*1da0*/  IMAD R6, R6, UR5, R3 ;  /* 0x0000000506067c24 */ /* 0x001fc8000f8e0203 */
[C---:B--2---:R-:W-:Y:S02]  /*1db0*/  IMAD R5, R6.reuse, UR10, RZ ;  /* 0x0000000a06057c24 */ /* 0x044fe4000f8e02ff */
[C---:B------:R-:W-:Y:S02]  /*1dc0*/  IMAD R4, R6.reuse, UR11, RZ ;  /* 0x0000000b06047c24 */ /* 0x040fe4000f8e02ff */
[----:B-1----:R-:W-:Y:S01]  /*1dd0*/  IMAD R6, R6, UR8, RZ ;  /* 0x0000000806067c24 */ /* 0x002fe2000f8e02ff */
        /* <DEDUP_REMOVED lines=334> */
.L_x_844:
        /* <DEDUP_REMOVED lines=18> */
[----:B------:R-:W-:-:S05]  /*33e0*/  IADD3.X R5, PT, PT, RZ, UR9, RZ, P0, !PT ;  /* 0x00000009ff057c10 */ /* 0x000fca00087fe4ff */
[----:B------:R0:W-:Y:S04]  /*33f0*/  STG.E.U16 desc[UR6][R4.64], R10 ;  /* 0x0000000a04007986 */ /* 0x0001e8000c101506 */
.L_x_841:
[----:B------:R-:W-:-:S13]  /*3400*/  ISETP.GE.AND P0, PT, R3, UR4, PT ;  /* 0x0000000403007c0c */ /* 0x000fda000bf06270 */
[----:B------:R-:W-:Y:S05]  /*3410*/  @P0 BREAK.RELIABLE B1 ;  /* 0x0000000000010942 */ /* 0x000fea0003800100 */
[----:B------:R-:W-:Y:S05]  /*3420*/  @P0 BRA `(.L_x_843) ;  /* 0x0000001400c40947 */ /* 0x000fea0003800000 */
[----:B------:R-:W-:Y:S05]  /*3430*/  BSYNC.RELIABLE B1 ;  /* 0x0000000000017941 */ /* 0x000fea0003800100 */
.L_x_840:
        /* <DEDUP_REMOVED lines=348> */
.L_x_845:
        /* <DEDUP_REMOVED lines=20> */
.L_x_843:
[----:B------:R-:W-:Y:S05]  /*4b40*/  BSYNC.RECONVERGENT B0 ;  /* 0x0000000000007941 */ /* 0x000fea0003800200 */
.L_x_839:
[----:B------:R-:W-:Y:S05]  /*4b50*/  WARPSYNC.ALL ;  /* 0x0000000000007948 */ /* 0x000fea0003800000 */
[----:B------:R-:W-:-:S13]  /*4b60*/  ISETP.GE.AND P0, PT, R3, UR4, PT ;  /* 0x0000000403007c0c */ /* 0x000fda000bf06270 */
[----:B------:R-:W-:Y:S05]  /*4b70*/  @P0 EXIT ;  /* 0x000000000000094d */ /* 0x000fea0003800000 */
[----:B------:R-:W2:Y:S01]  /*4b80*/  LDCU.64 UR4, c[0x0][0x390] ;  /* 0x00007200ff0477ac */ /* 0x000ea20008000a00 */
[----:B01----:R-:W-:Y:S01]  /*4b90*/  HFMA2 R4, -RZ, RZ, 0, 0 ;  /* 0x00000000ff047431 */ /* 0x003fe200000001ff */
[----:B------:R-:W-:Y:S01]  /*4ba0*/  MOV R5, R3 ;  /* 0x0000000300057202 */ /* 0x000fe20000000f00 */
[----:B------:R-:W0:Y:S01]  /*4bb0*/  LDCU UR8, c[0x0][0x38c] ;  /* 0x00007180ff0877ac */ /* 0x000e220008000800 */
[----:B------:R-:W-:Y:S01]  /*4bc0*/  ISETP.NE.AND P0, PT, R2, RZ, PT ;  /* 0x000000ff0200720c */ /* 0x000fe20003f05270 */
[----:B------:R-:W1:Y:S01]  /*4bd0*/  LDCU.64 UR10, c[0x0][0x4b8] ;  /* 0x00009700ff0a77ac */ /* 0x000e620008000a00 */
[----:B--2---:R-:W-:Y:S01]  /*4be0*/  IMAD.HI.U32 R6, R3, UR4, R4 ;  /* 0x0000000403067c27 */ /* 0x004fe2000f8e0004 */
[----:B------:R-:W2:Y:S04]  /*4bf0*/  LDCU UR4, c[0x0][0x4c0] ;  /* 0x00009800ff0477ac */ /* 0x000ea80008000800 */
[----:B------:R-:W-:-:S04]  /*4c00*/  SHF.R.U32.HI R7, RZ, UR5, R6 ;  /* 0x00000005ff077c19 */ /* 0x000fc80008011606 */
[----:B------:R-:W-:-:S05]  /*4c10*/  IADD3 R4, PT, PT, -R7, RZ, RZ ;  /* 0x000000ff07047210 */ /* 0x000fca0007ffe1ff */
[----:B0-----:R-:W-:-:S04]  /*4c20*/  IMAD R4, R4, UR8, R3 ;  /* 0x0000000804047c24 */ /* 0x001fc8000f8e0203 */
[C---:B-1----:R-:W-:Y:S02]  /*4c30*/  IMAD R3, R4.reuse, UR10, RZ ;  /* 0x0000000a04037c24 */ /* 0x042fe4000f8e02ff */
[C---:B------:R-:W-:Y:S02]  /*4c40*/  IMAD R2, R4.reuse, UR11, RZ ;  /* 0x0000000b04027c24 */ /* 0x040fe4000f8e02ff */
[----:B--2---:R-:W-:Y:S01]  /*4c50*/  IMAD R4, R4, UR4, RZ ;  /* 0x0000000404047c24 */ /* 0x004fe2000f8e02ff */
        /* <DEDUP_REMOVED lines=313> */
[----:B------:R-:W2:Y:S09]  /*5ff0*/  LDCU UR5, c[0x0][0x5cc] ;  /* 0x0000b980ff0577ac */ /* 0x000eb20008000800 */
[----:B------:R-:W3:Y:S01]  /*6000*/  @P0 LDC.64 R12, c[0x0][0x4b0] ;  /* 0x00012c00ff0c0b82 */ /* 0x000ee20000000a00 */
[----:B------:R-:W4:Y:S01]  /*6010*/  LDCU.64 UR10, c[0x0][0x5d0] ;  /* 0x0000ba00ff0a77ac */ /* 0x000f220008000a00 */
[----:B0-----:R-:W-:-:S06]  /*6020*/  IMAD.HI.U32 R10, R7, UR9, R6 ;  /* 0x00000009070a7c27 */ /* 0x001fcc000f8e0006 */
[----:B------:R-:W0:Y:S01]  /*6030*/  @P0 LDC R15, c[0x0][0x4ac] ;  /* 0x00012b00ff0f0b82 */ /* 0x000e220000000800 */
[----:B-1----:R-:W-:Y:S02]  /*6040*/  SHF.R.U32.HI R11, RZ, UR4, R10 ;  /* 0x00000004ff0b7c19 */ /* 0x002fe4000801160a */
[----:B------:R-:W-:Y:S02]  /*6050*/  @P0 MOV R10, RZ ;  /* 0x000000ff000a0202 */ /* 0x000fe40000000f00 */
[----:B------:R-:W-:-:S03]  /*6060*/  IADD3 R5, PT, PT, -R11, RZ, RZ ;  /* 0x000000ff0b057210 */ /* 0x000fc60007ffe1ff */
[----:B------:R-:W1:Y:S02]  /*6070*/  @P0 LDC.64 R8, c[0x0][0x5d8] ;  /* 0x00017600ff080b82 */ /* 0x000e640000000a00 */
[----:B------:R-:W-:-:S06]  /*6080*/  IMAD R7, R5, UR8, R7 ;  /* 0x0000000805077c24 */ /* 0x000fcc000f8e0207 */
[----:B------:R-:W5:Y:S01]  /*6090*/  @P0 LDC R6, c[0x0][0x5e0] ;  /* 0x00017800ff060b82 */ /* 0x000f620000000800 */
[----:B---3--:R-:W-:-:S04]  /*60a0*/  @P0 IMAD.HI.U32 R0, R11, R12, R10 ;  /* 0x0000000c0b000227 */ /* 0x008fc800078e000a */
[C---:B--2---:R-:W-:Y:S01]  /*60b0*/  IMAD R3, R7.reuse, UR5, R3 ;  /* 0x0000000507037c24 */ /* 0x044fe2000f8e0203 */
[----:B------:R-:W-:Y:S01]  /*60c0*/  @P0 SHF.R.U32.HI R0, RZ, R13, R0 ;  /* 0x0000000dff000219 */ /* 0x000fe20000011600 */
[C---:B----4-:R-:W-:Y:S02]  /*60d0*/  IMAD R2, R7.reuse, UR10, R2 ;  /* 0x0000000a07027c24 */ /* 0x050fe4000f8e0202 */
[----:B------:R-:W-:Y:S01]  /*60e0*/  IMAD R4, R7, UR11, R4 ;  /* 0x0000000b07047c24 */ /* 0x000fe2000f8e0204 */
[----:B------:R-:W-:-:S05]  /*60f0*/  @P0 IADD3 R10, PT, PT, -R0, RZ, RZ ;  /* 0x000000ff000a0210 */ /* 0x000fca0007ffe1ff */
[----:B0-----:R-:W-:-:S04]  /*6100*/  @P0 IMAD R11, R15, R10, R11 ;  /* 0x0000000a0f0b0224 */ /* 0x001fc800078e020b */
[C---:B-1----:R-:W-:Y:S02]  /*6110*/  @P0 IMAD R3, R11.reuse, R8, R3 ;  /* 0x000000080b030224 */ /* 0x042fe400078e0203 */
[C---:B------:R-:W-:Y:S02]  /*6120*/  @P0 IMAD R2, R11.reuse, R9, R2 ;  /* 0x000000090b020224 */ /* 0x040fe400078e0202 */
[----:B-----5:R-:W-:-:S07]  /*6130*/  @P0 IMAD R4, R11, R6, R4 ;  /* 0x000000060b040224 */ /* 0x020fce00078e0204 */
.L_x_846:
[----:B------:R-:W0:Y:S01]  /*6140*/  LDCU.128 UR8, c[0x0][0x5f0] ;  /* 0x0000be00ff0877ac */ /* 0x000e220008000c00 */
[----:B------:R-:W1:Y:S01]  /*6150*/  LDCU.64 UR4, c[0x0][0x5e8] ;  /* 0x0000bd00ff0477ac */ /* 0x000e620008000a00 */
[----:B0-----:R-:W-:Y:S02]  /*6160*/  IADD3 R6, P1, PT, R4, UR10, RZ ;  /* 0x0000000a04067c10 */ /* 0x001fe4000ff3e0ff */
[----:B------:R-:W-:Y:S02]  /*6170*/  IADD3 R4, P0, PT, R2, UR8, RZ ;  /* 0x0000000802047c10 */ /* 0x000fe4000ff1e0ff */
[----:B------:R-:W-:Y:S02]  /*6180*/  IADD3.X R7, PT, PT, RZ, UR11, RZ, P1, !PT ;  /* 0x0000000bff077c10 */ /* 0x000fe40008ffe4ff */
[----:B------:R-:W-:Y:S01]  /*6190*/  IADD3.X R5, PT, PT, RZ, UR9, RZ, P0, !PT ;  /* 0x00000009ff057c10 */ /* 0x000fe200087fe4ff */
[----:B------:R-:W0:Y:S02]  /*61a0*/  LDCU.64 UR8, c[0x0][0x600] ;  /* 0x0000c000ff0877ac */ /* 0x000e240008000a00 */
[----:B------:R-:W2:Y:S04]  /*61b0*/  LDG.E.U16 R6, desc[UR6][R6.64] ;  /* 0x0000000606067981 */ /* 0x000ea8000c1e1500 */
[----:B------:R-:W3:Y:S01]  /*61c0*/  LDG.E.U16 R4, desc[UR6][R4.64] ;  /* 0x0000000604047981 */ /* 0x000ee2000c1e1500 */
[----:B--2---:R-:W-:-:S02]  /*61d0*/  SHF.L.U32 R2, R6, 0x10, RZ ;  /* 0x0000001006027819 */ /* 0x004fc400000006ff */
[----:B---3--:R-:W-:Y:S02]  /*61e0*/  SHF.L.U32 R0, R4, 0x10, RZ ;  /* 0x0000001004007819 */ /* 0x008fe400000006ff */
[C---:B0-----:R-:W-:Y:S02]  /*61f0*/  FSETP.GE.FTZ.AND P1, PT, R2.reuse, UR9, PT ;  /* 0x0000000902007c0b */ /* 0x041fe4000bf36000 */
[----:B------:R-:W-:Y:S02]  /*6200*/  FSETP.GTU.FTZ.AND P0, PT, R2, UR8, PT ;  /* 0x0000000802007c0b */ /* 0x000fe4000bf1c000 */
[----:B------:R-:W-:-:S04]  /*6210*/  FSEL R0, R0, RZ, !P1 ;  /* 0x000000ff00007208 */ /* 0x000fc80004800000 */
[----:B------:R-:W-:Y:S02]  /*6220*/  FSEL R0, R0, RZ, P0 ;  /* 0x000000ff00007208 */ /* 0x000fe40000000000 */
[----:B-1----:R-:W-:Y:S02]  /*6230*/  IADD3 R2, P0, PT, R3, UR4, RZ ;  /* 0x0000000403027c10 */ /* 0x002fe4000ff1e0ff */
[----:B------:R-:W-:Y:S02]  /*6240*/  F2FP.BF16.F32.PACK_AB R0, RZ, R0 ;  /* 0x00000000ff00723e */ /* 0x000fe400000010ff */
[----:B------:R-:W-:-:S05]  /*6250*/  IADD3.X R3, PT, PT, RZ, UR5, RZ, P0, !PT ;  /* 0x00000005ff037c10 */ /* 0x000fca00087fe4ff */
[----:B------:R-:W-:Y:S01]  /*6260*/  STG.E.U16 desc[UR6][R2.64], R0 ;  /* 0x0000000002007986 */ /* 0x000fe2000c101506 */
[----:B------:R-:W-:Y:S05]  /*6270*/  EXIT ;  /* 0x000000000000794d */ /* 0x000fea0003800000 */
.L_x_847:
        /* <DEDUP_REMOVED lines=16> */
.L_x_3356:


//--------------------- .text._ZN2at6native27unrolled_elementwise_kernelIZZZNS0_65_GLOBAL__N__eb3311e5_27_ActivationHardtanhKernel_cu_9e10b42f_292924hardtanh_backward_kernelERNS_14TensorIteratorERKN3c106ScalarES8_ENKUlvE_clEvENKUlvE2_clEvEUlNS5_8BFloat16ESB_E_St5arrayIPcLm3EELi4E23TrivialOffsetCalculatorILi2EjESG_ILi1EjENS0_6memory15LoadWithoutCastENSJ_16StoreWithoutCastEEEviT_T0_T2_T3_T4_T5_ --------------------------
	.section	.text._ZN2at6native27unrolled_elementwise_kernelIZZZNS0_65_GLOBAL__N__eb3311e5_27_ActivationHardtanhKernel_cu_9e10b42f_292924hardtanh_backward_kernelERNS_14TensorIteratorERKN3c106ScalarES8_ENKUlvE_clEvENKUlvE2_clEvEUlNS5_8BFloat16ESB_E_St5arrayIPcLm3EELi4E23TrivialOffsetCalculatorILi2EjESG_ILi1EjENS0_6memory15LoadWithoutCastENSJ_16StoreWithoutCastEEEviT_T0_T2_T3_T4_T5_,"ax",@progbits
	.align	128
        .global         _ZN2at6native27unrolled_elementwise_kernelIZZZNS0_65_GLOBAL__N__eb3311e5_27_ActivationHardtanhKernel_cu_9e10b42f_292924hardtanh_backward_kernelERNS_14TensorIteratorERKN3c106ScalarES8_ENKUlvE_clEvENKUlvE2_clEvEUlNS5_8BFloat16ESB_E_St5arrayIPcLm3EELi4E23TrivialOffsetCalculatorILi2EjESG_ILi1EjENS0_6memory15LoadWithoutCastENSJ_16StoreWithoutCastEEEviT_T0_T2_T3_T4_T5_
        .type           _ZN2at6native27unrolled_elementwise_kernelIZZZNS0_65_GLOBAL__N__eb3311e5_27_ActivationHardtanhKernel_cu_9e10b42f_292924hardtanh_backward_kernelERNS_14TensorIteratorERKN3c106ScalarES8_ENKUlvE_clEvENKUlvE2_clEvEUlNS5_8BFloat16ESB_E_St5arrayIPcLm3EELi4E23TrivialOffsetCalculatorILi2EjESG_ILi1EjENS0_6memory15LoadWithoutCastENSJ_16StoreWithoutCastEEEviT_T0_T2_T3_T4_T5_,@function
        .size           _ZN2at6native27unrolled_elementwise_kernelIZZZNS0_65_GLOBAL__N__eb3311e5_27_ActivationHardtanhKernel_cu_9e10b42f_292924hardtanh_backward_kernelERNS_14TensorIteratorERKN3c106ScalarES8_ENKUlvE_clEvENKUlvE2_clEvEUlNS5_8BFloat16ESB_E_St5arrayIPcLm3EELi4E23TrivialOffsetCalculatorILi2EjESG_ILi1EjENS0_6memory15LoadWithoutCastENSJ_16StoreWithoutCastEEEviT_T0_T2_T3_T4_T5_,(.L_x_3357 - _ZN2at6native27unrolled_elementwise_kernelIZZZNS0_65_GLOBAL__N__eb3311e5_27_ActivationHardtanhKernel_cu_9e10b42f_292924hardtanh_backward_kernelERNS_14TensorIteratorERKN3c106ScalarES8_ENKUlvE_clEvENKUlvE2_clEvEUlNS5_8BFloat16ESB_E_St5arrayIPcLm3EELi4E23TrivialOffsetCalculatorILi2EjESG_ILi1EjENS0_6memory15LoadWithoutCastENSJ_16StoreWithoutCastEEEviT_T0_T2_T3_T4_T5_)
        .other          _ZN2at6native27unrolled_elementwise_kernelIZZZNS0_65_GLOBAL__N__eb3311e5_27_ActivationHardtanhKernel_cu_9e10b42f_292924hardtanh_backward_kernelERNS_14TensorIteratorERKN3c106ScalarES8_ENKUlvE_clEvENKUlvE2_clEvEUlNS5_8BFloat16ESB_E_St5arrayIPcLm3EELi4E23TrivialOffsetCalculatorILi2EjESG_ILi1EjENS0_6memory15LoadWithoutCastENSJ_16StoreWithoutCastEEEviT_T0_T2_T3_T4_T5_,@"STO_CUDA_ENTRY STV_DEFAULT"
_ZN2at6native27unrolled_elementwise_kernelIZZZNS0_65_GLOBAL__N__eb3311e5_27_ActivationHardtanhKernel_cu_9e10b42f_292924hardtanh_backward_kernelERNS_14TensorIteratorERKN3c106ScalarES8_ENKUlvE_clEvENKUlvE2_clEvEUlNS5_8BFloat16ESB_E_St5arrayIPcLm3EELi4E23TrivialOffsetCalculatorILi2EjESG_ILi1EjENS0_6memory15LoadWithoutCastENSJ_16StoreWithoutCastEEEviT_T0_T2_T3_T4_T5_:
.text._ZN2at6native27unrolled_elementwise_kernelIZZZNS0_65_GLOBAL__N__eb3311e5_27_ActivationHardtanhKernel_cu_9e10b42f_292924hardtanh_backward_kernelERNS_14TensorIteratorERKN3c106ScalarES8_ENKUlvE_clEvENKUlvE2_clEvEUlNS5_8BFloat16ESB_E_St5arrayIPcLm3EELi4E23TrivialOffsetCalculatorILi2EjESG_ILi1EjENS0_6memory15LoadWithoutCastENSJ_16StoreWithoutCastEEEviT_T0_T2_T3_T4_T5_:
[----:B------:R-:W-:Y:S01]  /*0000*/  LDC R1, c[0x0][0x37c] ;  /* 0x0000df00ff017b82 */ /* 0x000fe20000000800 */
[----:B------:R-:W0:Y:S07]  /*0010*/  S2R R15, SR_CTAID.X ;  /* 0x00000000000f7919 */ /* 0x000e2e0000002500 */
[----:B------:R-:W0:Y:S01]  /*0020*/  LDC R0, c[0x0][0x380] ;  /* 0x0000e000ff007b82 */ /* 0x000e220000000800 */
[----:B------:R-:W1:Y:S01]  /*0030*/  LDCU.64 UR4, c[0x0][0x358] ;  /* 0x00006b00ff0477ac */ /* 0x000e620008000a00 */
[----:B------:R-:W-:Y:S01]  /*0040*/  PRMT R20, RZ, 0x7610, R20 ;  /* 0x00007610ff147816 */ /* 0x000fe20000000014 */
[----:B------:R-:W2:Y:S01]  /*0050*/  S2R R22, SR_TID.X ;  /* 0x0000000000167919 */ /* 0x000ea20000002100 */
[----:B------:R-:W-:-:S04]  /*0060*/  PRMT R18, RZ, 0x7610, R18 ;  /* 0x00007610ff127816 */ /* 0x000fc80000000012 */
[----:B------:R-:W3:Y:S08]  /*0070*/  LDC.64 R10, c[0x0][0x3a8] ;  /* 0x0000ea00ff0a7b82 */ /* 0x000ef00000000a00 */
[----:B------:R-:W4:Y:S08]  /*0080*/  LDC.64 R6, c[0x0][0x3a0] ;  /* 0x0000e800ff067b82 */ /* 0x000f300000000a00 */
[----:B------:R-:W1:Y:S01]  /*0090*/  LDC.64 R2, c[0x0][0x3a8] ;  /* 0x0000ea00ff027b82 */ /* 0x000e620000000a00 */
[----:B0-----:R-:W-:-:S07]  /*00a0*/  IMAD R17, R15, -0x200, R0 ;  /* 0xfffffe000f117824 */ /* 0x001fce00078e0200 */
[----:B------:R-:W0:Y:S01]  /*00b0*/  LDC.64 R12, c[0x0][0x3a8] ;  /* 0x0000ea00ff0c7b82 */ /* 0x000e220000000a00 */
[----:B--2---:R-:W-:Y:S01]  /*00c0*/  IMAD.MOV.U32 R0, RZ, RZ, R22 ;  /* 0x000000ffff007224 */ /* 0x004fe200078e0016 */
[----:B------:R-:W-:-:S06]  /*00d0*/  ISETP.GE.AND P0, PT, R22, R17, PT ;  /* 0x000000111600720c */ /* 0x000fcc0003f06270 */
[----:B------:R-:W2:Y:S08]  /*00e0*/  LDC.64 R8, c[0x0][0x3a0] ;  /* 0x0000e800ff087b82 */ /* 0x000eb00000000a00 */
[----:B------:R-:W2:Y:S01]  /*00f0*/  LDC.64 R4, c[0x0][0x3a0] ;  /* 0x0000e800ff047b82 */ /* 0x000ea20000000a00 */
[----:B------:R-:W-:Y:S02]  /*0100*/  @!P0 VIADD R22, R0, 0x80 ;  /* 0x0000008000168836 */ /* 0x000fe40000000000 */
[----:B------:R-:W-:-:S03]  /*0110*/  @!P0 IMAD R21, R15, 0x200, R0 ;  /* 0x000002000f158824 */ /* 0x000fc600078e0200 */
[----:B------:R-:W-:Y:S01]  /*0120*/  ISETP.GE.AND P1, PT, R22, R17, PT ;  /* 0x000000111600720c */ /* 0x000fe20003f26270 */
[----:B---3--:R-:W-:-:S04]  /*0130*/  @!P0 IMAD.WIDE.U32 R10, R21, 0x2, R10 ;  /* 0x00000002150a8825 */ /* 0x008fc800078e000a */
[----:B----4-:R-:W-:-:S08]  /*0140*/  @!P0 IMAD.WIDE.U32 R6, R21, 0x2, R6 ;  /* 0x0000000215068825 */ /* 0x010fd000078e0006 */
[----:B------:R-:W-:Y:S01]  /*0150*/  @!P1 IMAD R23, R15, 0x200, R22 ;  /* 0x000002000f179824 */ /* 0x000fe200078e0216 */
[----:B-1----:R1:W3:Y:S01]  /*0160*/  @!P0 LDG.E.U16 R20, desc[UR4][R10.64] ;  /* 0x000000040a148981 */ /* 0x0022e2000c1e1500 */
[----:B------:R-:W-:Y:S01]  /*0170*/  @!P1 VIADD R22, R22, 0x80 ;  /* 0x0000008016169836 */ /* 0x000fe20000000000 */
[----:B------:R-:W-:Y:S01]  /*0180*/  PRMT R21, RZ, 0x7610, R21 ;  /* 0x00007610ff157816 */ /* 0x000fe20000000015 */
[----:B0-----:R-:W-:-:S03]  /*0190*/  @!P1 IMAD.WIDE.U32 R12, R23, 0x2, R12 ;  /* 0x00000002170c9825 */ /* 0x001fc600078e000c */
[-C--:B------:R-:W-:Y:S02]  /*01a0*/  ISETP.GE.AND P2, PT, R22, R17.reuse, PT ;  /* 0x000000111600720c */ /* 0x080fe40003f46270 */
[----:B------:R-:W4:Y:S01]  /*01b0*/  @!P0 LDG.E.U16 R21, desc[UR4][R6.64] ;  /* 0x0000000406158981 */ /* 0x000f22000c1e1500 */
[----:B------:R-:W-:Y:S01]  /*01c0*/  PRMT R24, RZ, 0x7610, R24 ;  /* 0x00007610ff187816 */ /* 0x000fe20000000018 */
[----:B--2---:R-:W-:Y:S01]  /*01d0*/  @!P1 IMAD.WIDE.U32 R8, R23, 0x2, R8 ;  /* 0x0000000217089825 */ /* 0x004fe200078e0008 */
[----:B------:R-:W-:Y:S01]  /*01e0*/  PRMT R25, RZ, 0x7610, R25 ;  /* 0x00007610ff197816 */ /* 0x000fe20000000019 */
[----:B------:R-:W2:Y:S01]  /*01f0*/  @!P1 LDG.E.U16 R18, desc[UR4][R12.64] ;  /* 0x000000040c129981 */ /* 0x000ea2000c1e1500 */
[----:B------:R-:W-:Y:S01]  /*0200*/  ISETP.GE.AND P3, PT, R0, R17, PT ;  /* 0x000000110000720c */ /* 0x000fe20003f66270 */
[----:B-1----:R-:W0:Y:S05]  /*0210*/  LDC.64 R10, c[0x0][0x3a8] ;  /* 0x0000ea00ff0a7b82 */ /* 0x002e2a0000000a00 */
[----:B------:R-:W-:-:S04]  /*0220*/  @!P2 IMAD R27, R15, 0x200, R22 ;  /* 0x000002000f1ba824 */ /* 0x000fc800078e0216 */
[----:B------:R-:W-:Y:S01]  /*0230*/  @!P2 IMAD.WIDE.U32 R2, R27, 0x2, R2 ;  /* 0x000000021b02a825 */ /* 0x000fe200078e0002 */
[----:B------:R-:W-:-:S03]  /*0240*/  PRMT R23, RZ, 0x7610, R23 ;  /* 0x00007610ff177816 */ /* 0x000fc60000000017 */
[----:B------:R-:W-:Y:S01]  /*0250*/  @!P2 IMAD.WIDE.U32 R26, R27, 0x2, R4 ;  /* 0x000000021b1aa825 */ /* 0x000fe200078e0004 */
[----:B------:R1:W2:Y:S01]  /*0260*/  @!P2 LDG.E.U16 R24, desc[UR4][R2.64] ;  /* 0x000000040218a981 */ /* 0x0002a2000c1e1500 */
[----:B------:R-:W0:Y:S03]  /*0270*/  LDC.64 R4, c[0x0][0x3a0] ;  /* 0x0000e800ff047b82 */ /* 0x000e260000000a00 */
[----:B------:R1:W2:Y:S04]  /*0280*/  @!P2 LDG.E.U16 R25, desc[UR4][R26.64] ;  /* 0x000000041a19a981 */ /* 0x0002a8000c1e1500 */
[----:B------:R0:W2:Y:S01]  /*0290*/  @!P1 LDG.E.U16 R23, desc[UR4][R8.64] ;  /* 0x0000000408179981 */ /* 0x0000a2000c1e1500 */
[----:B------:R-:W-:Y:S01]  /*02a0*/  @!P2 VIADD R22, R22, 0x80 ;  /* 0x000000801616a836 */ /* 0x000fe20000000000 */
[----:B-1----:R-:W1:Y:S04]  /*02b0*/  @!P3 LDC.64 R2, c[0x0][0x388] ;  /* 0x0000e200ff02bb82 */ /* 0x002e680000000a00 */
[----:B------:R-:W-:Y:S01]  /*02c0*/  ISETP.GE.AND P0, PT, R22, R17, PT ;  /* 0x000000111600720c */ /* 0x000fe20003f06270 */
[----:B------:R-:W-:Y:S01]  /*02d0*/  VIADD R26, R0, 0x80 ;  /* 0x00000080001a7836 */ /* 0x000fe20000000000 */
[----:B------:R-:W-:-:S11]  /*02e0*/  PRMT R13, RZ, 0x7610, R13 ;  /* 0x00007610ff0d7816 */ /* 0x000fd6000000000d */
[----:B------:R-:W-:-:S04]  /*02f0*/  @!P0 IMAD R7, R15, 0x200, R22 ;  /* 0x000002000f078824 */ /* 0x000fc800078e0216 */
[----:B0-----:R-:W-:-:S04]  /*0300*/  @!P0 IMAD.WIDE.U32 R8, R7, 0x2, R4 ;  /* 0x0000000207088825 */ /* 0x001fc800078e0004 */
[----:B------:R-:W-:Y:S01]  /*0310*/  VIADD R4, R0, 0x100 ;  /* 0x0000010000047836 */ /* 0x000fe20000000000 */
[-C--:B------:R-:W-:Y:S01]  /*0320*/  ISETP.GE.AND P2, PT, R26, R17.reuse, PT ;  /* 0x000000111a00720c */ /* 0x080fe20003f46270 */
[----:B------:R0:W5:Y:S03]  /*0330*/  @!P0 LDG.E.U16 R13, desc[UR4][R8.64] ;  /* 0x00000004080d8981 */ /* 0x000166000c1e1500 */
[----:B------:R-:W-:Y:S01]  /*0340*/  ISETP.GE.AND P1, PT, R4, R17, PT ;  /* 0x000000110400720c */ /* 0x000fe20003f26270 */
[----:B------:R-:W-:Y:S01]  /*0350*/  @!P0 IMAD.WIDE.U32 R10, R7, 0x2, R10 ;  /* 0x00000002070a8825 */ /* 0x000fe200078e000a */
[----:B0-----:R-:W0:Y:S01]  /*0360*/  @!P3 LDC.64 R8, c[0x0][0x398] ;  /* 0x0000e600ff08bb82 */ /* 0x001e220000000a00 */
[----:B------:R-:W-:Y:S02]  /*0370*/  PRMT R12, RZ, 0x7610, R12 ;  /* 0x00007610ff0c7816 */ /* 0x000fe4000000000c */
[----:B------:R-:W-:-:S04]  /*0380*/  VIADD R22, R0, 0x180 ;  /* 0x0000018000167836 */ /* 0x000fc80000000000 */
[----:B------:R1:W5:Y:S04]  /*0390*/  @!P0 LDG.E.U16 R12, desc[UR4][R10.64] ;  /* 0x000000040a0c8981 */ /* 0x000368000c1e1500 */
[----:B------:R-:W2:Y:S08]  /*03a0*/  @!P1 LDC.64 R6, c[0x0][0x388] ;  /* 0x0000e200ff069b82 */ /* 0x000eb00000000a00 */
[----:B------:R-:W2:Y:S01]  /*03b0*/  @!P2 LDC.64 R4, c[0x0][0x388] ;  /* 0x0000e200ff04ab82 */ /* 0x000ea20000000a00 */
[----:B------:R-:W-:Y:S01]  /*03c0*/  ISETP.GE.AND P0, PT, R22, R17, PT ;  /* 0x000000111600720c */ /* 0x000fe20003f06270 */
[----:B-1----:R-:W-:-:S04]  /*03d0*/  @!P3 IMAD R11, R15, 0x200, R0 ;  /* 0x000002000f0bb824 */ /* 0x002fc800078e0200 */
[----:B0-----:R-:W-:-:S04]  /*03e0*/  @!P3 IMAD.WIDE.U32 R8, R11, 0x2, R8 ;  /* 0x000000020b08b825 */ /* 0x001fc800078e0008 */
[----:B------:R-:W-:Y:S01]  /*03f0*/  @!P3 IMAD.MOV.U32 R0, RZ, RZ, R26 ;  /* 0x000000ffff00b224 */ /* 0x000fe200078e001a */
[----:B------:R-:W-:Y:S01]  /*0400*/  BSSY.RECONVERGENT B0, `(.L_x_848) ;  /* 0x0000024000007945 */ /* 0x000fe20003800200 */
[----:B---3--:R-:W-:-:S05]  /*0410*/  @!P3 IMAD.U32 R20, R20, 0x10000, RZ ;  /* 0x000100001414b824 */ /* 0x008fca00078e00ff */
[----:B------:R-:W-:Y:S01]  /*0420*/  @!P3 FSETP.GTU.FTZ.AND P5, PT, R20, R2, PT ;  /* 0x000000021400b20b */ /* 0x000fe20003fbc000 */
[----:B----4-:R-:W-:-:S05]  /*0430*/  @!P3 IMAD.U32 R21, R21, 0x10000, RZ ;  /* 0x000100001515b824 */ /* 0x010fca00078e00ff */
[----:B------:R-:W-:Y:S02]  /*0440*/  @!P3 FSEL R21, R21, RZ, P5 ;  /* 0x000000ff1515b208 */ /* 0x000fe40002800000 */
[----:B------:R-:W-:Y:S01]  /*0450*/  @!P3 FSETP.GE.FTZ.AND P5, PT, R20, R3, PT ;  /* 0x000000031400b20b */ /* 0x000fe20003fb6000 */
[----:B--2---:R-:W-:Y:S01]  /*0460*/  @!P2 IMAD.U32 R18, R18, 0x10000, RZ ;  /* 0x000100001212a824 */ /* 0x004fe200078e00ff */
[----:B------:R-:W0:Y:S02]  /*0470*/  @!P0 LDC.64 R2, c[0x0][0x388] ;  /* 0x0000e200ff028b82 */ /* 0x000e240000000a00 */
[----:B------:R-:W-:-:S04]  /*0480*/  @!P3 FSEL R21, R21, RZ, !P5 ;  /* 0x000000ff1515b208 */ /* 0x000fc80006800000 */
[----:B------:R-:W-:Y:S01]  /*0490*/  @!P3 F2FP.BF16.F32.PACK_AB R19, RZ, R21 ;  /* 0x00000015ff13b23e */ /* 0x000fe200000010ff */
[----:B------:R-:W-:-:S04]  /*04a0*/  @!P1 IMAD.U32 R24, R24, 0x10000, RZ ;  /* 0x0001000018189824 */ /* 0x000fc800078e00ff */
[----:B------:R1:W-:Y:S01]  /*04b0*/  @!P3 STG.E.U16 desc[UR4][R8.64], R19 ;  /* 0x000000130800b986 */ /* 0x0003e2000c101504 */
[----:B------:R-:W-:Y:S01]  /*04c0*/  @!P1 IMAD.U32 R25, R25, 0x10000, RZ ;  /* 0x0001000019199824 */ /* 0x000fe200078e00ff */
[----:B------:R-:W-:Y:S02]  /*04d0*/  @!P1 FSETP.GTU.FTZ.AND P5, PT, R24, R6, PT ;  /* 0x000000061800920b */ /* 0x000fe40003fbc000 */
[----:B------:R-:W-:Y:S01]  /*04e0*/  @!P2 FSETP.GTU.FTZ.AND P4, PT, R18, R4, PT ;  /* 0x000000041200a20b */ /* 0x000fe20003f9c000 */
[----:B------:R-:W-:Y:S01]  /*04f0*/  @!P2 IMAD.U32 R23, R23, 0x10000, RZ ;  /* 0x000100001717a824 */ /* 0x000fe200078e00ff */
[----:B------:R-:W-:Y:S02]  /*0500*/  @!P1 FSEL R25, R25, RZ, P5 ;  /* 0x000000ff19199208 */ /* 0x000fe40002800000 */
[----:B------:R-:W-:Y:S02]  /*0510*/  ISETP.GE.AND P5, PT, R0, R17, PT ;  /* 0x000000110000720c */ /* 0x000fe40003fa6270 */
[----:B------:R-:W-:-:S02]  /*0520*/  @!P2 FSEL R23, R23, RZ, P4 ;  /* 0x000000ff1717a208 */ /* 0x000fc40002000000 */
[----:B------:R-:W-:-:S04]  /*0530*/  @!P2 FSETP.GE.FTZ.AND P4, PT, R18, R5, PT ;  /* 0x000000051200a20b */ /* 0x000fc80003f96000 */
[----:B------:R-:W-:Y:S02]  /*0540*/  @!P2 FSEL R23, R23, RZ, !P4 ;  /* 0x000000ff1717a208 */ /* 0x000fe40006000000 */
[----:B------:R-:W-:-:S04]  /*0550*/  @!P1 FSETP.GE.FTZ.AND P4, PT, R24, R7, PT ;  /* 0x000000071800920b */ /* 0x000fc80003f96000 */
[----:B------:R-:W-:Y:S02]  /*0560*/  @!P1 FSEL R25, R25, RZ, !P4 ;  /* 0x000000ff19199208 */ /* 0x000fe40006000000 */
[----:B------:R-:W-:Y:S02]  /*0570*/  @!P2 F2FP.BF16.F32.PACK_AB R14, RZ, R23 ;  /* 0x00000017ff0ea23e */ /* 0x000fe400000010ff */
[----:B------:R-:W-:Y:S01]  /*0580*/  @!P1 F2FP.BF16.F32.PACK_AB R16, RZ, R25 ;  /* 0x00000019ff10923e */ /* 0x000fe200000010ff */
[----:B-1----:R-:W-:Y:S06]  /*0590*/  @P5 BRA `(.L_x_849) ;  /* 0x0000000000285947 */ /* 0x002fec0003800000 */
[----:B------:R-:W1:Y:S01]  /*05a0*/  LDC.64 R4, c[0x0][0x398] ;  /* 0x0000e600ff047b82 */ /* 0x000e620000000a00 */
[----:B------:R-:W-:Y:S02]  /*05b0*/  IMAD R7, R15, 0x200, R0 ;  /* 0x000002000f077824 */ /* 0x000fe400078e0200 */
[----:B------:R-:W-:-:S05]  /*05c0*/  VIADD R0, R0, 0x80 ;  /* 0x0000008000007836 */ /* 0x000fca0000000000 */
[----:B------:R-:W-:-:S13]  /*05d0*/  ISETP.GE.AND P1, PT, R0, R17, PT ;  /* 0x000000110000720c */ /* 0x000fda0003f26270 */
[----:B------:R-:W-:Y:S02]  /*05e0*/  @!P1 IMAD R9, R15, 0x200, R0 ;  /* 0x000002000f099824 */ /* 0x000fe400078e0200 */
[----:B------:R-:W-:Y:S02]  /*05f0*/  @!P1 VIADD R0, R0, 0x80 ;  /* 0x0000008000009836 */ /* 0x000fe40000000000 */
[----:B-1----:R-:W-:-:S04]  /*0600*/  IMAD.WIDE.U32 R6, R7, 0x2, R4 ;  /* 0x0000000207067825 */ /* 0x002fc800078e0004 */
[----:B------:R-:W-:Y:S01]  /*0610*/  @!P1 IMAD.WIDE.U32 R4, R9, 0x2, R4 ;  /* 0x0000000209049825 */ /* 0x000fe200078e0004 */
[----:B------:R1:W-:Y:S04]  /*0620*/  STG.E.U16 desc[UR4][R6.64], R14 ;  /* 0x0000000e06007986 */ /* 0x0003e8000c101504 */
[----:B------:R1:W-:Y:S02]  /*0630*/  @!P1 STG.E.U16 desc[UR4][R4.64], R16 ;  /* 0x0000001004009986 */ /* 0x0003e4000c101504 */
.L_x_849:
[----:B------:R-:W-:Y:S05]  /*0640*/  BSYNC.RECONVERGENT B0 ;  /* 0x0000000000007941 */ /* 0x000fea0003800200 */
.L_x_848:
[----:B------:R-:W-:-:S13]  /*0650*/  ISETP.GE.AND P1, PT, R0, R17, PT ;  /* 0x000000110000720c */ /* 0x000fda0003f26270 */
[----:B------:R-:W-:Y:S05]  /*0660*/  @P1 EXIT ;  /* 0x000000000000194d */ /* 0x000fea0003800000 */
[----:B-1----:R-:W1:Y:S01]  /*0670*/  LDC.64 R4, c[0x0][0x398] ;  /* 0x0000e600ff047b82 */ /* 0x002e620000000a00 */
[----:B-----5:R-:W-:Y:S02]  /*0680*/  @!P0 IMAD.U32 R12, R12, 0x10000, RZ ;  /* 0x000100000c0c8824 */ /* 0x020fe400078e00ff */
[----:B------:R-:W-:-:S03]  /*0690*/  @!P0 IMAD.U32 R13, R13, 0x10000, RZ ;  /* 0x000100000d0d8824 */ /* 0x000fc600078e00ff */
[C---:B0-----:R-:W-:Y:S02]  /*06a0*/  @!P0 FSETP.GTU.FTZ.AND P1, PT, R12.reuse, R2, PT ;  /* 0x000000020c00820b */ /* 0x041fe40003f3c000 */
[----:B------:R-:W-:Y:S01]  /*06b0*/  @!P0 FSETP.GE.FTZ.AND P2, PT, R12, R3, PT ;  /* 0x000000030c00820b */ /* 0x000fe20003f56000 */
[----:B------:R-:W-:Y:S01]  /*06c0*/  IMAD R3, R15, 0x200, R0 ;  /* 0x000002000f037824 */ /* 0x000fe200078e0200 */
[----:B------:R-:W-:-:S04]  /*06d0*/  @!P0 FSEL R13, R13, RZ, P1 ;  /* 0x000000ff0d0d8208 */ /* 0x000fc80000800000 */
[----:B------:R-:W-:-:S04]  /*06e0*/  @!P0 FSEL R13, R13, RZ, !P2 ;  /* 0x000000ff0d0d8208 */ /* 0x000fc80005000000 */
[----:B------:R-:W-:-:S04]  /*06f0*/  @!P0 F2FP.BF16.F32.PACK_AB R2, RZ, R13 ;  /* 0x0000000dff02823e */ /* 0x000fc800000010ff */
[----:B------:R-:W-:Y:S01]  /*0700*/  PRMT R0, R2, 0x7610, R0 ;  /* 0x0000761002007816 */ /* 0x000fe20000000000 */
[----:B-1----:R-:W-:-:S05]  /*0710*/  IMAD.WIDE.U32 R2, R3, 0x2, R4 ;  /* 0x0000000203027825 */ /* 0x002fca00078e0004 */
[----:B------:R-:W-:Y:S01]  /*0720*/  STG.E.U16 desc[UR4][R2.64], R0 ;  /* 0x0000000002007986 */ /* 0x000fe2000c101504 */
[----:B------:R-:W-:Y:S05]  /*0730*/  EXIT ;  /* 0x000000000000794d */ /* 0x000fea0003800000 */
.L_x_850:
        /* <DEDUP_REMOVED lines=12> */
.L_x_3357:


//--------------------- .text._ZN2at6native29vectorized_elementwise_kernelILi2EZZZNS0_65_GLOBAL__N__eb3311e5_27_ActivationHardtanhKernel_cu_9e10b42f_292924hardtanh_backward_kernelERNS_14TensorIteratorERKN3c106ScalarES8_ENKUlvE_clEvENKUlvE2_clEvEUlNS5_8BFloat16ESB_E_St5arrayIPcLm3EEEEviT0_T1_ --------------------------
	.section	.text._ZN2at6native29vectorized_elementwise_kernelILi2EZZZNS0_65_GLOBAL__N__eb3311e5_27_ActivationHardtanhKernel_cu_9e10b42f_292924hardtanh_backward_kernelERNS_14TensorIteratorERKN3c106ScalarES8_ENKUlvE_clEvENKUlvE2_clEvEUlNS5_8BFloat16ESB_E_St5arrayIPcLm3EEEEviT0_T1_,"ax",@progbits
	.align	128
        .global         _ZN2at6native29vectorized_elementwise_kernelILi2EZZZNS0_65_GLOBAL__N__eb3311e5_27_ActivationHardtanhKernel_cu_9e10b42f_292924hardtanh_backward_kernelERNS_14TensorIteratorERKN3c106ScalarES8_ENKUlvE_clEvENKUlvE2_clEvEUlNS5_8BFloat16ESB_E_St5arrayIPcLm3EEEEviT0_T1_
        .type           _ZN2at6native29vectorized_elementwise_kernelILi2EZZZNS0_65_GLOBAL__N__eb3311e5_27_ActivationHardtanhKernel_cu_9e10b42f_292924hardtanh_backward_kernelERNS_14TensorIteratorERKN3c106ScalarES8_ENKUlvE_clEvENKUlvE2_clEvEUlNS5_8BFloat16ESB_E_St5arrayIPcLm3EEEEviT0_T1_,@function
        .size           _ZN2at6native29vectorized_elementwise_kernelILi2EZZZNS0_65_GLOBAL__N__eb3311e5_27_ActivationHardtanhKernel_cu_9e10b42f_292924hardtanh_backward_kernelERNS_14TensorIteratorERKN3c106ScalarES8_ENKUlvE_clEvENKUlvE2_clEvEUlNS5_8BFloat16ESB_E_St5arrayIPcLm3EEEEviT0_T1_,(.L_x_3358 - _ZN2at6native29vectorized_elementwise_kernelILi2EZZZNS0_65_GLOBAL__N__eb3311e5_27_ActivationHardtanhKernel_cu_9e10b42f_292924hardtanh_backward_kernelERNS_14TensorIteratorERKN3c106ScalarES8_ENKUlvE_clEvENKUlvE2_clEvEUlNS5_8BFloat16ESB_E_St5arrayIPcLm3EEEEviT0_T1_)
        .other          _ZN2at6native29vectorized_elementwise_kernelILi2EZZZNS0_65_GLOBAL__N__eb3311e5_27_ActivationHardtanhKernel_cu_9e10b42f_292924hardtanh_backward_kernelERNS_14TensorIteratorERKN3c106ScalarES8_ENKUlvE_clEvENKUlvE2_clEvEUlNS5_8BFloat16ESB_E_St5arrayIPcLm3EEEEviT0_T1_,@"STO_CUDA_ENTRY STV_DEFAULT"
_ZN2at6native29vectorized_elementwise_kernelILi2EZZZNS0_65_GLOBAL__N__eb3311e5_27_ActivationHardtanhKernel_cu_9e10b42f_292924hardtanh_backward_kernelERNS_14TensorIteratorERKN3c106ScalarES8_ENKUlvE_clEvENKUlvE2_clEvEUlNS5_8BFloat16ESB_E_St5arrayIPcLm3EEEEviT0_T1_:
.text._ZN2at6native29vectorized_elementwise_kernelILi2EZZZNS0_65_GLOBAL__N__eb3311e5_27_ActivationHardtanhKernel_cu_9e10b42f_292924hardtanh_backward_kernelERNS_14TensorIteratorERKN3c106ScalarES8_ENKUlvE_clEvENKUlvE2_clEvEUlNS5_8BFloat16ESB_E_St5arrayIPcLm3EEEEviT0_T1_:
[----:B------:R-:W-:Y:S01]  /*0000*/  LDC R1, c[0x0][0x37c] ;  /* 0x0000df00ff017b82 */ /* 0x000fe20000000800 */
[----:B------:R-:W0:Y:S01]  /*0010*/  S2R R25, SR_CTAID.X ;  /* 0x0000000000197919 */ /* 0x000e220000002500 */
[----:B------:R-:W1:Y:S01]  /*0020*/  LDCU UR6, c[0x0][0x380] ;  /* 0x00007000ff0677ac */ /* 0x000e620008000800 */
[----:B------:R-:W2:Y:S01]  /*0030*/  LDCU.64 UR4, c[0x0][0x358] ;  /* 0x00006b00ff0477ac */ /* 0x000ea20008000a00 */
[----:B0-----:R-:W-:-:S05]  /*0040*/  IMAD.SHL.U32 R25, R25, 0x400, RZ ;  /* 0x0000040019197824 */ /* 0x001fca00078e00ff */
[----:B-1----:R-:W-:-:S04]  /*0050*/  IADD3 R23, PT, PT, -R25, UR6, RZ ;  /* 0x0000000619177c10 */ /* 0x002fc8000fffe1ff */
[----:B------:R-:W-:-:S13]  /*0060*/  ISETP.GT.U32.AND P0, PT, R23, 0x3ff, PT ;  /* 0x000003ff1700780c */ /* 0x000fda0003f04070 */
[----:B--2---:R-:W-:Y:S05]  /*0070*/  @P0 BRA `(.L_x_851) ;  /* 0x0000000c008c0947 */ /* 0x004fea0003800000 */
[----:B------:R-:W0:Y:S01]  /*0080*/  S2R R24, SR_TID.X ;  /* 0x0000000000187919 */ /* 0x000e220000002100 */
[----:B------:R-:W1:Y:S01]  /*0090*/  LDC.64 R2, c[0x0][0x3a8] ;  /* 0x0000ea00ff027b82 */ /* 0x000e620000000a00 */
[----:B------:R-:W-:-:S07]  /*00a0*/  PRMT R19, RZ, 0x7610, R19 ;  /* 0x00007610ff137816 */ /* 0x000fce0000000013 */
[----:B------:R-:W2:Y:S01]  /*00b0*/  LDC.64 R4, c[0x0][0x3a0] ;  /* 0x0000e800ff047b82 */ /* 0x000ea20000000a00 */
[----:B------:R-:W-:-:S07]  /*00c0*/  PRMT R26, RZ, 0x7610, R26 ;  /* 0x00007610ff1a7816 */ /* 0x000fce000000001a */
[----:B------:R-:W3:Y:S01]  /*00d0*/  LDC.64 R14, c[0x0][0x3a8] ;  /* 0x0000ea00ff0e7b82 */ /* 0x000ee20000000a00 */
[----:B------:R-:W-:-:S07]  /*00e0*/  PRMT R31, RZ, 0x7610, R31 ;  /* 0x00007610ff1f7816 */ /* 0x000fce000000001f */
[----:B------:R-:W4:Y:S01]  /*00f0*/  LDC.64 R34, c[0x0][0x3a0] ;  /* 0x0000e800ff227b82 */ /* 0x000f220000000a00 */
[----:B0-----:R-:W-:Y:S01]  /*0100*/  ISETP.GE.U32.AND P0, PT, R24, R23, PT ;  /* 0x000000171800720c */ /* 0x001fe20003f06070 */
[----:B------:R-:W-:-:S06]  /*0110*/  IMAD.MOV.U32 R22, RZ, RZ, R24 ;  /* 0x000000ffff167224 */ /* 0x000fcc00078e0018 */
[----:B------:R-:W0:Y:S01]  /*0120*/  LDC.64 R32, c[0x0][0x3a0] ;  /* 0x0000e800ff207b82 */ /* 0x000e220000000a00 */
[----:B------:R-:W-:-:S07]  /*0130*/  PRMT R30, RZ, 0x7610, R30 ;  /* 0x00007610ff1e7816 */ /* 0x000fce000000001e */
[----:B------:R-:W5:Y:S01]  /*0140*/  LDC.64 R36, c[0x0][0x3a8] ;  /* 0x0000ea00ff247b82 */ /* 0x000f620000000a00 */
[----:B------:R-:W-:Y:S02]  /*0150*/  @!P0 VIADD R24, R22, 0x80 ;  /* 0x0000008016188836 */ /* 0x000fe40000000000 */
[----:B------:R-:W-:-:S03]  /*0160*/  @!P0 IMAD.IADD R13, R25, 0x1, R22 ;  /* 0x00000001190d8824 */ /* 0x000fc600078e0216 */
[----:B------:R-:W-:Y:S01]  /*0170*/  ISETP.GE.U32.AND P1, PT, R24, R23, PT ;  /* 0x000000171800720c */ /* 0x000fe20003f26070 */
[----:B---3--:R-:W-:-:S05]  /*0180*/  @!P0 IMAD.WIDE.U32 R14, R13, 0x2, R14 ;  /* 0x000000020d0e8825 */ /* 0x008fca00078e000e */
[----:B------:R3:W5:Y:S07]  /*0190*/  @!P0 LDG.E.U16 R19, desc[UR4][R14.64] ;  /* 0x000000040e138981 */ /* 0x00076e000c1e1500 */
[----:B------:R-:W-:-:S04]  /*01a0*/  @!P1 IMAD.IADD R29, R25, 0x1, R24 ;  /* 0x00000001191d9824 */ /* 0x000fc800078e0218 */
[C---:B-1----:R-:W-:Y:S02]  /*01b0*/  @!P1 IMAD.WIDE.U32 R16, R29.reuse, 0x2, R2 ;  /* 0x000000021d109825 */ /* 0x042fe400078e0002 */
[----:B------:R-:W1:Y:S02]  /*01c0*/  LDC.64 R2, c[0x0][0x3a8] ;  /* 0x0000ea00ff027b82 */ /* 0x000e640000000a00 */
[----:B--2---:R-:W-:Y:S01]  /*01d0*/  @!P1 IMAD.WIDE.U32 R28, R29, 0x2, R4 ;  /* 0x000000021d1c9825 */ /* 0x004fe200078e0004 */
[----:B------:R2:W5:Y:S04]  /*01e0*/  @!P1 LDG.E.U16 R26, desc[UR4][R16.64] ;  /* 0x00000004101a9981 */ /* 0x000568000c1e1500 */
[----:B------:R4:W5:Y:S01]  /*01f0*/  @!P1 LDG.E.U16 R31, desc[UR4][R28.64] ;  /* 0x000000041c1f9981 */ /* 0x000962000c1e1500 */
[----:B------:R-:W-:Y:S01]  /*0200*/  @!P1 VIADD R24, R24, 0x80 ;  /* 0x0000008018189836 */ /* 0x000fe20000000000 */
[----:B------:R-:W0:Y:S01]  /*0210*/  LDC.64 R4, c[0x0][0x3a0] ;  /* 0x0000e800ff047b82 */ /* 0x000e220000000a00 */
[----:B---3--:R-:W-:-:S03]  /*0220*/  PRMT R15, RZ, 0x7610, R15 ;  /* 0x00007610ff0f7816 */ /* 0x008fc6000000000f */
[----:B------:R-:W-:-:S04]  /*0230*/  ISETP.GE.U32.AND P1, PT, R24, R23, PT ;  /* 0x000000171800720c */ /* 0x000fc80003f26070 */
[----:B--2---:R-:W2:Y:S09]  /*0240*/  LDC.64 R16, c[0x0][0x3a0] ;  /* 0x0000e800ff107b82 */ /* 0x004eb20000000a00 */
[----:B------:R-:W-:Y:S02]  /*0250*/  @!P1 IMAD.IADD R27, R25, 0x1, R24 ;  /* 0x00000001191b9824 */ /* 0x000fe400078e0218 */
[----:B------:R-:W-:Y:S01]  /*0260*/  @!P1 VIADD R24, R24, 0x80 ;  /* 0x0000008018189836 */ /* 0x000fe20000000000 */
[----:B----4-:R-:W-:Y:S01]  /*0270*/  PRMT R28, RZ, 0x7610, R28 ;  /* 0x00007610ff1c7816 */ /* 0x010fe2000000001c */
[----:B-1----:R-:W-:-:S03]  /*0280*/  @!P1 IMAD.WIDE.U32 R2, R27, 0x2, R2 ;  /* 0x000000021b029825 */ /* 0x002fc600078e0002 */
[C---:B------:R-:W-:Y:S01]  /*0290*/  ISETP.GE.U32.AND P2, PT, R24.reuse, R23, PT ;  /* 0x000000171800720c */ /* 0x040fe20003f46070 */
[----:B--2---:R-:W-:Y:S01]  /*02a0*/  @!P0 IMAD.WIDE.U32 R16, R13, 0x2, R16 ;  /* 0x000000020d108825 */ /* 0x004fe200078e0010 */
[----:B------:R-:W-:Y:S01]  /*02b0*/  PRMT R14, RZ, 0x7610, R14 ;  /* 0x00007610ff0e7816 */ /* 0x000fe2000000000e */
[----:B------:R1:W2:Y:S10]  /*02c0*/  @!P1 LDG.E.U16 R15, desc[UR4][R2.64] ;  /* 0x00000004020f9981 */ /* 0x0002b4000c1e1500 */
[----:B------:R-:W-:Y:S01]  /*02d0*/  @!P2 IMAD.IADD R13, R25, 0x1, R24 ;  /* 0x00000001190da824 */ /* 0x000fe200078e0218 */
[----:B------:R3:W4:Y:S01]  /*02e0*/  @!P0 LDG.E.U16 R28, desc[UR4][R16.64] ;  /* 0x00000004101c8981 */ /* 0x000722000c1e1500 */
[----:B------:R-:W-:-:S02]  /*02f0*/  @!P2 VIADD R24, R24, 0x80 ;  /* 0x000000801818a836 */ /* 0x000fc40000000000 */
[----:B0-----:R-:W-:-:S03]  /*0300*/  @!P1 IMAD.WIDE.U32 R4, R27, 0x2, R4 ;  /* 0x000000021b049825 */ /* 0x001fc600078e0004 */
[----:B------:R-:W-:Y:S01]  /*0310*/  ISETP.GE.U32.AND P0, PT, R24, R23, PT ;  /* 0x000000171800720c */ /* 0x000fe20003f06070 */
[----:B-1----:R-:W0:Y:S01]  /*0320*/  LDC.64 R2, c[0x0][0x3a8] ;  /* 0x0000ea00ff027b82 */ /* 0x002e220000000a00 */
[----:B------:R1:W4:Y:S01]  /*0330*/  @!P1 LDG.E.U16 R14, desc[UR4][R4.64] ;  /* 0x00000004040e9981 */ /* 0x000322000c1e1500 */
[----:B------:R-:W-:Y:S01]  /*0340*/  PRMT R18, RZ, 0x7610, R18 ;  /* 0x00007610ff127816 */ /* 0x000fe20000000012 */
[----:B------:R-:W-:-:S05]  /*0350*/  @!P2 IMAD.WIDE.U32 R34, R13, 0x2, R34 ;  /* 0x000000020d22a825 */ /* 0x000fca00078e0022 */
[----:B------:R1:W4:Y:S01]  /*0360*/  @!P2 LDG.E.U16 R30, desc[UR4][R34.64] ;  /* 0x00000004221ea981 */ /* 0x000322000c1e1500 */
[----:B------:R-:W-:Y:S01]  /*0370*/  PRMT R29, RZ, 0x7610, R29 ;  /* 0x00007610ff1d7816 */ /* 0x000fe2000000001d */
[----:B---3--:R-:W3:Y:S02]  /*0380*/  LDC.64 R16, c[0x0][0x3a0] ;  /* 0x0000e800ff107b82 */ /* 0x008ee40000000a00 */
[----:B-1----:R-:W-:Y:S02]  /*0390*/  @!P0 IMAD.IADD R5, R25, 0x1, R24 ;  /* 0x0000000119058824 */ /* 0x002fe400078e0218 */
[----:B------:R-:W-:-:S04]  /*03a0*/  @!P0 VIADD R24, R24, 0x80 ;  /* 0x0000008018188836 */ /* 0x000fc80000000000 */
[----:B------:R-:W1:Y:S01]  /*03b0*/  LDC.64 R34, c[0x0][0x3a0] ;  /* 0x0000e800ff227b82 */ /* 0x000e620000000a00 */
[----:B------:R-:W-:Y:S01]  /*03c0*/  ISETP.GE.U32.AND P3, PT, R24, R23, PT ;  /* 0x000000171800720c */ /* 0x000fe20003f66070 */
[----:B------:R-:W-:-:S05]  /*03d0*/  @!P0 IMAD.WIDE.U32 R32, R5, 0x2, R32 ;  /* 0x0000000205208825 */ /* 0x000fca00078e0020 */
[----:B------:R0:W4:Y:S02]  /*03e0*/  @!P0 LDG.E.U16 R18, desc[UR4][R32.64] ;  /* 0x0000000420128981 */ /* 0x000124000c1e1500 */
[----:B0-----:R-:W-:-:S05]  /*03f0*/  @!P2 IMAD.WIDE.U32 R2, R13, 0x2, R2 ;  /* 0x000000020d02a825 */ /* 0x001fca00078e0002 */
[----:B------:R0:W4:Y:S01]  /*0400*/  @!P2 LDG.E.U16 R29, desc[UR4][R2.64] ;  /* 0x00000004021da981 */ /* 0x000122000c1e1500 */
[----:B------:R-:W-:Y:S01]  /*0410*/  @!P3 IMAD.IADD R12, R25, 0x1, R24 ;  /* 0x00000001190cb824 */ /* 0x000fe200078e0218 */
[----:B------:R-:W3:Y:S01]  /*0420*/  LDC.64 R32, c[0x0][0x3a8] ;  /* 0x0000ea00ff207b82 */ /* 0x000ee20000000a00 */
[----:B------:R-:W-:-:S05]  /*0430*/  @!P3 VIADD R24, R24, 0x80 ;  /* 0x000000801818b836 */ /* 0x000fca0000000000 */
[----:B------:R-:W-:Y:S02]  /*0440*/  ISETP.GE.U32.AND P1, PT, R24, R23, PT ;  /* 0x000000171800720c */ /* 0x000fe40003f26070 */
[----:B0-----:R-:W0:Y:S01]  /*0450*/  LDC.64 R2, c[0x0][0x3a8] ;  /* 0x0000ea00ff027b82 */ /* 0x001e220000000a00 */
[----:B-----5:R-:W-:-:S10]  /*0460*/  @!P0 IMAD.WIDE.U32 R36, R5, 0x2, R36 ;  /* 0x0000000205248825 */ /* 0x020fd400078e0024 */
[----:B------:R-:W-:-:S04]  /*0470*/  @!P1 IMAD.IADD R5, R25, 0x1, R24 ;  /* 0x0000000119059824 */ /* 0x000fc800078e0218 */
[----:B-1----:R-:W-:-:S04]  /*0480*/  @!P1 IMAD.WIDE.U32 R34, R5, 0x2, R34 ;  /* 0x0000000205229825 */ /* 0x002fc800078e0022 */
[----:B---3--:R-:W-:-:S04]  /*0490*/  @!P1 IMAD.WIDE.U32 R32, R5, 0x2, R32 ;  /* 0x0000000205209825 */ /* 0x008fc800078e0020 */
[----:B------:R-:W-:-:S05]  /*04a0*/  VIADD R5, R22, 0x80 ;  /* 0x0000008016057836 */ /* 0x000fca0000000000 */
[----:B------:R-:W-:Y:S01]  /*04b0*/  ISETP.GE.U32.AND P2, PT, R5, R23, PT ;  /* 0x000000170500720c */ /* 0x000fe20003f46070 */
[----:B------:R-:W-:-:S04]  /*04c0*/  @!P3 IMAD.WIDE.U32 R16, R12, 0x2, R16 ;  /* 0x000000020c10b825 */ /* 0x000fc800078e0010 */
[----:B0-----:R-:W-:Y:S01]  /*04d0*/  @!P3 IMAD.WIDE.U32 R12, R12, 0x2, R2 ;  /* 0x000000020c0cb825 */ /* 0x001fe200078e0002 */
[----:B------:R-:W-:Y:S02]  /*04e0*/  PRMT R2, RZ, 0x7610, R2 ;  /* 0x00007610ff027816 */ /* 0x000fe40000000002 */
[----:B------:R-:W-:-:S04]  /*04f0*/  PRMT R27, RZ, 0x7610, R27 ;  /* 0x00007610ff1b7816 */ /* 0x000fc8000000001b */
[----:B------:R0:W3:Y:S04]  /*0500*/  @!P3 LDG.E.U16 R2, desc[UR4][R12.64] ;  /* 0x000000040c02b981 */ /* 0x0000e8000c1e1500 */
[----:B------:R-:W5:Y:S01]  /*0510*/  @!P0 LDG.E.U16 R27, desc[UR4][R36.64] ;  /* 0x00000004241b8981 */ /* 0x000f62000c1e1500 */
[----:B0-----:R-:W0:Y:S01]  /*0520*/  @!P2 LDC.64 R12, c[0x0][0x388] ;  /* 0x0000e200ff0cab82 */ /* 0x001e220000000a00 */
[----:B------:R-:W-:Y:S02]  /*0530*/  ISETP.GE.U32.AND P0, PT, R22, R23, PT ;  /* 0x000000171600720c */ /* 0x000fe40003f06070 */
[----:B------:R-:W-:-:S06]  /*0540*/  PRMT R0, RZ, 0x7610, R0 ;  /* 0x00007610ff007816 */ /* 0x000fcc0000000000 */
[----:B------:R1:W3:Y:S01]  /*0550*/  @!P3 LDG.E.U16 R0, desc[UR4][R16.64] ;  /* 0x000000041000b981 */ /* 0x0002e2000c1e1500 */
[----:B------:R-:W-:Y:S01]  /*0560*/  PRMT R4, RZ, 0x7610, R4 ;  /* 0x00007610ff047816 */ /* 0x000fe20000000004 */
[----:B------:R-:W-:-:S05]  /*0570*/  @!P1 VIADD R24, R24, 0x80 ;  /* 0x0000008018189836 */ /* 0x000fca0000000000 */
[----:B------:R1:W3:Y:S02]  /*0580*/  @!P1 LDG.E.U16 R4, desc[UR4][R32.64] ;  /* 0x0000000420049981 */ /* 0x0002e4000c1e1500 */
[----:B-1----:R-:W1:Y:S08]  /*0590*/  @!P0 LDC.64 R16, c[0x0][0x388] ;  /* 0x0000e200ff108b82 */ /* 0x002e700000000a00 */
[----:B------:R-:W1:Y:S01]  /*05a0*/  LDC.64 R32, c[0x0][0x3a0] ;  /* 0x0000e800ff207b82 */ /* 0x000e620000000a00 */
[----:B------:R-:W-:-:S06]  /*05b0*/  PRMT R3, RZ, 0x7610, R3 ;  /* 0x00007610ff037816 */ /* 0x000fcc0000000003 */
[----:B------:R1:W3:Y:S01]  /*05c0*/  @!P1 LDG.E.U16 R3, desc[UR4][R34.64] ;  /* 0x0000000422039981 */ /* 0x0002e2000c1e1500 */
[----:B------:R-:W-:Y:S02]  /*05d0*/  @!P2 IMAD.U32 R26, R26, 0x10000, RZ ;  /* 0x000100001a1aa824 */ /* 0x000fe400078e00ff */
[----:B------:R-:W-:-:S03]  /*05e0*/  @!P2 IMAD.U32 R31, R31, 0x10000, RZ ;  /* 0x000100001f1fa824 */ /* 0x000fc600078e00ff */
[C---:B0-----:R-:W-:Y:S02]  /*05f0*/  @!P2 FSETP.GTU.FTZ.AND P3, PT, R26.reuse, R12, PT ;  /* 0x0000000c1a00a20b */ /* 0x041fe40003f7c000 */
[----:B------:R-:W-:Y:S02]  /*0600*/  @!P2 FSETP.GE.FTZ.AND P5, PT, R26, R13, PT ;  /* 0x0000000d1a00a20b */ /* 0x000fe40003fb6000 */
[----:B------:R-:W-:-:S04]  /*0610*/  @!P2 FSEL R31, R31, RZ, P3 ;  /* 0x000000ff1f1fa208 */ /* 0x000fc80001800000 */
[----:B------:R-:W-:Y:S01]  /*0620*/  @!P2 FSEL R31, R31, RZ, !P5 ;  /* 0x000000ff1f1fa208 */ /* 0x000fe20006800000 */
[----:B------:R-:W-:-:S03]  /*0630*/  @!P0 IMAD.U32 R19, R19, 0x10000, RZ ;  /* 0x0001000013138824 */ /* 0x000fc600078e00ff */
[----:B------:R-:W-:Y:S02]  /*0640*/  @!P2 F2FP.BF16.F32.PACK_AB R6, RZ, R31 ;  /* 0x0000001fff06a23e */ /* 0x000fe400000010ff */
[----:B------:R-:W-:Y:S02]  /*0650*/  ISETP.GE.U32.AND P2, PT, R24, R23, PT ;  /* 0x000000171800720c */ /* 0x000fe40003f46070 */
[----:B-1----:R-:W-:Y:S01]  /*0660*/  @!P0 FSETP.GTU.FTZ.AND P4, PT, R19, R16, PT ;  /* 0x000000101300820b */ /* 0x002fe20003f9c000 */
[----:B------:R-:W-:-:S05]  /*0670*/  VIADD R16, R22, 0x180 ;  /* 0x0000018016107836 */ /* 0x000fca0000000000 */
[----:B------:R-:W-:-:S05]  /*0680*/  ISETP.GE.U32.AND P5, PT, R16, R23, PT ;  /* 0x000000171000720c */ /* 0x000fca0003fa6070 */
[----:B------:R-:W-:-:S04]  /*0690*/  @!P2 IMAD.IADD R16, R25, 0x1, R24 ;  /* 0x000000011910a824 */ /* 0x000fc800078e0218 */
[----:B------:R-:W-:Y:S02]  /*06a0*/  @!P2 IMAD.WIDE.U32 R34, R16, 0x2, R32 ;  /* 0x000000021022a825 */ /* 0x000fe400078e0020 */
[----:B------:R-:W0:Y:S01]  /*06b0*/  LDC.64 R32, c[0x0][0x3a8] ;  /* 0x0000ea00ff207b82 */ /* 0x000e220000000a00 */
[----:B------:R-:W-:Y:S02]  /*06c0*/  PRMT R24, RZ, 0x7610, R24 ;  /* 0x00007610ff187816 */ /* 0x000fe40000000018 */
[----:B------:R-:W-:-:S06]  /*06d0*/  PRMT R26, RZ, 0x7610, R26 ;  /* 0x00007610ff1a7816 */ /* 0x000fcc000000001a */
[----:B------:R-:W3:Y:S01]  /*06e0*/  @!P2 LDG.E.U16 R26, desc[UR4][R34.64] ;  /* 0x00000004221aa981 */ /* 0x000ee2000c1e1500 */
[----:B0-----:R-:W-:-:S05]  /*06f0*/  @!P2 IMAD.WIDE.U32 R32, R16, 0x2, R32 ;  /* 0x000000021020a825 */ /* 0x001fca00078e0020 */
[----:B------:R-:W3:Y:S01]  /*0700*/  @!P2 LDG.E.U16 R24, desc[UR4][R32.64] ;  /* 0x000000042018a981 */ /* 0x000ee2000c1e1500 */
[----:B------:R-:W-:-:S05]  /*0710*/  VIADD R12, R22, 0x100 ;  /* 0x00000100160c7836 */ /* 0x000fca0000000000 */
[----:B------:R-:W-:Y:S01]  /*0720*/  ISETP.GE.U32.AND P6, PT, R12, R23, PT ;  /* 0x000000170c00720c */ /* 0x000fe20003fc6070 */
[----:B------:R-:W-:-:S05]  /*0730*/  VIADD R12, R22, 0x200 ;  /* 0x00000200160c7836 */ /* 0x000fca0000000000 */
[----:B------:R-:W-:-:S07]  /*0740*/  ISETP.GE.U32.AND P3, PT, R12, R23, PT ;  /* 0x000000170c00720c */ /* 0x000fce0003f66070 */
[----:B------:R-:W0:Y:S01]  /*0750*/  @!P6 LDC.64 R12, c[0x0][0x388] ;  /* 0x0000e200ff0ceb82 */ /* 0x000e220000000a00 */
[----:B--2---:R-:W-:-:S05]  /*0760*/  @!P6 IMAD.U32 R15, R15, 0x10000, RZ ;  /* 0x000100000f0fe824 */ /* 0x004fca00078e00ff */
[----:B0-----:R-:W-:Y:S01]  /*0770*/  @!P6 FSETP.GTU.FTZ.AND P1, PT, R15, R12, PT ;  /* 0x0000000c0f00e20b */ /* 0x001fe20003f3c000 */
[----:B----4-:R-:W-:-:S05]  /*0780*/  @!P6 IMAD.U32 R12, R14, 0x10000, RZ ;  /* 0x000100000e0ce824 */ /* 0x010fca00078e00ff */
[----:B------:R-:W-:Y:S02]  /*0790*/  @!P6 FSEL R12, R12, RZ, P1 ;  /* 0x000000ff0c0ce208 */ /* 0x000fe40000800000 */
[----:B------:R-:W-:Y:S02]  /*07a0*/  @!P6 FSETP.GE.FTZ.AND P1, PT, R15, R13, PT ;  /* 0x0000000d0f00e20b */ /* 0x000fe40003f36000 */
[----:B------:R-:W0:Y:S01]  /*07b0*/  @!P5 LDC.64 R14, c[0x0][0x388] ;  /* 0x0000e200ff0edb82 */ /* 0x000e220000000a00 */
[----:B------:R-:W-:Y:S01]  /*07c0*/  @!P5 IMAD.U32 R29, R29, 0x10000, RZ ;  /* 0x000100001d1dd824 */ /* 0x000fe200078e00ff */
[----:B------:R-:W-:Y:S01]  /*07d0*/  @!P6 FSEL R12, R12, RZ, !P1 ;  /* 0x000000ff0c0ce208 */ /* 0x000fe20004800000 */
[----:B------:R-:W-:-:S03]  /*07e0*/  @!P5 IMAD.U32 R30, R30, 0x10000, RZ ;  /* 0x000100001e1ed824 */ /* 0x000fc600078e00ff */
[----:B------:R-:W-:Y:S02]  /*07f0*/  @!P6 F2FP.BF16.F32.PACK_AB R7, RZ, R12 ;  /* 0x0000000cff07e23e */ /* 0x000fe400000010ff */
[----:B------:R-:W1:Y:S01]  /*0800*/  @!P3 LDC.64 R12, c[0x0][0x388] ;  /* 0x0000e200ff0cbb82 */ /* 0x000e620000000a00 */
[----:B0-----:R-:W-:Y:S01]  /*0810*/  @!P5 FSETP.GTU.FTZ.AND P1, PT, R29, R14, PT ;  /* 0x0000000e1d00d20b */ /* 0x001fe20003f3c000 */
[----:B------:R-:W-:-:S03]  /*0820*/  VIADD R14, R22, 0x280 ;  /* 0x00000280160e7836 */ /* 0x000fc60000000000 */
[----:B------:R-:W-:Y:S02]  /*0830*/  @!P5 FSEL R30, R30, RZ, P1 ;  /* 0x000000ff1e1ed208 */ /* 0x000fe40000800000 */
[----:B------:R-:W-:Y:S01]  /*0840*/  ISETP.GE.U32.AND P2, PT, R14, R23, PT ;  /* 0x000000170e00720c */ /* 0x000fe20003f46070 */
[----:B------:R-:W-:Y:S01]  /*0850*/  VIADD R14, R22, 0x300 ;  /* 0x00000300160e7836 */ /* 0x000fe20000000000 */
[----:B------:R-:W-:-:S04]  /*0860*/  @!P5 FSETP.GE.FTZ.AND P1, PT, R29, R15, PT ;  /* 0x0000000f1d00d20b */ /* 0x000fc80003f36000 */
[----:B------:R-:W-:Y:S02]  /*0870*/  @!P5 FSEL R30, R30, RZ, !P1 ;  /* 0x000000ff1e1ed208 */ /* 0x000fe40004800000 */
[-C--:B------:R-:W-:Y:S01]  /*0880*/  ISETP.GE.U32.AND P1, PT, R14, R23.reuse, PT ;  /* 0x000000170e00720c */ /* 0x080fe20003f26070 */
[----:B------:R-:W-:Y:S01]  /*0890*/  VIADD R14, R22, 0x380 ;  /* 0x00000380160e7836 */ /* 0x000fe20000000000 */
[----:B------:R-:W-:Y:S01]  /*08a0*/  @!P5 F2FP.BF16.F32.PACK_AB R8, RZ, R30 ;  /* 0x0000001eff08d23e */ /* 0x000fe200000010ff */
[----:B------:R-:W-:Y:S01]  /*08b0*/  @!P0 IMAD.U32 R28, R28, 0x10000, RZ ;  /* 0x000100001c1c8824 */ /* 0x000fe200078e00ff */
[----:B------:R-:W0:Y:S02]  /*08c0*/  @!P0 LDC.64 R30, c[0x0][0x398] ;  /* 0x0000e600ff1e8b82 */ /* 0x000e240000000a00 */
[----:B------:R-:W-:Y:S01]  /*08d0*/  ISETP.GE.U32.AND P5, PT, R14, R23, PT ;  /* 0x000000170e00720c */ /* 0x000fe20003fa6070 */
[----:B-----5:R-:W-:Y:S01]  /*08e0*/  @!P3 IMAD.U32 R27, R27, 0x10000, RZ ;  /* 0x000100001b1bb824 */ /* 0x020fe200078e00ff */
[----:B------:R-:W-:-:S04]  /*08f0*/  @!P0 FSEL R28, R28, RZ, P4 ;  /* 0x000000ff1c1c8208 */ /* 0x000fc80002000000 */
[----:B------:R-:W2:Y:S01]  /*0900*/  @!P2 LDC.64 R14, c[0x0][0x388] ;  /* 0x0000e200ff0eab82 */ /* 0x000ea20000000a00 */
[----:B------:R-:W-:-:S04]  /*0910*/  @!P0 FSETP.GE.FTZ.AND P4, PT, R19, R17, PT ;  /* 0x000000111300820b */ /* 0x000fc80003f96000 */
[----:B------:R-:W-:Y:S02]  /*0920*/  @!P0 FSEL R28, R28, RZ, !P4 ;  /* 0x000000ff1c1c8208 */ /* 0x000fe40006000000 */
[C---:B-1----:R-:W-:Y:S01]  /*0930*/  @!P3 FSETP.GTU.FTZ.AND P4, PT, R27.reuse, R12, PT ;  /* 0x0000000c1b00b20b */ /* 0x042fe20003f9c000 */
[----:B------:R-:W-:Y:S01]  /*0940*/  @!P3 IMAD.U32 R12, R18, 0x10000, RZ ;  /* 0x00010000120cb824 */ /* 0x000fe200078e00ff */
[----:B------:R-:W1:Y:S08]  /*0950*/  @!P1 LDC.64 R16, c[0x0][0x388] ;  /* 0x0000e200ff109b82 */ /* 0x000e700000000a00 */
[----:B------:R-:W4:Y:S01]  /*0960*/  @!P5 LDC.64 R18, c[0x0][0x388] ;  /* 0x0000e200ff12db82 */ /* 0x000f220000000a00 */
[----:B------:R-:W-:Y:S01]  /*0970*/  @!P3 FSEL R12, R12, RZ, P4 ;  /* 0x000000ff0c0cb208 */ /* 0x000fe20002000000 */
[----:B---3--:R-:W-:Y:S01]  /*0980*/  @!P2 IMAD.U32 R2, R2, 0x10000, RZ ;  /* 0x000100000202a824 */ /* 0x008fe200078e00ff */
[----:B------:R-:W-:Y:S01]  /*0990*/  @!P3 FSETP.GE.FTZ.AND P4, PT, R27, R13, PT ;  /* 0x0000000d1b00b20b */ /* 0x000fe20003f96000 */
[----:B------:R-:W-:-:S03]  /*09a0*/  @!P2 IMAD.U32 R0, R0, 0x10000, RZ ;  /* 0x000100000000a824 */ /* 0x000fc600078e00ff */
[----:B------:R-:W-:Y:S02]  /*09b0*/  @!P3 FSEL R12, R12, RZ, !P4 ;  /* 0x000000ff0c0cb208 */ /* 0x000fe40006000000 */
[----:B--2---:R-:W-:-:S04]  /*09c0*/  @!P2 FSETP.GTU.FTZ.AND P4, PT, R2, R14, PT ;  /* 0x0000000e0200a20b */ /* 0x004fc80003f9c000 */
[----:B------:R-:W-:Y:S02]  /*09d0*/  @!P2 FSEL R0, R0, RZ, P4 ;  /* 0x000000ff0000a208 */ /* 0x000fe40002000000 */
[----:B------:R-:W-:Y:S01]  /*09e0*/  @!P2 FSETP.GE.FTZ.AND P4, PT, R2, R15, PT ;  /* 0x0000000f0200a20b */ /* 0x000fe20003f96000 */
[----:B------:R-:W-:Y:S02]  /*09f0*/  @!P0 IMAD.IADD R13, R25, 0x1, R22 ;  /* 0x00000001190d8824 */ /* 0x000fe400078e0216 */
[----:B------:R-:W-:Y:S01]  /*0a00*/  @!P0 IMAD.MOV.U32 R22, RZ, RZ, R5 ;  /* 0x000000ffff168224 */ /* 0x000fe200078e0005 */
[----:B------:R-:W-:Y:S01]  /*0a10*/  @!P2 FSEL R0, R0, RZ, !P4 ;  /* 0x000000ff0000a208 */ /* 0x000fe20006000000 */
[----:B------:R-:W-:Y:S01]  /*0a20*/  @!P1 IMAD.U32 R4, R4, 0x10000, RZ ;  /* 0x0001000004049824 */ /* 0x000fe200078e00ff */
[----:B------:R-:W-:Y:S01]  /*0a30*/  @!P0 F2FP.BF16.F32.PACK_AB R9, RZ, R28 ;  /* 0x0000001cff09823e */ /* 0x000fe200000010ff */
[----:B0-----:R-:W-:-:S03]  /*0a40*/  @!P0 IMAD.WIDE.U32 R30, R13, 0x2, R30 ;  /* 0x000000020d1e8825 */ /* 0x001fc600078e001e */
[C---:B-1----:R-:W-:Y:S01]  /*0a50*/  @!P1 FSETP.GTU.FTZ.AND P6, PT, R4.reuse, R16, PT ;  /* 0x000000100400920b */ /* 0x042fe20003fdc000 */
[----:B------:R-:W-:Y:S01]  /*0a60*/  @!P1 IMAD.U32 R3, R3, 0x10000, RZ ;  /* 0x0001000003039824 */ /* 0x000fe200078e00ff */
[----:B------:R0:W-:Y:S04]  /*0a70*/  @!P0 STG.E.U16 desc[UR4][R30.64], R9 ;  /* 0x000000091e008986 */ /* 0x0001e8000c101504 */
[----:B------:R-:W-:Y:S02]  /*0a80*/  @!P1 FSEL R3, R3, RZ, P6 ;  /* 0x000000ff03039208 */ /* 0x000fe40003000000 */
[----:B------:R-:W-:Y:S01]  /*0a90*/  @!P1 FSETP.GE.FTZ.AND P6, PT, R4, R17, PT ;  /* 0x000000110400920b */ /* 0x000fe20003fd6000 */
[----:B------:R-:W-:Y:S04]  /*0aa0*/  BSSY.RECONVERGENT B0, `(.L_x_852) ;  /* 0x0000038000007945 */ /* 0x000fe80003800200 */
[----:B------:R-:W-:Y:S01]  /*0ab0*/  BSSY.RELIABLE B1, `(.L_x_853) ;  /* 0x0000030000017945 */ /* 0x000fe20003800100 */
[----:B------:R-:W-:-:S02]  /*0ac0*/  @!P1 FSEL R3, R3, RZ, !P6 ;  /* 0x000000ff03039208 */ /* 0x000fc40007000000 */
[----:B------:R-:W-:Y:S02]  /*0ad0*/  @!P3 F2FP.BF16.F32.PACK_AB R10, RZ, R12 ;  /* 0x0000000cff0ab23e */ /* 0x000fe400000010ff */
[----:B------:R-:W-:Y:S02]  /*0ae0*/  @!P2 F2FP.BF16.F32.PACK_AB R11, RZ, R0 ;  /* 0x00000000ff0ba23e */ /* 0x000fe400000010ff */
[----:B------:R-:W-:Y:S01]  /*0af0*/  @!P1 F2FP.BF16.F32.PACK_AB R20, RZ, R3 ;  /* 0x00000003ff14923e */ /* 0x000fe200000010ff */
[----:B------:R-:W-:Y:S02]  /*0b00*/  @!P5 IMAD.U32 R26, R26, 0x10000, RZ ;  /* 0x000100001a1ad824 */ /* 0x000fe400078e00ff */
[----:B------:R-:W-:-:S05]  /*0b10*/  @!P5 IMAD.U32 R24, R24, 0x10000, RZ ;  /* 0x000100001818d824 */ /* 0x000fca00078e00ff */
[----:B----4-:R-:W-:-:S04]  /*0b20*/  @!P5 FSETP.GTU.FTZ.AND P4, PT, R24, R18, PT ;  /* 0x000000121800d20b */ /* 0x010fc80003f9c000 */
[----:B------:R-:W-:Y:S02]  /*0b30*/  @!P5 FSEL R26, R26, RZ, P4 ;  /* 0x000000ff1a1ad208 */ /* 0x000fe40002000000 */
[----:B------:R-:W-:Y:S02]  /*0b40*/  ISETP.GE.U32.AND P4, PT, R22, R23, PT ;  /* 0x000000171600720c */ /* 0x000fe40003f86070 */
[----:B------:R-:W-:-:S04]  /*0b50*/  @!P5 FSETP.GE.FTZ.AND P0, PT, R24, R19, PT ;  /* 0x000000131800d20b */ /* 0x000fc80003f16000 */
[----:B------:R-:W-:-:S04]  /*0b60*/  @!P5 FSEL R26, R26, RZ, !P0 ;  /* 0x000000ff1a1ad208 */ /* 0x000fc80004000000 */
[----:B------:R-:W-:-:S03]  /*0b70*/  @!P5 F2FP.BF16.F32.PACK_AB R21, RZ, R26 ;  /* 0x0000001aff15d23e */ /* 0x000fc600000010ff */
[----:B0-----:R-:W-:Y:S05]  /*0b80*/  @P4 BRA `(.L_x_854) ;  /* 0x0000000000304947 */ /* 0x001fea0003800000 */
[----:B------:R-:W0:Y:S01]  /*0b90*/  LDC.64 R2, c[0x0][0x398] ;  /* 0x0000e600ff027b82 */ /* 0x000e220000000a00 */
[----:B------:R-:W-:Y:S02]  /*0ba0*/  IMAD.IADD R5, R25, 0x1, R22 ;  /* 0x0000000119057824 */ /* 0x000fe400078e0216 */
[----:B------:R-:W-:-:S05]  /*0bb0*/  VIADD R22, R22, 0x80 ;  /* 0x0000008016167836 */ /* 0x000fca0000000000 */
[----:B------:R-:W-:Y:S01]  /*0bc0*/  ISETP.GE.U32.AND P0, PT, R22, R23, PT ;  /* 0x000000171600720c */ /* 0x000fe20003f06070 */
[----:B0-----:R-:W-:-:S05]  /*0bd0*/  IMAD.WIDE.U32 R2, R5, 0x2, R2 ;  /* 0x0000000205027825 */ /* 0x001fca00078e0002 */
[----:B------:R0:W-:Y:S07]  /*0be0*/  STG.E.U16 desc[UR4][R2.64], R6 ;  /* 0x0000000602007986 */ /* 0x0001ee000c101504 */
[----:B------:R-:W-:Y:S05]  /*0bf0*/  @P0 BRA `(.L_x_855) ;  /* 0x0000000000300947 */ /* 0x000fea0003800000 */
[----:B0-----:R-:W0:Y:S01]  /*0c00*/  LDC.64 R2, c[0x0][0x398] ;  /* 0x0000e600ff027b82 */ /* 0x001e220000000a00 */
[----:B------:R-:W-:Y:S02]  /*0c10*/  IMAD.IADD R5, R25, 0x1, R22 ;  /* 0x0000000119057824 */ /* 0x000fe400078e0216 */
[----:B------:R-:W-:Y:S02]  /*0c20*/  VIADD R22, R22, 0x80 ;  /* 0x0000008016167836 */ /* 0x000fe40000000000 */
[----:B0-----:R-:W-:-:S05]  /*0c30*/  IMAD.WIDE.U32 R2, R5, 0x2, R2 ;  /* 0x0000000205027825 */ /* 0x001fca00078e0002 */
[----:B------:R0:W-:Y:S02]  /*0c40*/  STG.E.U16 desc[UR4][R2.64], R7 ;  /* 0x0000000702007986 */ /* 0x0001e4000c101504 */
.L_x_854:
[----:B------:R-:W-:-:S13]  /*0c50*/  ISETP.GE.U32.AND P0, PT, R22, R23, PT ;  /* 0x000000171600720c */ /* 0x000fda0003f06070 */
[----:B------:R-:W-:Y:S05]  /*0c60*/  @P0 BRA `(.L_x_856) ;  /* 0x0000000000300947 */ /* 0x000fea0003800000 */
[----:B0-----:R-:W0:Y:S01]  /*0c70*/  LDC.64 R2, c[0x0][0x398] ;  /* 0x0000e600ff027b82 */ /* 0x001e220000000a00 */
[----:B------:R-:W-:Y:S02]  /*0c80*/  IMAD.IADD R5, R25, 0x1, R22 ;  /* 0x0000000119057824 */ /* 0x000fe400078e0216 */
[----:B------:R-:W-:Y:S02]  /*0c90*/  VIADD R22, R22, 0x80 ;  /* 0x0000008016167836 */ /* 0x000fe40000000000 */
[----:B0-----:R-:W-:-:S05]  /*0ca0*/  IMAD.WIDE.U32 R2, R5, 0x2, R2 ;  /* 0x0000000205027825 */ /* 0x001fca00078e0002 */
[----:B------:R1:W-:Y:S02]  /*0cb0*/  STG.E.U16 desc[UR4][R2.64], R8 ;  /* 0x0000000802007986 */ /* 0x0003e4000c101504 */
.L_x_855:
[----:B------:R-:W-:-:S13]  /*0cc0*/  ISETP.GE.U32.AND P0, PT, R22, R23, PT ;  /* 0x000000171600720c */ /* 0x000fda0003f06070 */
[----:B------:R-:W-:Y:S05]  /*0cd0*/  @P0 BRA `(.L_x_857) ;  /* 0x0000000000340947 */ /* 0x000fea0003800000 */
[----:B01----:R-:W0:Y:S01]  /*0ce0*/  LDC.64 R2, c[0x0][0x398] ;  /* 0x0000e600ff027b82 */ /* 0x003e220000000a00 */
[----:B------:R-:W-:Y:S02]  /*0cf0*/  IMAD.IADD R5, R25, 0x1, R22 ;  /* 0x0000000119057824 */ /* 0x000fe400078e0216 */
[----:B------:R-:W-:Y:S02]  /*0d00*/  VIADD R22, R22, 0x80 ;  /* 0x0000008016167836 */ /* 0x000fe40000000000 */
[----:B0-----:R-:W-:-:S05]  /*0d10*/  IMAD.WIDE.U32 R2, R5, 0x2, R2 ;  /* 0x0000000205027825 */ /* 0x001fca00078e0002 */
[----:B------:R1:W-:Y:S02]  /*0d20*/  STG.E.U16 desc[UR4][R2.64], R10 ;  /* 0x0000000a02007986 */ /* 0x0003e4000c101504 */
.L_x_856:
[----:B------:R-:W-:-:S13]  /*0d30*/  ISETP.GE.U32.AND P0, PT, R22, R23, PT ;  /* 0x000000171600720c */ /* 0x000fda0003f06070 */
[----:B------:R-:W-:Y:S05]  /*0d40*/  @P0 BREAK.RELIABLE B1 ;  /* 0x0000000000010942 */ /* 0x000fea0003800100 */
[----:B------:R-:W-:Y:S05]  /*0d50*/  @P0 BRA `(.L_x_858) ;  /* 0x0000000000300947 */ /* 0x000fea0003800000 */
[----:B01----:R-:W0:Y:S01]  /*0d60*/  LDC.64 R2, c[0x0][0x398] ;  /* 0x0000e600ff027b82 */ /* 0x003e220000000a00 */
[----:B------:R-:W-:Y:S02]  /*0d70*/  IMAD.IADD R5, R25, 0x1, R22 ;  /* 0x0000000119057824 */ /* 0x000fe400078e0216 */
[----:B------:R-:W-:Y:S02]  /*0d80*/  VIADD R22, R22, 0x80 ;  /* 0x0000008016167836 */ /* 0x000fe40000000000 */
[----:B0-----:R-:W-:-:S05]  /*0d90*/  IMAD.WIDE.U32 R2, R5, 0x2, R2 ;  /* 0x0000000205027825 */ /* 0x001fca00078e0002 */
[----:B------:R2:W-:Y:S02]  /*0da0*/  STG.E.U16 desc[UR4][R2.64], R11 ;  /* 0x0000000b02007986 */ /* 0x0005e4000c101504 */
.L_x_857:
[----:B------:R-:W-:Y:S05]  /*0db0*/  BSYNC.RELIABLE B1 ;  /* 0x0000000000017941 */ /* 0x000fea0003800100 */
.L_x_853:
[----:B------:R-:W-:-:S13]  /*0dc0*/  ISETP.GE.U32.AND P0, PT, R22, R23, PT ;  /* 0x000000171600720c */ /* 0x000fda0003f06070 */
[----:B012---:R-:W0:Y:S01]  /*0dd0*/  @!P0 LDC.64 R2, c[0x0][0x398] ;  /* 0x0000e600ff028b82 */ /* 0x007e220000000a00 */
[----:B------:R-:W-:Y:S02]  /*0de0*/  @!P0 IMAD.IADD R5, R25, 0x1, R22 ;  /* 0x0000000119058824 */ /* 0x000fe400078e0216 */
[----:B------:R-:W-:Y:S02]  /*0df0*/  @!P0 VIADD R22, R22, 0x80 ;  /* 0x0000008016168836 */ /* 0x000fe40000000000 */
[----:B0-----:R-:W-:-:S05]  /*0e00*/  @!P0 IMAD.WIDE.U32 R2, R5, 0x2, R2 ;  /* 0x0000000205028825 */ /* 0x001fca00078e0002 */
[----:B------:R2:W-:Y:S02]  /*0e10*/  @!P0 STG.E.U16 desc[UR4][R2.64], R20 ;  /* 0x0000001402008986 */ /* 0x0005e4000c101504 */
.L_x_858:
[----:B------:R-:W-:Y:S05]  /*0e20*/  BSYNC.RECONVERGENT B0 ;  /* 0x0000000000007941 */ /* 0x000fea0003800200 */
.L_x_852:
[----:B------:R-:W-:Y:S05]  /*0e30*/  WARPSYNC.ALL ;  /* 0x0000000000007948 */ /* 0x000fea0003800000 */
[----:B------:R-:W-:-:S13]  /*0e40*/  ISETP.GE.U32.AND P0, PT, R22, R23, PT ;  /* 0x000000171600720c */ /* 0x000fda0003f06070 */
[----:B------:R-:W-:Y:S05]  /*0e50*/  @P0 EXIT ;  /* 0x000000000000094d */ /* 0x000fea0003800000 */
[----:B012---:R-:W0:Y:S01]  /*0e60*/  LDC.64 R2, c[0x0][0x398] ;  /* 0x0000e600ff027b82 */ /* 0x007e220000000a00 */
[----:B------:R-:W-:-:S04]  /*0e70*/  IMAD.IADD R25, R25, 0x1, R22 ;  /* 0x0000000119197824 */ /* 0x000fc800078e0216 */
[----:B0-----:R-:W-:-:S05]  /*0e80*/  IMAD.WIDE.U32 R2, R25, 0x2, R2 ;  /* 0x0000000219027825 */ /* 0x001fca00078e0002 */
[----:B------:R-:W-:Y:S01]  /*0e90*/  STG.E.U16 desc[UR4][R2.64], R21 ;  /* 0x0000001502007986 */ /* 0x000fe2000c101504 */
[----:B------:R-:W-:Y:S05]  /*0ea0*/  EXIT ;  /* 0x000000000000794d */ /* 0x000fea0003800000 */
.L_x_851:
[----:B------:R-:W0:Y:S01]  /*0eb0*/  S2R R0, SR_TID.X ;  /* 0x0000000000007919 */ /* 0x000e220000002100 */
[----:B------:R-:W1:Y:S01]  /*0ec0*/  LDC.64 R4, c[0x0][0x3a8] ;  /* 0x0000ea00ff047b82 */ /* 0x000e620000000a00 */
[----:B------:R-:W2:Y:S07]  /*0ed0*/  LDCU.64 UR6, c[0x0][0x388] ;  /* 0x00007100ff0677ac */ /* 0x000eae0008000a00 */
[----:B------:R-:W3:Y:S01]  /*0ee0*/  LDC.64 R2, c[0x0][0x3a0] ;  /* 0x0000e800ff027b82 */ /* 0x000ee20000000a00 */
[----:B-1----:R-:W-:-:S04]  /*0ef0*/  IMAD.WIDE.U32 R4, R25, 0x2, R4 ;  /* 0x0000000219047825 */ /* 0x002fc800078e0004 */
[----:B0-----:R-:W-:-:S04]  /*0f00*/  IMAD.WIDE.U32 R12, R0, 0x4, R4 ;  /* 0x00000004000c7825 */ /* 0x001fc800078e0004 */
[C---:B---3--:R-:W-:Y:S01]  /*0f10*/  IMAD.WIDE.U32 R2, R25.reuse, 0x2, R2 ;  /* 0x0000000219027825 */ /* 0x048fe200078e0002 */
[----:B------:R-:W3:Y:S04]  /*0f20*/  LDG.E R15, desc[UR4][R12.64] ;  /* 0x000000040c0f7981 */ /* 0x000ee8000c1e1900 */
[----:B------:R-:W4:Y:S01]  /*0f30*/  LDG.E R17, desc[UR4][R12.64+0x200] ;  /* 0x000200040c117981 */ /* 0x000f22000c1e1900 */
[----:B------:R-:W-:Y:S02]  /*0f40*/  IMAD.WIDE.U32 R10, R0, 0x4, R2 ;  /* 0x00000004000a7825 */ /* 0x000fe400078e0002 */
[----:B------:R-:W0:Y:S01]  /*0f50*/  LDC.64 R2, c[0x0][0x398] ;  /* 0x0000e600ff027b82 */ /* 0x000e220000000a00 */
[----:B------:R-:W5:Y:S04]  /*0f60*/  LDG.E R7, desc[UR4][R12.64+0x400] ;  /* 0x000400040c077981 */ /* 0x000f68000c1e1900 */
[----:B------:R-:W4:Y:S04]  /*0f70*/  LDG.E R9, desc[UR4][R10.64] ;  /* 0x000000040a097981 */ /* 0x000f28000c1e1900 */
[----:B------:R-:W5:Y:S04]  /*0f80*/  LDG.E R6, desc[UR4][R10.64+0x200] ;  /* 0x000200040a067981 */ /* 0x000f68000c1e1900 */
[----:B------:R-:W5:Y:S04]  /*0f90*/  LDG.E R4, desc[UR4][R10.64+0x400] ;  /* 0x000400040a047981 */ /* 0x000f68000c1e1900 */
[----:B------:R-:W5:Y:S04]  /*0fa0*/  LDG.E R8, desc[UR4][R12.64+0x600] ;  /* 0x000600040c087981 */ /* 0x000f68000c1e1900 */
[----:B------:R1:W5:Y:S01]  /*0fb0*/  LDG.E R5, desc[UR4][R10.64+0x600] ;  /* 0x000600040a057981 */ /* 0x000362000c1e1900 */
[----:B0-----:R-:W-:-:S04]  /*0fc0*/  IMAD.WIDE.U32 R2, R25, 0x2, R2 ;  /* 0x0000000219027825 */ /* 0x001fc800078e0002 */
[----:B------:R-:W-:Y:S01]  /*0fd0*/  IMAD.WIDE.U32 R2, R0, 0x4, R2 ;  /* 0x0000000400027825 */ /* 0x000fe200078e0002 */
[----:B---3--:R-:W-:-:S03]  /*0fe0*/  PRMT R16, R15, 0x7632, R16 ;  /* 0x000076320f107816 */ /* 0x008fc60000000010 */
[----:B------:R-:W-:Y:S02]  /*0ff0*/  IMAD.U32 R15, R15, 0x10000, RZ ;  /* 0x000100000f0f7824 */ /* 0x000fe400078e00ff */
[----:B------:R-:W-:-:S03]  /*1000*/  IMAD.U32 R16, R16, 0x10000, RZ ;  /* 0x0001000010107824 */ /* 0x000fc600078e00ff */
[----:B--2---:R-:W-:Y:S02]  /*1010*/  FSETP.GTU.FTZ.AND P0, PT, R15, UR6, PT ;  /* 0x000000060f007c0b */ /* 0x004fe4000bf1c000 */
[C---:B----4-:R-:W-:Y:S01]  /*1020*/  PRMT R14, R9.reuse, 0x7632, R14 ;  /* 0x00007632090e7816 */ /* 0x050fe2000000000e */
[----:B------:R-:W-:Y:S01]  /*1030*/  IMAD.U32 R9, R9, 0x10000, RZ ;  /* 0x0001000009097824 */ /* 0x000fe200078e00ff */
[----:B------:R-:W-:-:S03]  /*1040*/  FSETP.GTU.FTZ.AND P1, PT, R16, UR6, PT ;  /* 0x0000000610007c0b */ /* 0x000fc6000bf3c000 */
[----:B------:R-:W-:Y:S01]  /*1050*/  IMAD.U32 R14, R14, 0x10000, RZ ;  /* 0x000100000e0e7824 */ /* 0x000fe200078e00ff */
[----:B------:R-:W-:Y:S02]  /*1060*/  FSETP.GE.FTZ.AND P2, PT, R15, UR7, PT ;  /* 0x000000070f007c0b */ /* 0x000fe4000bf56000 */
[----:B------:R-:W-:Y:S02]  /*1070*/  FSETP.GE.FTZ.AND P3, PT, R16, UR7, PT ;  /* 0x0000000710007c0b */ /* 0x000fe4000bf76000 */
[----:B-1----:R-:W-:Y:S02]  /*1080*/  FSEL R10, R9, RZ, P0 ;  /* 0x000000ff090a7208 */ /* 0x002fe40000000000 */
[----:B------:R-:W-:Y:S02]  /*1090*/  FSEL R14, R14, RZ, P1 ;  /* 0x000000ff0e0e7208 */ /* 0x000fe40000800000 */
[----:B------:R-:W-:Y:S02]  /*10a0*/  PRMT R9, R17, 0x7632, R9 ;  /* 0x0000763211097816 */ /* 0x000fe40000000009 */
[----:B------:R-:W-:-:S02]  /*10b0*/  FSEL R10, R10, RZ, !P2 ;  /* 0x000000ff0a0a7208 */ /* 0x000fc40005000000 */
[----:B------:R-:W-:Y:S01]  /*10c0*/  FSEL R11, R14, RZ, !P3 ;  /* 0x000000ff0e0b7208 */ /* 0x000fe20005800000 */
[----:B------:R-:W-:Y:S02]  /*10d0*/  IMAD.U32 R17, R17, 0x10000, RZ ;  /* 0x0001000011117824 */ /* 0x000fe400078e00ff */
[----:B------:R-:W-:Y:S01]  /*10e0*/  IMAD.U32 R12, R9, 0x10000, RZ ;  /* 0x00010000090c7824 */ /* 0x000fe200078e00ff */
[----:B------:R-:W-:Y:S01]  /*10f0*/  F2FP.BF16.F32.PACK_AB R9, R11, R10 ;  /* 0x0000000a0b09723e */ /* 0x000fe200000010ff */
[C---:B-----5:R-:W-:Y:S01]  /*1100*/  IMAD.U32 R11, R7.reuse, 0x10000, RZ ;  /* 0x00010000070b7824 */ /* 0x060fe200078e00ff */
[----:B------:R-:W-:Y:S01]  /*1110*/  PRMT R7, R7, 0x7632, R7 ;  /* 0x0000763207077816 */ /* 0x000fe20000000007 */
[----:B------:R-:W-:Y:S01]  /*1120*/  IMAD.U32 R10, R6, 0x10000, RZ ;  /* 0x00010000060a7824 */ /* 0x000fe200078e00ff */
[----:B------:R-:W-:Y:S02]  /*1130*/  FSETP.GTU.FTZ.AND P4, PT, R17, UR6, PT ;  /* 0x0000000611007c0b */ /* 0x000fe4000bf9c000 */
[----:B------:R-:W-:-:S02]  /*1140*/  FSETP.GTU.FTZ.AND P0, PT, R12, UR6, PT ;  /* 0x000000060c007c0b */ /* 0x000fc4000bf1c000 */
[----:B------:R-:W-:Y:S01]  /*1150*/  FSETP.GE.FTZ.AND P1, PT, R12, UR7, PT ;  /* 0x000000070c007c0b */ /* 0x000fe2000bf36000 */
[----:B------:R-:W-:Y:S01]  /*1160*/  IMAD.U32 R12, R7, 0x10000, RZ ;  /* 0x00010000070c7824 */ /* 0x000fe200078e00ff */
[C---:B------:R-:W-:Y:S02]  /*1170*/  FSETP.GTU.FTZ.AND P2, PT, R11.reuse, UR6, PT ;  /* 0x000000060b007c0b */ /* 0x040fe4000bf5c000 */
[----:B------:R-:W-:Y:S01]  /*1180*/  FSETP.GE.FTZ.AND P3, PT, R11, UR7, PT ;  /* 0x000000070b007c0b */ /* 0x000fe2000bf76000 */
[----:B------:R-:W-:Y:S01]  /*1190*/  IMAD.U32 R11, R4, 0x10000, RZ ;  /* 0x00010000040b7824 */ /* 0x000fe200078e00ff */
[----:B------:R-:W-:Y:S01]  /*11a0*/  FSEL R7, R10, RZ, P4 ;  /* 0x000000ff0a077208 */ /* 0x000fe20002000000 */
[----:B------:R-:W-:Y:S01]  /*11b0*/  IMAD.U32 R10, R8, 0x10000, RZ ;  /* 0x00010000080a7824 */ /* 0x000fe200078e00ff */
[----:B------:R-:W-:Y:S02]  /*11c0*/  FSETP.GE.FTZ.AND P6, PT, R17, UR7, PT ;  /* 0x0000000711007c0b */ /* 0x000fe4000bfd6000 */
[----:B------:R-:W-:-:S02]  /*11d0*/  PRMT R8, R5, 0x7632, R8 ;  /* 0x0000763205087816 */ /* 0x000fc40000000008 */
[----:B------:R-:W-:Y:S02]  /*11e0*/  FSEL R7, R7, RZ, !P6 ;  /* 0x000000ff07077208 */ /* 0x000fe40007000000 */
[----:B------:R-:W-:Y:S02]  /*11f0*/  FSEL R11, R11, RZ, P2 ;  /* 0x000000ff0b0b7208 */ /* 0x000fe40001000000 */
[C---:B------:R-:W-:Y:S02]  /*1200*/  FSETP.GTU.FTZ.AND P6, PT, R10.reuse, UR6, PT ;  /* 0x000000060a007c0b */ /* 0x040fe4000bfdc000 */
[----:B------:R-:W-:Y:S02]  /*1210*/  FSETP.GE.FTZ.AND P2, PT, R10, UR7, PT ;  /* 0x000000070a007c0b */ /* 0x000fe4000bf56000 */
[----:B------:R-:W-:Y:S02]  /*1220*/  PRMT R6, R6, 0x7632, R6 ;  /* 0x0000763206067816 */ /* 0x000fe40000000006 */
[----:B------:R-:W-:-:S02]  /*1230*/  PRMT R10, R8, 0x7632, R10 ;  /* 0x00007632080a7816 */ /* 0x000fc4000000000a */
[----:B------:R-:W-:Y:S01]  /*1240*/  PRMT R4, R4, 0x7632, R4 ;  /* 0x0000763204047816 */ /* 0x000fe20000000004 */
[----:B------:R-:W-:Y:S02]  /*1250*/  IMAD.U32 R6, R6, 0x10000, RZ ;  /* 0x0001000006067824 */ /* 0x000fe400078e00ff */
[----:B------:R-:W-:Y:S01]  /*1260*/  IMAD.U32 R10, R10, 0x10000, RZ ;  /* 0x000100000a0a7824 */ /* 0x000fe200078e00ff */
[----:B------:R-:W-:Y:S01]  /*1270*/  FSETP.GTU.FTZ.AND P4, PT, R12, UR6, PT ;  /* 0x000000060c007c0b */ /* 0x000fe2000bf9c000 */
[----:B------:R-:W-:Y:S01]  /*1280*/  IMAD.U32 R5, R5, 0x10000, RZ ;  /* 0x0001000005057824 */ /* 0x000fe200078e00ff */
[----:B------:R-:W-:Y:S01]  /*1290*/  FSEL R6, R6, RZ, P0 ;  /* 0x000000ff06067208 */ /* 0x000fe20000000000 */
[----:B------:R-:W-:Y:S01]  /*12a0*/  IMAD.U32 R4, R4, 0x10000, RZ ;  /* 0x0001000004047824 */ /* 0x000fe200078e00ff */
[----:B------:R-:W-:Y:S01]  /*12b0*/  FSETP.GTU.FTZ.AND P0, PT, R10, UR6, PT ;  /* 0x000000060a007c0b */ /* 0x000fe2000bf1c000 */
[----:B------:R-:W-:Y:S01]  /*12c0*/  IMAD.U32 R8, R8, 0x10000, RZ ;  /* 0x0001000008087824 */ /* 0x000fe200078e00ff */
[----:B------:R-:W-:-:S02]  /*12d0*/  FSEL R11, R11, RZ, !P3 ;  /* 0x000000ff0b0b7208 */ /* 0x000fc40005800000 */
[----:B------:R-:W-:Y:S02]  /*12e0*/  FSETP.GE.FTZ.AND P5, PT, R12, UR7, PT ;  /* 0x000000070c007c0b */ /* 0x000fe4000bfb6000 */
[----:B------:R-:W-:Y:S02]  /*12f0*/  FSEL R5, R5, RZ, P6 ;  /* 0x000000ff05057208 */ /* 0x000fe40003000000 */
[----:B------:R-:W-:Y:S02]  /*1300*/  FSETP.GE.FTZ.AND P3, PT, R10, UR7, PT ;  /* 0x000000070a007c0b */ /* 0x000fe4000bf76000 */
[----:B------:R-:W-:Y:S02]  /*1310*/  FSEL R4, R4, RZ, P4 ;  /* 0x000000ff04047208 */ /* 0x000fe40002000000 */
[----:B------:R-:W-:Y:S02]  /*1320*/  FSEL R8, R8, RZ, P0 ;  /* 0x000000ff08087208 */ /* 0x000fe40000000000 */
[----:B------:R-:W-:-:S02]  /*1330*/  FSEL R5, R5, RZ, !P2 ;  /* 0x000000ff05057208 */ /* 0x000fc40005000000 */
[----:B------:R-:W-:Y:S02]  /*1340*/  FSEL R6, R6, RZ, !P1 ;  /* 0x000000ff06067208 */ /* 0x000fe40004800000 */
[----:B------:R-:W-:Y:S02]  /*1350*/  FSEL R4, R4, RZ, !P5 ;  /* 0x000000ff04047208 */ /* 0x000fe40006800000 */
[----:B------:R-:W-:Y:S02]  /*1360*/  FSEL R8, R8, RZ, !P3 ;  /* 0x000000ff08087208 */ /* 0x000fe40005800000 */
[----:B------:R-:W-:Y:S02]  /*1370*/  F2FP.BF16.F32.PACK_AB R7, R6, R7 ;  /* 0x000000070607723e */ /* 0x000fe400000010ff */
[----:B------:R-:W-:Y:S02]  /*1380*/  F2FP.BF16.F32.PACK_AB R11, R4, R11 ;  /* 0x0000000b040b723e */ /* 0x000fe400000010ff */
[----:B------:R-:W-:Y:S01]  /*1390*/  F2FP.BF16.F32.PACK_AB R5, R8, R5 ;  /* 0x000000050805723e */ /* 0x000fe200000010ff */
[----:B------:R-:W-:Y:S04]  /*13a0*/  STG.E desc[UR4][R2.64], R9 ;  /* 0x0000000902007986 */ /* 0x000fe8000c101904 */
[----:B------:R-:W-:Y:S04]  /*13b0*/  STG.E desc[UR4][R2.64+0x200], R7 ;  /* 0x0002000702007986 */ /* 0x000fe8000c101904 */
[----:B------:R-:W-:Y:S04]  /*13c0*/  STG.E desc[UR4][R2.64+0x400], R11 ;  /* 0x0004000b02007986 */ /* 0x000fe8000c101904 */
[----:B------:R-:W-:Y:S01]  /*13d0*/  STG.E desc[UR4][R2.64+0x600], R5 ;  /* 0x0006000502007986 */ /* 0x000fe2000c101904 */
[----:B------:R-:W-:Y:S05]  /*13e0*/  EXIT ;  /* 0x000000000000794d */ /* 0x000fea0003800000 */
.L_x_859:
        /* <DEDUP_REMOVED lines=9> */
.L_x_3358:


//--------------------- .text._ZN2at6native29vectorized_elementwise_kernelILi4EZZZNS0_65_GLOBAL__N__eb3311e5_27_ActivationHardtanhKernel_cu_9e10b42f_292924hardtanh_backward_kernelERNS_14TensorIteratorERKN3c106ScalarES8_ENKUlvE_clEvENKUlvE2_clEvEUlNS5_8BFloat16ESB_E_St5arrayIPcLm3EEEEviT0_T1_ --------------------------
	.section	.text._ZN2at6native29vectorized_elementwise_kernelILi4EZZZNS0_65_GLOBAL__N__eb3311e5_27_ActivationHardtanhKernel_cu_9e10b42f_292924hardtanh_backward_kernelERNS_14TensorIteratorERKN3c106ScalarES8_ENKUlvE_clEvENKUlvE2_clEvEUlNS5_8BFloat16ESB_E_St5arrayIPcLm3EEEEviT0_T1_,"ax",@progbits
	.align	128
        .global         _ZN2at6native29vectorized_elementwise_kernelILi4EZZZNS0_65_GLOBAL__N__eb3311e5_27_ActivationHardtanhKernel_cu_9e10b42f_292924hardtanh_backward_kernelERNS_14TensorIteratorERKN3c106ScalarES8_ENKUlvE_clEvENKUlvE2_clEvEUlNS5_8BFloat16ESB_E_St5arrayIPcLm3EEEEviT0_T1_
        .type           _ZN2at6native29vectorized_elementwise_kernelILi4EZZZNS0_65_GLOBAL__N__eb3311e5_27_ActivationHardtanhKernel_cu_9e10b42f_292924hardtanh_backward_kernelERNS_14TensorIteratorERKN3c106ScalarES8_ENKUlvE_clEvENKUlvE2_clEvEUlNS5_8BFloat16ESB_E_St5arrayIPcLm3EEEEviT0_T1_,@function
        .size           _ZN2at6native29vectorized_elementwise_kernelILi4EZZZNS0_65_GLOBAL__N__eb3311e5_27_ActivationHardtanhKernel_cu_9e10b42f_292924hardtanh_backward_kernelERNS_14TensorIteratorERKN3c106ScalarES8_ENKUlvE_clEvENKUlvE2_clEvEUlNS5_8BFloat16ESB_E_St5arrayIPcLm3EEEEviT0_T1_,(.L_x_3359 - _ZN2at6native29vectorized_elementwise_kernelILi4EZZZNS0_65_GLOBAL__N__eb3311e5_27_ActivationHardtanhKernel_cu_9e10b42f_292924hardtanh_backward_kernelERNS_14TensorIteratorERKN3c106ScalarES8_ENKUlvE_clEvENKUlvE2_clEvEUlNS5_8BFloat16ESB_E_St5arrayIPcLm3EEEEviT0_T1_)
        .other          _ZN2at6native29vectorized_elementwise_kernelILi4EZZZNS0_65_GLOBAL__N__eb3311e5_27_ActivationHardtanhKernel_cu_9e10b42f_292924hardtanh_backward_kernelERNS_14TensorIteratorERKN3c106ScalarES8_ENKUlvE_clEvENKUlvE2_clEvEUlNS5_8BFloat16ESB_E_St5arrayIPcLm3EEEEviT0_T1_,@"STO_CUDA_ENTRY STV_DEFAULT"
_ZN2at6native29vectorized_elementwise_kernelILi4EZZZNS0_65_GLOBAL__N__eb3311e5_27_ActivationHardtanhKernel_cu_9e10b42f_292924hardtanh_backward_kernelERNS_14TensorIteratorERKN3c106ScalarES8_ENKUlvE_clEvENKUlvE2_clEvEUlNS5_8BFloat16ESB_E_St5arrayIPcLm3EEEEviT0_T1_:
.text._ZN2at6native29vectorized_elementwise_kernelILi4EZZZNS0_65_GLOBAL__N__eb3311e5_27_ActivationHardtanhKernel_cu_9e10b42f_292924hardtanh_backward_kernelERNS_14TensorIteratorERKN3c106ScalarES8_ENKUlvE_clEvENKUlvE2_clEvEUlNS5_8BFloat16ESB_E_St5arrayIPcLm3EEEEviT0_T1_:
        /* <DEDUP_REMOVED lines=197> */
.L_x_863:
[----:B------:R-:W-:-:S13]  /*0c50*/  ISETP.GE.U32.AND P0, PT, R22, R23, PT ;  /* 0x000000171600720c */ /* 0x000fda0003f06070 */
[----:B------:R-:W-:Y:S05]  /*0c60*/  @P0 BRA `(.L_x_865) ;  /* 0x0000000000300947 */ /* 0x000fea0003800000 */
[----:B0-----:R-:W0:Y:S01]  /*0c70*/  LDC.64 R2, c[0x0][0x398] ;  /* 0x0000e600ff027b82 */ /* 0x001e220000000a00 */
[----:B------:R-:W-:Y:S02]  /*0c80*/  IMAD.IADD R5, R25, 0x1, R22 ;  /* 0x0000000119057824 */ /* 0x000fe400078e0216 */
[----:B------:R-:W-:Y:S02]  /*0c90*/  VIADD R22, R22, 0x80 ;  /* 0x0000008016167836 */ /* 0x000fe40000000000 */
[----:B0-----:R-:W-:-:S05]  /*0ca0*/  IMAD.WIDE.U32 R2, R5, 0x2, R2 ;  /* 0x0000000205027825 */ /* 0x001fca00078e0002 */
[----:B------:R1:W-:Y:S02]  /*0cb0*/  STG.E.U16 desc[UR4][R2.64], R8 ;  /* 0x0000000802007986 */ /* 0x0003e4000c101504 */
.L_x_864:
[----:B------:R-:W-:-:S13]  /*0cc0*/  ISETP.GE.U32.AND P0, PT, R22, R23, PT ;  /* 0x000000171600720c */ /* 0x000fda0003f06070 */
[----:B------:R-:W-:Y:S05]  /*0cd0*/  @P0 BRA `(.L_x_866) ;  /* 0x0000000000340947 */ /* 0x000fea0003800000 */
[----:B01----:R-:W0:Y:S01]  /*0ce0*/  LDC.64 R2, c[0x0][0x398] ;  /* 0x0000e600ff027b82 */ /* 0x003e220000000a00 */
[----:B------:R-:W-:Y:S02]  /*0cf0*/  IMAD.IADD R5, R25, 0x1, R22 ;  /* 0x0000000119057824 */ /* 0x000fe400078e0216 */
[----:B------:R-:W-:Y:S02]  /*0d00*/  VIADD R22, R22, 0x80 ;  /* 0x0000008016167836 */ /* 0x000fe40000000000 */
[----:B0-----:R-:W-:-:S05]  /*0d10*/  IMAD.WIDE.U32 R2, R5, 0x2, R2 ;  /* 0x0000000205027825 */ /* 0x001fca00078e0002 */
[----:B------:R1:W-:Y:S02]  /*0d20*/  STG.E.U16 desc[UR4][R2.64], R10 ;  /* 0x0000000a02007986 */ /* 0x0003e4000c101504 */
.L_x_865:
        /* <DEDUP_REMOVED lines=8> */
.L_x_866:
[----:B------:R-:W-:Y:S05]  /*0db0*/  BSYNC.RELIABLE B1 ;  /* 0x0000000000017941 */ /* 0x000fea0003800100 */
.L_x_862:
[----:B------:R-:W-:-:S13]  /*0dc0*/  ISETP.GE.U32.AND P0, PT, R22, R23, PT ;  /* 0x000000171600720c */ /* 0x000fda0003f06070 */
[----:B012---:R-:W0:Y:S01]  /*0dd0*/  @!P0 LDC.64 R2, c[0x0][0x398] ;  /* 0x0000e600ff028b82 */ /* 0x007e220000000a00 */
[----:B------:R-:W-:Y:S02]  /*0de0*/  @!P0 IMAD.IADD R5, R25, 0x1, R22 ;  /* 0x0000000119058824 */ /* 0x000fe400078e0216 */
[----:B------:R-:W-:Y:S02]  /*0df0*/  @!P0 VIADD R22, R22, 0x80 ;  /* 0x0000008016168836 */ /* 0x000fe40000000000 */
[----:B0-----:R-:W-:-:S05]  /*0e00*/  @!P0 IMAD.WIDE.U32 R2, R5, 0x2, R2 ;  /* 0x0000000205028825 */ /* 0x001fca00078e0002 */
[----:B------:R2:W-:Y:S02]  /*0e10*/  @!P0 STG.E.U16 desc[UR4][R2.64], R20 ;  /* 0x0000001402008986 */ /* 0x0005e4000c101504 */
.L_x_867:
[----:B------:R-:W-:Y:S05]  /*0e20*/  BSYNC.RECONVERGENT B0 ;  /* 0x0000000000007941 */ /* 0x000fea0003800200 */
.L_x_861:
        /* <DEDUP_REMOVED lines=8> */
.L_x_860:
[----:B------:R-:W0:Y:S01]  /*0eb0*/  S2R R0, SR_TID.X ;  /* 0x0000000000007919 */ /* 0x000e220000002100 */
[----:B------:R-:W1:Y:S01]  /*0ec0*/  LDC.64 R2, c[0x0][0x3a8] ;  /* 0x0000ea00ff027b82 */ /* 0x000e620000000a00 */
[----:B------:R-:W2:Y:S07]  /*0ed0*/  LDCU.64 UR6, c[0x0][0x388] ;  /* 0x00007100ff0677ac */ /* 0x000eae0008000a00 */
[----:B------:R-:W3:Y:S01]  /*0ee0*/  LDC.64 R4, c[0x0][0x3a0] ;  /* 0x0000e800ff047b82 */ /* 0x000ee20000000a00 */
[----:B-1----:R-:W-:-:S04]  /*0ef0*/  IMAD.WIDE.U32 R2, R25, 0x2, R2 ;  /* 0x0000000219027825 */ /* 0x002fc800078e0002 */
[----:B0-----:R-:W-:-:S04]  /*0f00*/  IMAD.WIDE.U32 R10, R0, 0x8, R2 ;  /* 0x00000008000a7825 */ /* 0x001fc800078e0002 */
[----:B---3--:R-:W-:Y:S01]  /*0f10*/  IMAD.WIDE.U32 R2, R25, 0x2, R4 ;  /* 0x0000000219027825 */ /* 0x008fe200078e0004 */
[----:B------:R-:W3:Y:S04]  /*0f20*/  LDG.E.64 R14, desc[UR4][R10.64] ;  /* 0x000000040a0e7981 */ /* 0x000ee8000c1e1b00 */
[----:B------:R-:W4:Y:S01]  /*0f30*/  LDG.E.64 R4, desc[UR4][R10.64+0x400] ;  /* 0x000400040a047981 */ /* 0x000f22000c1e1b00 */
[----:B------:R-:W-:-:S05]  /*0f40*/  IMAD.WIDE.U32 R6, R0, 0x8, R2 ;  /* 0x0000000800067825 */ /* 0x000fca00078e0002 */
[----:B------:R-:W5:Y:S04]  /*0f50*/  LDG.E.64 R8, desc[UR4][R6.64] ;  /* 0x0000000406087981 */ /* 0x000f68000c1e1b00 */
[----:B------:R0:W4:Y:S02]  /*0f60*/  LDG.E.64 R2, desc[UR4][R6.64+0x400] ;  /* 0x0004000406027981 */ /* 0x000124000c1e1b00 */
[----:B0-----:R-:W0:Y:S02]  /*0f70*/  LDC.64 R6, c[0x0][0x398] ;  /* 0x0000e600ff067b82 */ /* 0x001e240000000a00 */
[----:B0-----:R-:W-:-:S04]  /*0f80*/  IMAD.WIDE.U32 R6, R25, 0x2, R6 ;  /* 0x0000000219067825 */ /* 0x001fc800078e0006 */
[----:B------:R-:W-:Y:S01]  /*0f90*/  IMAD.WIDE.U32 R6, R0, 0x8, R6 ;  /* 0x0000000800067825 */ /* 0x000fe200078e0006 */
[----:B---3--:R-:W-:-:S03]  /*0fa0*/  PRMT R12, R14, 0x7632, R12 ;  /* 0x000076320e0c7816 */ /* 0x008fc6000000000c */
[----:B------:R-:W-:Y:S01]  /*0fb0*/  IMAD.U32 R13, R14, 0x10000, RZ ;  /* 0x000100000e0d7824 */ /* 0x000fe200078e00ff */
[C---:B------:R-:W-:Y:S01]  /*0fc0*/  PRMT R10, R15.reuse, 0x7632, R10 ;  /* 0x000076320f0a7816 */ /* 0x040fe2000000000a */
[----:B------:R-:W-:Y:S02]  /*0fd0*/  IMAD.U32 R14, R15, 0x10000, RZ ;  /* 0x000100000f0e7824 */ /* 0x000fe400078e00ff */
[----:B------:R-:W-:Y:S01]  /*0fe0*/  IMAD.U32 R12, R12, 0x10000, RZ ;  /* 0x000100000c0c7824 */ /* 0x000fe200078e00ff */
[C---:B--2---:R-:W-:Y:S02]  /*0ff0*/  FSETP.GTU.FTZ.AND P1, PT, R13.reuse, UR6, PT ;  /* 0x000000060d007c0b */ /* 0x044fe4000bf3c000 */
[----:B------:R-:W-:Y:S01]  /*1000*/  FSETP.GE.FTZ.AND P0, PT, R13, UR7, PT ;  /* 0x000000070d007c0b */ /* 0x000fe2000bf16000 */
[C---:B-----5:R-:W-:Y:S01]  /*1010*/  IMAD.U32 R11, R8.reuse, 0x10000, RZ ;  /* 0x00010000080b7824 */ /* 0x060fe200078e00ff */
[----:B------:R-:W-:Y:S01]  /*1020*/  PRMT R8, R8, 0x7632, R8 ;  /* 0x0000763208087816 */ /* 0x000fe20000000008 */
[----:B----4-:R-:W-:Y:S01]  /*1030*/  IMAD.U32 R13, R4, 0x10000, RZ ;  /* 0x00010000040d7824 */ /* 0x010fe200078e00ff */
[----:B------:R-:W-:-:S02]  /*1040*/  FSETP.GTU.FTZ.AND P3, PT, R12, UR6, PT ;  /* 0x000000060c007c0b */ /* 0x000fc4000bf7c000 */
[----:B------:R-:W-:Y:S01]  /*1050*/  FSETP.GE.FTZ.AND P2, PT, R12, UR7, PT ;  /* 0x000000070c007c0b */ /* 0x000fe2000bf56000 */
[----:B------:R-:W-:Y:S01]  /*1060*/  IMAD.U32 R12, R10, 0x10000, RZ ;  /* 0x000100000a0c7824 */ /* 0x000fe200078e00ff */
[C---:B------:R-:W-:Y:S01]  /*1070*/  PRMT R4, R9.reuse, 0x7632, R4 ;  /* 0x0000763209047816 */ /* 0x040fe20000000004 */
[----:B------:R-:W-:Y:S01]  /*1080*/  IMAD.U32 R9, R9, 0x10000, RZ ;  /* 0x0001000009097824 */ /* 0x000fe200078e00ff */
[----:B------:R-:W-:Y:S02]  /*1090*/  FSEL R11, R11, RZ, P1 ;  /* 0x000000ff0b0b7208 */ /* 0x000fe40000800000 */
[----:B------:R-:W-:Y:S01]  /*10a0*/  FSETP.GTU.FTZ.AND P6, PT, R14, UR6, PT ;  /* 0x000000060e007c0b */ /* 0x000fe2000bfdc000 */
[----:B------:R-:W-:Y:S01]  /*10b0*/  IMAD.U32 R10, R8, 0x10000, RZ ;  /* 0x00010000080a7824 */ /* 0x000fe200078e00ff */
[----:B------:R-:W-:Y:S01]  /*10c0*/  FSEL R8, R11, RZ, !P0 ;  /* 0x000000ff0b087208 */ /* 0x000fe20004000000 */
[----:B------:R-:W-:Y:S01]  /*10d0*/  IMAD.U32 R11, R4, 0x10000, RZ ;  /* 0x00010000040b7824 */ /* 0x000fe200078e00ff */
[----:B------:R-:W-:-:S02]  /*10e0*/  FSETP.GE.FTZ.AND P5, PT, R14, UR7, PT ;  /* 0x000000070e007c0b */ /* 0x000fc4000bfb6000 */
[C---:B------:R-:W-:Y:S02]  /*10f0*/  FSETP.GTU.FTZ.AND P4, PT, R12.reuse, UR6, PT ;  /* 0x000000060c007c0b */ /* 0x040fe4000bf9c000 */
[----:B------:R-:W-:Y:S01]  /*1100*/  FSETP.GE.FTZ.AND P1, PT, R12, UR7, PT ;  /* 0x000000070c007c0b */ /* 0x000fe2000bf36000 */
[----:B------:R-:W-:Y:S01]  /*1110*/  IMAD.U32 R12, R2, 0x10000, RZ ;  /* 0x00010000020c7824 */ /* 0x000fe200078e00ff */
[----:B------:R-:W-:Y:S02]  /*1120*/  FSEL R9, R9, RZ, P6 ;  /* 0x000000ff09097208 */ /* 0x000fe40003000000 */
[----:B------:R-:W-:Y:S02]  /*1130*/  PRMT R2, R4, 0x7632, R2 ;  /* 0x0000763204027816 */ /* 0x000fe40000000002 */
[----:B------:R-:W-:Y:S02]  /*1140*/  FSEL R4, R9, RZ, !P5 ;  /* 0x000000ff09047208 */ /* 0x000fe40006800000 */
[----:B------:R-:W-:-:S02]  /*1150*/  FSEL R10, R10, RZ, P3 ;  /* 0x000000ff0a0a7208 */ /* 0x000fc40001800000 */
[----:B------:R-:W-:Y:S02]  /*1160*/  FSEL R9, R11, RZ, P4 ;  /* 0x000000ff0b097208 */ /* 0x000fe40002000000 */
[C---:B------:R-:W-:Y:S02]  /*1170*/  FSETP.GTU.FTZ.AND P0, PT, R13.reuse, UR6, PT ;  /* 0x000000060d007c0b */ /* 0x040fe4000bf1c000 */
[----:B------:R-:W-:Y:S01]  /*1180*/  FSETP.GE.FTZ.AND P3, PT, R13, UR7, PT ;  /* 0x000000070d007c0b */ /* 0x000fe2000bf76000 */
[C---:B------:R-:W-:Y:S01]  /*1190*/  IMAD.U32 R13, R2.reuse, 0x10000, RZ ;  /* 0x00010000020d7824 */ /* 0x040fe200078e00ff */
[C---:B------:R-:W-:Y:S01]  /*11a0*/  PRMT R11, R5.reuse, 0x7632, R11 ;  /* 0x00007632050b7816 */ /* 0x040fe2000000000b */
[----:B------:R-:W-:Y:S01]  /*11b0*/  IMAD.U32 R14, R5, 0x10000, RZ ;  /* 0x00010000050e7824 */ /* 0x000fe200078e00ff */
[----:B------:R-:W-:Y:S02]  /*11c0*/  PRMT R2, R2, 0x7632, R2 ;  /* 0x0000763202027816 */ /* 0x000fe40000000002 */
[----:B------:R-:W-:Y:S01]  /*11d0*/  PRMT R5, R3, 0x7632, R5 ;  /* 0x0000763203057816 */ /* 0x000fe20000000005 */
[----:B------:R-:W-:Y:S01]  /*11e0*/  IMAD.U32 R11, R11, 0x10000, RZ ;  /* 0x000100000b0b7824 */ /* 0x000fe200078e00ff */
[----:B------:R-:W-:Y:S01]  /*11f0*/  FSEL R12, R12, RZ, P0 ;  /* 0x000000ff0c0c7208 */ /* 0x000fe20000000000 */
[----:B------:R-:W-:Y:S01]  /*1200*/  IMAD.U32 R2, R2, 0x10000, RZ ;  /* 0x0001000002027824 */ /* 0x000fe200078e00ff */
[----:B------:R-:W-:Y:S01]  /*1210*/  FSETP.GTU.FTZ.AND P4, PT, R13, UR6, PT ;  /* 0x000000060d007c0b */ /* 0x000fe2000bf9c000 */
[----:B------:R-:W-:Y:S01]  /*1220*/  IMAD.U32 R3, R3, 0x10000, RZ ;  /* 0x0001000003037824 */ /* 0x000fe200078e00ff */
[----:B------:R-:W-:Y:S01]  /*1230*/  FSETP.GTU.FTZ.AND P6, PT, R14, UR6, PT ;  /* 0x000000060e007c0b */ /* 0x000fe2000bfdc000 */
[----:B------:R-:W-:Y:S01]  /*1240*/  IMAD.U32 R5, R5, 0x10000, RZ ;  /* 0x0001000005057824 */ /* 0x000fe200078e00ff */
[----:B------:R-:W-:-:S02]  /*1250*/  FSEL R12, R12, RZ, !P3 ;  /* 0x000000ff0c0c7208 */ /* 0x000fc40005800000 */
[----:B------:R-:W-:Y:S02]  /*1260*/  FSETP.GTU.FTZ.AND P3, PT, R11, UR6, PT ;  /* 0x000000060b007c0b */ /* 0x000fe4000bf7c000 */
[----:B------:R-:W-:Y:S02]  /*1270*/  FSEL R2, R2, RZ, P4 ;  /* 0x000000ff02027208 */ /* 0x000fe40002000000 */
[----:B------:R-:W-:Y:S02]  /*1280*/  FSETP.GE.FTZ.AND P5, PT, R14, UR7, PT ;  /* 0x000000070e007c0b */ /* 0x000fe4000bfb6000 */
[----:B------:R-:W-:Y:S02]  /*1290*/  FSEL R3, R3, RZ, P6 ;  /* 0x000000ff03037208 */ /* 0x000fe40003000000 */
[----:B------:R-:W-:Y:S02]  /*12a0*/  FSETP.GE.FTZ.AND P4, PT, R11, UR7, PT ;  /* 0x000000070b007c0b */ /* 0x000fe4000bf96000 */
[----:B------:R-:W-:-:S02]  /*12b0*/  FSETP.GE.FTZ.AND P0, PT, R13, UR7, PT ;  /* 0x000000070d007c0b */ /* 0x000fc4000bf16000 */
[----:B------:R-:W-:Y:S02]  /*12c0*/  FSEL R11, R5, RZ, P3 ;  /* 0x000000ff050b7208 */ /* 0x000fe40001800000 */
[----:B------:R-:W-:Y:S02]  /*12d0*/  FSEL R0, R3, RZ, !P5 ;  /* 0x000000ff03007208 */ /* 0x000fe40006800000 */
[----:B------:R-:W-:Y:S02]  /*12e0*/  FSEL R3, R10, RZ, !P2 ;  /* 0x000000ff0a037208 */ /* 0x000fe40005000000 */
[----:B------:R-:W-:Y:S02]  /*12f0*/  FSEL R9, R9, RZ, !P1 ;  /* 0x000000ff09097208 */ /* 0x000fe40004800000 */
[----:B------:R-:W-:Y:S02]  /*1300*/  FSEL R5, R2, RZ, !P0 ;  /* 0x000000ff02057208 */ /* 0x000fe40004000000 */
[----:B------:R-:W-:-:S02]  /*1310*/  FSEL R11, R11, RZ, !P4 ;  /* 0x000000ff0b0b7208 */ /* 0x000fc40006000000 */
[----:B------:R-:W-:Y:S02]  /*1320*/  F2FP.BF16.F32.PACK_AB R8, R3, R8 ;  /* 0x000000080308723e */ /* 0x000fe400000010ff */
[----:B------:R-:W-:Y:S02]  /*1330*/  F2FP.BF16.F32.PACK_AB R9, R9, R4 ;  /* 0x000000040909723e */ /* 0x000fe400000010ff */
[----:B------:R-:W-:Y:S02]  /*1340*/  F2FP.BF16.F32.PACK_AB R10, R5, R12 ;  /* 0x0000000c050a723e */ /* 0x000fe400000010ff */
[----:B------:R-:W-:Y:S01]  /*1350*/  F2FP.BF16.F32.PACK_AB R11, R11, R0 ;  /* 0x000000000b0b723e */ /* 0x000fe200000010ff */
[----:B------:R-:W-:Y:S04]  /*1360*/  STG.E.64 desc[UR4][R6.64], R8 ;  /* 0x0000000806007986 */ /* 0x000fe8000c101b04 */
[----:B------:R-:W-:Y:S01]  /*1370*/  STG.E.64 desc[UR4][R6.64+0x400], R10 ;  /* 0x0004000a06007986 */ /* 0x000fe2000c101b04 */
[----:B------:R-:W-:Y:S05]  /*1380*/  EXIT ;  /* 0x000000000000794d */ /* 0x000fea0003800000 */
.L_x_868:
        /* <DEDUP_REMOVED lines=15> */
.L_x_3359:


//--------------------- .text._ZN2at6native29vectorized_elementwise_kernelILi8EZZZNS0_65_GLOBAL__N__eb3311e5_27_ActivationHardtanhKernel_cu_9e10b42f_292924hardtanh_backward_kernelERNS_14TensorIteratorERKN3c106ScalarES8_ENKUlvE_clEvENKUlvE2_clEvEUlNS5_8BFloat16ESB_E_St5arrayIPcLm3EEEEviT0_T1_ --------------------------
	.section	.text._ZN2at6native29vectorized_elementwise_kernelILi8EZZZNS0_65_GLOBAL__N__eb3311e5_27_ActivationHardtanhKernel_cu_9e10b42f_292924hardtanh_backward_kernelERNS_14TensorIteratorERKN3c106ScalarES8_ENKUlvE_clEvENKUlvE2_clEvEUlNS5_8BFloat16ESB_E_St5arrayIPcLm3EEEEviT0_T1_,"ax",@progbits
	.align	128
        .global         _ZN2at6native29vectorized_elementwise_kernelILi8EZZZNS0_65_GLOBAL__N__eb3311e5_27_ActivationHardtanhKernel_cu_9e10b42f_292924hardtanh_backward_kernelERNS_14TensorIteratorERKN3c106ScalarES8_ENKUlvE_clEvENKUlvE2_clEvEUlNS5_8BFloat16ESB_E_St5arrayIPcLm3EEEEviT0_T1_
        .type           _ZN2at6native29vectorized_elementwise_kernelILi8EZZZNS0_65_GLOBAL__N__eb3311e5_27_ActivationHardtanhKernel_cu_9e10b42f_292924hardtanh_backward_kernelERNS_14TensorIteratorERKN3c106ScalarES8_ENKUlvE_clEvENKUlvE2_clEvEUlNS5_8BFloat16ESB_E_St5arrayIPcLm3EEEEviT0_T1_,@function
        .size           _ZN2at6native29vectorized_elementwise_kernelILi8EZZZNS0_65_GLOBAL__N__eb3311e5_27_ActivationHardtanhKernel_cu_9e10b42f_292924hardtanh_backward_kernelERNS_14TensorIteratorERKN3c106ScalarES8_ENKUlvE_clEvENKUlvE2_clEvEUlNS5_8BFloat16ESB_E_St5arrayIPcLm3EEEEviT0_T1_,(.L_x_3360 - _ZN2at6native29vectorized_elementwise_kernelILi8EZZZNS0_65_GLOBAL__N__eb3311e5_27_ActivationHardtanhKernel_cu_9e10b42f_292924hardtanh_backward_kernelERNS_14TensorIteratorERKN3c106ScalarES8_ENKUlvE_clEvENKUlvE2_clEvEUlNS5_8BFloat16ESB_E_St5arrayIPcLm3EEEEviT0_T1_)
        .other          _ZN2at6native29vectorized_elementwise_kernelILi8EZZZNS0_65_GLOBAL__N__eb3311e5_27_ActivationHardtanhKernel_cu_9e10b42f_292924hardtanh_backward_kernelERNS_14TensorIteratorERKN3c106ScalarES8_ENKUlvE_clEvENKUlvE2_clEvEUlNS5_8BFloat16ESB_E_St5arrayIPcLm3EEEEviT0_T1_,@"STO_CUDA_ENTRY STV_DEFAULT"
_ZN2at6native29vectorized_elementwise_kernelILi8EZZZNS0_65_GLOBAL__N__eb3311e5_27_ActivationHardtanhKernel_cu_9e10b42f_292924hardtanh_backward_kernelERNS_14TensorIteratorERKN3c106ScalarES8_ENKUlvE_clEvENKUlvE2_clEvEUlNS5_8BFloat16ESB_E_St5arrayIPcLm3EEEEviT0_T1_:
.text._ZN2at6native29vectorized_elementwise_kernelILi8EZZZNS0_65_GLOBAL__N__eb3311e5_27_ActivationHardtanhKernel_cu_9e10b42f_292924hardtanh_backward_kernelERNS_14TensorIteratorERKN3c106ScalarES8_ENKUlvE_clEvENKUlvE2_clEvEUlNS5_8BFloat16ESB_E_St5arrayIPcLm3EEEEviT0_T1_:
        /* <DEDUP_REMOVED lines=197> */
.L_x_872:
[----:B------:R-:W-:-:S13]  /*0c50*/  ISETP.GE.U32.AND P0, PT, R22, R23, PT ;  /* 0x000000171600720c */ /* 0x000fda0003f06070 */
[----:B------:R-:W-:Y:S05]  /*0c60*/  @P0 BRA `(.L_x_874) ;  /* 0x0000000000300947 */ /* 0x000fea0003800000 */
[----:B0-----:R-:W0:Y:S01]  /*0c70*/  LDC.64 R2, c[0x0][0x398] ;  /* 0x0000e600ff027b82 */ /* 0x001e220000000a00 */
[----:B------:R-:W-:Y:S02]  /*0c80*/  IMAD.IADD R5, R25, 0x1, R22 ;  /* 0x0000000119057824 */ /* 0x000fe400078e0216 */
[----:B------:R-:W-:Y:S02]  /*0c90*/  VIADD R22, R22, 0x80 ;  /* 0x0000008016167836 */ /* 0x000fe40000000000 */
[----:B0-----:R-:W-:-:S05]  /*0ca0*/  IMAD.WIDE.U32 R2, R5, 0x2, R2 ;  /* 0x0000000205027825 */ /* 0x001fca00078e0002 */
[----:B------:R1:W-:Y:S02]  /*0cb0*/  STG.E.U16 desc[UR4][R2.64], R8 ;  /* 0x0000000802007986 */ /* 0x0003e4000c101504 */
.L_x_873:
[----:B------:R-:W-:-:S13]  /*0cc0*/  ISETP.GE.U32.AND P0, PT, R22, R23, PT ;  /* 0x000000171600720c */ /* 0x000fda0003f06070 */
[----:B------:R-:W-:Y:S05]  /*0cd0*/  @P0 BRA `(.L_x_875) ;  /* 0x0000000000340947 */ /* 0x000fea0003800000 */
[----:B01----:R-:W0:Y:S01]  /*0ce0*/  LDC.64 R2, c[0x0][0x398] ;  /* 0x0000e600ff027b82 */ /* 0x003e220000000a00 */
[----:B------:R-:W-:Y:S02]  /*0cf0*/  IMAD.IADD R5, R25, 0x1, R22 ;  /* 0x0000000119057824 */ /* 0x000fe400078e0216 */
[----:B------:R-:W-:Y:S02]  /*0d00*/  VIADD R22, R22, 0x80 ;  /* 0x0000008016167836 */ /* 0x000fe40000000000 */
[----:B0-----:R-:W-:-:S05]  /*0d10*/  IMAD.WIDE.U32 R2, R5, 0x2, R2 ;  /* 0x0000000205027825 */ /* 0x001fca00078e0002 */
[----:B------:R1:W-:Y:S02]  /*0d20*/  STG.E.U16 desc[UR4][R2.64], R10 ;  /* 0x0000000a02007986 */ /* 0x0003e4000c101504 */
.L_x_874:
        /* <DEDUP_REMOVED lines=8> */
.L_x_875:
[----:B------:R-:W-:Y:S05]  /*0db0*/  BSYNC.RELIABLE B1 ;  /* 0x0000000000017941 */ /* 0x000fea0003800100 */
.L_x_871:
[----:B------:R-:W-:-:S13]  /*0dc0*/  ISETP.GE.U32.AND P0, PT, R22, R23, PT ;  /* 0x000000171600720c */ /* 0x000fda0003f06070 */
[----:B012---:R-:W0:Y:S01]  /*0dd0*/  @!P0 LDC.64 R2, c[0x0][0x398] ;  /* 0x0000e600ff028b82 */ /* 0x007e220000000a00 */
[----:B------:R-:W-:Y:S02]  /*0de0*/  @!P0 IMAD.IADD R5, R25, 0x1, R22 ;  /* 0x0000000119058824 */ /* 0x000fe400078e0216 */
[----:B------:R-:W-:Y:S02]  /*0df0*/  @!P0 VIADD R22, R22, 0x80 ;  /* 0x0000008016168836 */ /* 0x000fe40000000000 */
[----:B0-----:R-:W-:-:S05]  /*0e00*/  @!P0 IMAD.WIDE.U32 R2, R5, 0x2, R2 ;  /* 0x0000000205028825 */ /* 0x001fca00078e0002 */
[----:B------:R2:W-:Y:S02]  /*0e10*/  @!P0 STG.E.U16 desc[UR4][R2.64], R20 ;  /* 0x0000001402008986 */ /* 0x0005e4000c101504 */
.L_x_876:
[----:B------:R-:W-:Y:S05]  /*0e20*/  BSYNC.RECONVERGENT B0 ;  /* 0x0000000000007941 */ /* 0x000fea0003800200 */
.L_x_870:
        /* <DEDUP_REMOVED lines=8> */
.L_x_869:
[----:B------:R-:W0:Y:S01]  /*0eb0*/  S2R R0, SR_TID.X ;  /* 0x0000000000007919 */ /* 0x000e220000002100 */
[----:B------:R-:W1:Y:S01]  /*0ec0*/  LDC.64 R4, c[0x0][0x3a8] ;  /* 0x0000ea00ff047b82 */ /* 0x000e620000000a00 */
[----:B------:R-:W2:Y:S07]  /*0ed0*/  LDCU.64 UR6, c[0x0][0x388] ;  /* 0x00007100ff0677ac */ /* 0x000eae0008000a00 */
[----:B------:R-:W3:Y:S01]  /*0ee0*/  LDC.64 R2, c[0x0][0x3a0] ;  /* 0x0000e800ff027b82 */ /* 0x000ee20000000a00 */
[----:B-1----:R-:W-:-:S04]  /*0ef0*/  IMAD.WIDE.U32 R4, R25, 0x2, R4 ;  /* 0x0000000219047825 */ /* 0x002fc800078e0004 */
[----:B0-----:R-:W-:-:S04]  /*0f00*/  IMAD.WIDE.U32 R4, R0, 0x10, R4 ;  /* 0x0000001000047825 */ /* 0x001fc800078e0004 */
[----:B---3--:R-:W-:Y:S02]  /*0f10*/  IMAD.WIDE.U32 R2, R25, 0x2, R2 ;  /* 0x0000000219027825 */ /* 0x008fe400078e0002 */
[----:B------:R-:W3:Y:S02]  /*0f20*/  LDG.E.128 R4, desc[UR4][R4.64] ;  /* 0x0000000404047981 */ /* 0x000ee4000c1e1d00 */
[----:B------:R-:W-:-:S05]  /*0f30*/  IMAD.WIDE.U32 R2, R0, 0x10, R2 ;  /* 0x0000001000027825 */ /* 0x000fca00078e0002 */
[----:B------:R3:W4:Y:S02]  /*0f40*/  LDG.E.128 R8, desc[UR4][R2.64] ;  /* 0x0000000402087981 */ /* 0x000724000c1e1d00 */
[----:B---3--:R-:W-:-:S05]  /*0f50*/  IMAD.U32 R2, R4, 0x10000, RZ ;  /* 0x0001000004027824 */ /* 0x008fca00078e00ff */
[C---:B--2---:R-:W-:Y:S02]  /*0f60*/  FSETP.GTU.FTZ.AND P1, PT, R2.reuse, UR6, PT ;  /* 0x0000000602007c0b */ /* 0x044fe4000bf3c000 */
[----:B------:R-:W-:Y:S02]  /*0f70*/  FSETP.GE.FTZ.AND P0, PT, R2, UR7, PT ;  /* 0x0000000702007c0b */ /* 0x000fe4000bf16000 */
[----:B------:R-:W0:Y:S01]  /*0f80*/  LDC.64 R2, c[0x0][0x398] ;  /* 0x0000e600ff027b82 */ /* 0x000e220000000a00 */
[C---:B------:R-:W-:Y:S01]  /*0f90*/  PRMT R16, R5.reuse, 0x7632, R16 ;  /* 0x0000763205107816 */ /* 0x040fe20000000010 */
[----:B------:R-:W-:Y:S02]  /*0fa0*/  IMAD.U32 R5, R5, 0x10000, RZ ;  /* 0x0001000005057824 */ /* 0x000fe400078e00ff */
[----:B----4-:R-:W-:Y:S01]  /*0fb0*/  IMAD.U32 R18, R8, 0x10000, RZ ;  /* 0x0001000008127824 */ /* 0x010fe200078e00ff */
[----:B------:R-:W-:Y:S02]  /*0fc0*/  PRMT R17, R4, 0x7632, R17 ;  /* 0x0000763204117816 */ /* 0x000fe40000000011 */
[C---:B------:R-:W-:Y:S01]  /*0fd0*/  PRMT R4, R7.reuse, 0x7632, R4 ;  /* 0x0000763207047816 */ /* 0x040fe20000000004 */
[----:B------:R-:W-:Y:S01]  /*0fe0*/  IMAD.U32 R7, R7, 0x10000, RZ ;  /* 0x0001000007077824 */ /* 0x000fe200078e00ff */
[----:B------:R-:W-:-:S02]  /*0ff0*/  FSETP.GTU.FTZ.AND P6, PT, R5, UR6, PT ;  /* 0x0000000605007c0b */ /* 0x000fc4000bfdc000 */
[----:B------:R-:W-:Y:S01]  /*1000*/  FSETP.GE.FTZ.AND P5, PT, R5, UR7, PT ;  /* 0x0000000705007c0b */ /* 0x000fe2000bfb6000 */
[C---:B------:R-:W-:Y:S01]  /*1010*/  IMAD.U32 R13, R9.reuse, 0x10000, RZ ;  /* 0x00010000090d7824 */ /* 0x040fe200078e00ff */
[----:B------:R-:W-:Y:S01]  /*1020*/  FSEL R5, R18, RZ, P1 ;  /* 0x000000ff12057208 */ /* 0x000fe20000800000 */
[----:B------:R-:W-:Y:S01]  /*1030*/  IMAD.U32 R16, R16, 0x10000, RZ ;  /* 0x0001000010107824 */ /* 0x000fe200078e00ff */
[----:B------:R-:W-:Y:S02]  /*1040*/  PRMT R12, R9, 0x7632, R12 ;  /* 0x00007632090c7816 */ /* 0x000fe4000000000c */
[C---:B------:R-:W-:Y:S01]  /*1050*/  PRMT R14, R6.reuse, 0x7632, R14 ;  /* 0x00007632060e7816 */ /* 0x040fe2000000000e */
[----:B------:R-:W-:Y:S01]  /*1060*/  IMAD.U32 R6, R6, 0x10000, RZ ;  /* 0x0001000006067824 */ /* 0x000fe200078e00ff */
[----:B------:R-:W-:Y:S01]  /*1070*/  PRMT R15, R8, 0x7632, R15 ;  /* 0x00007632080f7816 */ /* 0x000fe2000000000f */
[----:B------:R-:W-:Y:S01]  /*1080*/  IMAD.U32 R17, R17, 0x10000, RZ ;  /* 0x0001000011117824 */ /* 0x000fe200078e00ff */
[----:B------:R-:W-:Y:S01]  /*1090*/  FSEL R5, R5, RZ, !P0 ;  /* 0x000000ff05057208 */ /* 0x000fe20004000000 */
[----:B------:R-:W-:Y:S01]  /*10a0*/  IMAD.U32 R12, R12, 0x10000, RZ ;  /* 0x000100000c0c7824 */ /* 0x000fe200078e00ff */
[C---:B------:R-:W-:Y:S01]  /*10b0*/  PRMT R8, R10.reuse, 0x7632, R8 ;  /* 0x000076320a087816 */ /* 0x040fe20000000008 */
[----:B------:R-:W-:Y:S01]  /*10c0*/  IMAD.U32 R10, R10, 0x10000, RZ ;  /* 0x000100000a0a7824 */ /* 0x000fe200078e00ff */
[C---:B------:R-:W-:Y:S01]  /*10d0*/  PRMT R9, R11.reuse, 0x7632, R9 ;  /* 0x000076320b097816 */ /* 0x040fe20000000009 */
[----:B------:R-:W-:Y:S01]  /*10e0*/  IMAD.U32 R11, R11, 0x10000, RZ ;  /* 0x000100000b0b7824 */ /* 0x000fe200078e00ff */
[----:B------:R-:W-:-:S02]  /*10f0*/  FSETP.GTU.FTZ.AND P1, PT, R7, UR6, PT ;  /* 0x0000000607007c0b */ /* 0x000fc4000bf3c000 */
[----:B------:R-:W-:Y:S01]  /*1100*/  FSETP.GE.FTZ.AND P0, PT, R7, UR7, PT ;  /* 0x0000000707007c0b */ /* 0x000fe2000bf16000 */
[----:B------:R-:W-:Y:S01]  /*1110*/  IMAD.U32 R14, R14, 0x10000, RZ ;  /* 0x000100000e0e7824 */ /* 0x000fe200078e00ff */
[----:B------:R-:W-:Y:S01]  /*1120*/  FSEL R7, R13, RZ, P6 ;  /* 0x000000ff0d077208 */ /* 0x000fe20003000000 */
[----:B------:R-:W-:Y:S01]  /*1130*/  IMAD.U32 R4, R4, 0x10000, RZ ;  /* 0x0001000004047824 */ /* 0x000fe200078e00ff */
[C---:B------:R-:W-:Y:S02]  /*1140*/  FSETP.GTU.FTZ.AND P2, PT, R6.reuse, UR6, PT ;  /* 0x0000000606007c0b */ /* 0x040fe4000bf5c000 */
[----:B------:R-:W-:Y:S01]  /*1150*/  FSETP.GE.FTZ.AND P4, PT, R6, UR7, PT ;  /* 0x0000000706007c0b */ /* 0x000fe2000bf96000 */
[----:B------:R-:W-:Y:S01]  /*1160*/  IMAD.U32 R6, R15, 0x10000, RZ ;  /* 0x000100000f067824 */ /* 0x000fe200078e00ff */
[----:B------:R-:W-:Y:S01]  /*1170*/  FSETP.GTU.FTZ.AND P6, PT, R16, UR6, PT ;  /* 0x0000000610007c0b */ /* 0x000fe2000bfdc000 */
[----:B0-----:R-:W-:Y:S01]  /*1180*/  IMAD.WIDE.U32 R2, R25, 0x2, R2 ;  /* 0x0000000219027825 */ /* 0x001fe200078e0002 */
[----:B------:R-:W-:-:S02]  /*1190*/  FSETP.GTU.FTZ.AND P3, PT, R17, UR6, PT ;  /* 0x0000000611007c0b */ /* 0x000fc4000bf7c000 */
[----:B------:R-:W-:Y:S01]  /*11a0*/  FSEL R10, R10, RZ, P2 ;  /* 0x000000ff0a0a7208 */ /* 0x000fe20001000000 */
[----:B------:R-:W-:Y:S01]  /*11b0*/  IMAD.U32 R8, R8, 0x10000, RZ ;  /* 0x0001000008087824 */ /* 0x000fe200078e00ff */
[----:B------:R-:W-:Y:S01]  /*11c0*/  FSEL R12, R12, RZ, P6 ;  /* 0x000000ff0c0c7208 */ /* 0x000fe20003000000 */
[----:B------:R-:W-:Y:S01]  /*11d0*/  IMAD.U32 R9, R9, 0x10000, RZ ;  /* 0x0001000009097824 */ /* 0x000fe200078e00ff */
[----:B------:R-:W-:Y:S02]  /*11e0*/  FSEL R11, R11, RZ, P1 ;  /* 0x000000ff0b0b7208 */ /* 0x000fe40000800000 */
[----:B------:R-:W-:Y:S02]  /*11f0*/  FSETP.GTU.FTZ.AND P6, PT, R14, UR6, PT ;  /* 0x000000060e007c0b */ /* 0x000fe4000bfdc000 */
[----:B------:R-:W-:Y:S02]  /*1200*/  FSETP.GTU.FTZ.AND P1, PT, R4, UR6, PT ;  /* 0x0000000604007c0b */ /* 0x000fe4000bf3c000 */
[----:B------:R-:W-:Y:S01]  /*1210*/  FSEL R6, R6, RZ, P3 ;  /* 0x000000ff06067208 */ /* 0x000fe20001800000 */
[----:B------:R-:W-:Y:S01]  /*1220*/  IMAD.WIDE.U32 R2, R0, 0x10, R2 ;  /* 0x0000001000027825 */ /* 0x000fe200078e0002 */
[----:B------:R-:W-:-:S02]  /*1230*/  FSETP.GE.FTZ.AND P3, PT, R17, UR7, PT ;  /* 0x0000000711007c0b */ /* 0x000fc4000bf76000 */
[----:B------:R-:W-:Y:S02]  /*1240*/  FSEL R7, R7, RZ, !P5 ;  /* 0x000000ff07077208 */ /* 0x000fe40006800000 */
[----:B------:R-:W-:Y:S02]  /*1250*/  FSETP.GE.FTZ.AND P5, PT, R16, UR7, PT ;  /* 0x0000000710007c0b */ /* 0x000fe4000bfb6000 */
[----:B------:R-:W-:Y:S02]  /*1260*/  FSEL R10, R10, RZ, !P4 ;  /* 0x000000ff0a0a7208 */ /* 0x000fe40006000000 */
[----:B------:R-:W-:Y:S02]  /*1270*/  FSETP.GE.FTZ.AND P2, PT, R14, UR7, PT ;  /* 0x000000070e007c0b */ /* 0x000fe4000bf56000 */
[----:B------:R-:W-:Y:S02]  /*1280*/  FSEL R8, R8, RZ, P6 ;  /* 0x000000ff08087208 */ /* 0x000fe40003000000 */
        /* <DEDUP_REMOVED lines=10> */
[----:B------:R-:W-:-:S05]  /*1330*/  F2FP.BF16.F32.PACK_AB R7, R0, R11 ;  /* 0x0000000b0007723e */ /* 0x000fca00000010ff */
[----:B------:R-:W-:Y:S01]  /*1340*/  STG.E.128 desc[UR4][R2.64], R4 ;  /* 0x0000000402007986 */ /* 0x000fe2000c101d04 */
[----:B------:R-:W-:Y:S05]  /*1350*/  EXIT ;  /* 0x000000000000794d */ /* 0x000fea0003800000 */
.L_x_877:
        /* <DEDUP_REMOVED lines=10> */
.L_x_3360:


//--------------------- .text._ZN2at6native18elementwise_kernelILi128ELi4EZNS0_15gpu_kernel_implIZZZNS0_65_GLOBAL__N__eb3311e5_27_ActivationHardtanhKernel_cu_9e10b42f_292924hardtanh_backward_kernelERNS_14TensorIteratorERKN3c106ScalarES9_ENKUlvE_clEvENKUlvE1_clEvEUlNS6_4HalfESC_E_EEvRNS_18TensorIteratorBaseERKT_EUliE_EEviT1_ --------------------------
	.section	.text._ZN2at6native18elementwise_kernelILi128ELi4EZNS0_15gpu_kernel_implIZZZNS0_65_GLOBAL__N__eb3311e5_27_ActivationHardtanhKernel_cu_9e10b42f_292924hardtanh_backward_kernelERNS_14TensorIteratorERKN3c106ScalarES9_ENKUlvE_clEvENKUlvE1_clEvEUlNS6_4HalfESC_E_EEvRNS_18TensorIteratorBaseERKT_EUliE_EEviT1_,"ax",@progbits
	.align	128
        .global         _ZN2at6native18elementwise_kernelILi128ELi4EZNS0_15gpu_kernel_implIZZZNS0_65_GLOBAL__N__eb3311e5_27_ActivationHardtanhKernel_cu_9e10b42f_292924hardtanh_backward_kernelERNS_14TensorIteratorERKN3c106ScalarES9_ENKUlvE_clEvENKUlvE1_clEvEUlNS6_4HalfESC_E_EEvRNS_18TensorIteratorBaseERKT_EUliE_EEviT1_
        .type           _ZN2at6native18elementwise_kernelILi128ELi4EZNS0_15gpu_kernel_implIZZZNS0_65_GLOBAL__N__eb3311e5_27_ActivationHardtanhKernel_cu_9e10b42f_292924hardtanh_backward_kernelERNS_14TensorIteratorERKN3c106ScalarES9_ENKUlvE_clEvENKUlvE1_clEvEUlNS6_4HalfESC_E_EEvRNS_18TensorIteratorBaseERKT_EUliE_EEviT1_,@function
        .size           _ZN2at6native18elementwise_kernelILi128ELi4EZNS0_15gpu_kernel_implIZZZNS0_65_GLOBAL__N__eb3311e5_27_ActivationHardtanhKernel_cu_9e10b42f_292924hardtanh_backward_kernelERNS_14TensorIteratorERKN3c106ScalarES9_ENKUlvE_clEvENKUlvE1_clEvEUlNS6_4HalfESC_E_EEvRNS_18TensorIteratorBaseERKT_EUliE_EEviT1_,(.L_x_3361 - _ZN2at6native18elementwise_kernelILi128ELi4EZNS0_15gpu_kernel_implIZZZNS0_65_GLOBAL__N__eb3311e5_27_ActivationHardtanhKernel_cu_9e10b42f_292924hardtanh_backward_kernelERNS_14TensorIteratorERKN3c106ScalarES9_ENKUlvE_clEvENKUlvE1_clEvEUlNS6_4HalfESC_E_EEvRNS_18TensorIteratorBaseERKT_EUliE_EEviT1_)
        .other          _ZN2at6native18elementwise_kernelILi128ELi4EZNS0_15gpu_kernel_implIZZZNS0_65_GLOBAL__N__eb3311e5_27_ActivationHardtanhKernel_cu_9e10b42f_292924hardtanh_backward_kernelERNS_14TensorIteratorERKN3c106ScalarES9_ENKUlvE_clEvENKUlvE1_clEvEUlNS6_4HalfESC_E_EEvRNS_18TensorIteratorBaseERKT_EUliE_EEviT1_,@"STO_CUDA_ENTRY STV_DEFAULT"
_ZN2at6native18elementwise_kernelILi128ELi4EZNS0_15gpu_kernel_implIZZZNS0_65_GLOBAL__N__eb3311e5_27_ActivationHardtanhKernel_cu_9e10b42f_292924hardtanh_backward_kernelERNS_14TensorIteratorERKN3c106ScalarES9_ENKUlvE_clEvENKUlvE1_clEvEUlNS6_4HalfESC_E_EEvRNS_18TensorIteratorBaseERKT_EUliE_EEviT1_:
.text._ZN2at6native18elementwise_kernelILi128ELi4EZNS0_15gpu_kernel_implIZZZNS0_65_GLOBAL__N__eb3311e5_27_ActivationHardtanhKernel_cu_9e10b42f_292924hardtanh_backward_kernelERNS_14TensorIteratorERKN3c106ScalarES9_ENKUlvE_clEvENKUlvE1_clEvEUlNS6_4HalfESC_E_EEvRNS_18TensorIteratorBaseERKT_EUliE_EEviT1_:
        /* <DEDUP_REMOVED lines=372> */
.L_x_880:
        /* <DEDUP_REMOVED lines=16> */
[----:B0-----:R-:W-:-:S04]  /*1840*/  F2FP.F16.F32.PACK_AB R0, RZ, R0 ;  /* 0x00000000ff00723e */ /* 0x001fc800000000ff */
[----:B------:R-:W-:Y:S01]  /*1850*/  PRMT R19, R0, 0x7610, R19 ;  /* 0x0000761000137816 */ /* 0x000fe20000000013 */
[----:B------:R-:W-:Y:S06]  /*1860*/  BRA `(.L_x_886) ;  /* 0x0000000c00c87947 */ /* 0x000fec0003800000 */
.L_x_884:
[----:B------:R-:W2:Y:S02]  /*1870*/  LDG.E.U8 R2, desc[UR36][R2.64] ;  /* 0x0000002402027981 */ /* 0x000ea4000c1e1100 */
[----:B--2---:R-:W-:-:S04]  /*1880*/  I2FP.F32.U32 R0, R2 ;  /* 0x0000000200007245 */ /* 0x004fc80000201000 */
[----:B------:R-:W-:-:S04]  /*1890*/  F2FP.F16.F32.PACK_AB R0, RZ, R0 ;  /* 0x00000000ff00723e */ /* 0x000fc800000000ff */
[----:B------:R-:W-:Y:S01]  /*18a0*/  PRMT R19, R0, 0x7610, R19 ;  /* 0x0000761000137816 */ /* 0x000fe20000000013 */
[----:B------:R-:W-:Y:S06]  /*18b0*/  BRA `(.L_x_886) ;  /* 0x0000000c00b47947 */ /* 0x000fec0003800000 */
.L_x_883:
        /* <DEDUP_REMOVED lines=8> */
[----:B0-----:R-:W-:-:S04]  /*1940*/  F2FP.F16.F32.PACK_AB R0, RZ, R0 ;  /* 0x00000000ff00723e */ /* 0x001fc800000000ff */
[----:B------:R-:W-:Y:S01]  /*1950*/  PRMT R19, R0, 0x7610, R19 ;  /* 0x0000761000137816 */ /* 0x000fe20000000013 */
[----:B------:R-:W-:Y:S06]  /*1960*/  BRA `(.L_x_886) ;  /* 0x0000000c00887947 */ /* 0x000fec0003800000 */
.L_x_888:
[----:B------:R-:W2:Y:S02]  /*1970*/  LDG.E R2, desc[UR36][R2.64] ;  /* 0x0000002402027981 */ /* 0x000ea4000c1e1900 */
[----:B--2---:R-:W-:-:S04]  /*1980*/  I2FP.F32.S32 R0, R2 ;  /* 0x0000000200007245 */ /* 0x004fc80000201400 */
[----:B------:R-:W-:-:S04]  /*1990*/  F2FP.F16.F32.PACK_AB R0, RZ, R0 ;  /* 0x00000000ff00723e */ /* 0x000fc800000000ff */
[----:B------:R-:W-:Y:S01]  /*19a0*/  PRMT R19, R0, 0x7610, R19 ;  /* 0x0000761000137816 */ /* 0x000fe20000000013 */
[----:B------:R-:W-:Y:S06]  /*19b0*/  BRA `(.L_x_886) ;  /* 0x0000000c00747947 */ /* 0x000fec0003800000 */
.L_x_887:
[----:B------:R-:W2:Y:S02]  /*19c0*/  LDG.E.U16 R2, desc[UR36][R2.64] ;  /* 0x0000002402027981 */ /* 0x000ea4000c1e1500 */
[----:B--2---:R-:W0:Y:S02]  /*19d0*/  I2F.S16 R0, R2 ;  /* 0x0000000200007306 */ /* 0x004e240000101400 */
[----:B0-----:R-:W-:-:S04]  /*19e0*/  F2FP.F16.F32.PACK_AB R0, RZ, R0 ;  /* 0x00000000ff00723e */ /* 0x001fc800000000ff */
[----:B------:R-:W-:Y:S01]  /*19f0*/  PRMT R19, R0, 0x7610, R19 ;  /* 0x0000761000137816 */ /* 0x000fe20000000013 */
[----:B------:R-:W-:Y:S06]  /*1a00*/  BRA `(.L_x_886) ;  /* 0x0000000c00607947 */ /* 0x000fec0003800000 */
.L_x_882:
[----:B------:R-:W-:-:S09]  /*1a10*/  UISETP.GT.AND UP0, UPT, UR4, 0x6, UPT ;  /* 0x000000060400788c */ /* 0x000fd2000bf04270 */
[----:B------:R-:W-:Y:S05]  /*1a20*/  BRA.U UP0, `(.L_x_889) ;  /* 0x0000000100247547 */ /* 0x000fea000b800000 */
[----:B------:R-:W-:-:S09]  /*1a30*/  UISETP.NE.AND UP0, UPT, UR4, 0x5, UPT ;  /* 0x000000050400788c */ /* 0x000fd2000bf05270 */
[----:B------:R-:W-:Y:S05]  /*1a40*/  BRA.U !UP0, `(.L_x_890) ;  /* 0x0000000108147547 */ /* 0x000fea000b800000 */
[----:B------:R-:W-:-:S09]  /*1a50*/  UISETP.NE.AND UP0, UPT, UR4, 0x6, UPT ;  /* 0x000000060400788c */ /* 0x000fd2000bf05270 */
[----:B------:R-:W-:Y:S05]  /*1a60*/  BRA.U UP0, `(.L_x_885) ;  /* 0x0000000900ac7547 */ /* 0x000fea000b800000 */
[----:B------:R-:W2:Y:S02]  /*1a70*/  LDG.E R2, desc[UR36][R2.64] ;  /* 0x0000002402027981 */ /* 0x000ea4000c1e1900 */
[----:B--2---:R-:W-:Y:S01]  /*1a80*/  F2FP.F16.F32.PACK_AB R19, RZ, R2 ;  /* 0x00000002ff13723e */ /* 0x004fe200000000ff */
[----:B------:R-:W-:Y:S06]  /*1a90*/  BRA `(.L_x_886) ;  /* 0x0000000c003c7947 */ /* 0x000fec0003800000 */
.L_x_890:
[----:B------:R0:W5:Y:S01]  /*1aa0*/  LDG.E.U16 R19, desc[UR36][R2.64] ;  /* 0x0000002402137981 */ /* 0x000162000c1e1500 */
[----:B------:R-:W-:Y:S05]  /*1ab0*/  BRA `(.L_x_886) ;  /* 0x0000000c00347947 */ /* 0x000fea0003800000 */
.L_x_889:
[----:B------:R-:W-:-:S09]  /*1ac0*/  UISETP.NE.AND UP0, UPT, UR4, 0x7, UPT ;  /* 0x000000070400788c */ /* 0x000fd2000bf05270 */
[----:B------:R-:W-:Y:S05]  /*1ad0*/  BRA.U !UP0, `(.L_x_891) ;  /* 0x0000000108247547 */ /* 0x000fea000b800000 */
[----:B------:R-:W-:-:S09]  /*1ae0*/  UISETP.NE.AND UP0, UPT, UR4, 0x8, UPT ;  /* 0x000000080400788c */ /* 0x000fd2000bf05270 */
[----:B------:R-:W-:Y:S05]  /*1af0*/  BRA.U !UP0, `(.L_x_892) ;  /* 0x0000000108147547 */ /* 0x000fea000b800000 */
[----:B------:R-:W-:-:S09]  /*1b00*/  UISETP.NE.AND UP0, UPT, UR4, 0x9, UPT ;  /* 0x000000090400788c */ /* 0x000fd2000bf05270 */
[----:B------:R-:W-:Y:S05]  /*1b10*/  BRA.U UP0, `(.L_x_885) ;  /* 0x0000000900807547 */ /* 0x000fea000b800000 */
[----:B------:R-:W2:Y:S02]  /*1b20*/  LDG.E R2, desc[UR36][R2.64] ;  /* 0x0000002402027981 */ /* 0x000ea4000c1e1900 */
[----:B--2---:R-:W-:Y:S01]  /*1b30*/  F2FP.F16.F32.PACK_AB R19, RZ, R2 ;  /* 0x00000002ff13723e */ /* 0x004fe200000000ff */
[----:B------:R-:W-:Y:S06]  /*1b40*/  BRA `(.L_x_886) ;  /* 0x0000000c00107947 */ /* 0x000fec0003800000 */
.L_x_892:
[----:B------:R1:W5:Y:S01]  /*1b50*/  LDG.E.U16 R19, desc[UR36][R2.64] ;  /* 0x0000002402137981 */ /* 0x000362000c1e1500 */
[----:B------:R-:W-:Y:S05]  /*1b60*/  BRA `(.L_x_886) ;  /* 0x0000000c00087947 */ /* 0x000fea0003800000 */
.L_x_891:
[----:B------:R-:W2:Y:S01]  /*1b70*/  LDG.E.64 R2, desc[UR36][R2.64] ;  /* 0x0000002402027981 */ /* 0x000ea2000c1e1b00 */
[----:B------:R-:W-:Y:S01]  /*1b80*/  UMOV UR4, 0xf0000000 ;  /* 0xf000000000047882 */ /* 0x000fe20000000000 */
[----:B------:R-:W-:Y:S01]  /*1b90*/  UMOV UR5, 0x380fffff ;  /* 0x380fffff00057882 */ /* 0x000fe20000000000 */
[----:B--2---:R-:W0:Y:S01]  /*1ba0*/  F2F.F32.F64 R0, R2 ;  /* 0x0000000200007310 */ /* 0x004e220000301000 */
[----:B------:R-:W-:-:S14]  /*1bb0*/  DSETP.GEU.AND P0, PT, |R2|, UR4, PT ;  /* 0x0000000402007e2a */ /* 0x000fdc000bf0e200 */
[----:B0-----:R-:W-:-:S05]  /*1bc0*/  @!P0 FMUL R0, R0, 1.175494350822287508e-38 ;  /* 0x0080000000008820 */ /* 0x001fca0000400000 */
[----:B------:R-:W-:-:S04]  /*1bd0*/  F2FP.F16.F32.PACK_AB R0, RZ, R0 ;  /* 0x00000000ff00723e */ /* 0x000fc800000000ff */
[----:B------:R-:W-:Y:S01]  /*1be0*/  PRMT R19, R0, 0x7610, R19 ;  /* 0x0000761000137816 */ /* 0x000fe20000000013 */
[----:B------:R-:W-:Y:S06]  /*1bf0*/  BRA `(.L_x_886) ;  /* 0x0000000800e47947 */ /* 0x000fec0003800000 */
.L_x_881:
        /* <DEDUP_REMOVED lines=11> */
[----:B------:R-:W-:-:S04]  /*1cb0*/  F2FP.F16.F32.PACK_AB R0, RZ, R0 ;  /* 0x00000000ff00723e */ /* 0x000fc800000000ff */
[----:B------:R-:W-:Y:S01]  /*1cc0*/  PRMT R19, R0, 0x7610, R19 ;  /* 0x0000761000137816 */ /* 0x000fe20000000013 */
[----:B------:R-:W-:Y:S06]  /*1cd0*/  BRA `(.L_x_886) ;  /* 0x0000000800ac7947 */ /* 0x000fec0003800000 */
.L_x_895:
        /* <DEDUP_REMOVED lines=9> */
.L_x_894:
        /* <DEDUP_REMOVED lines=16> */
[C---:B------:R-:W-:Y:S02]  /*1e70*/  SHF.L.U32 R6, R4.reuse, R5, RZ ;  /* 0x0000000504067219 */ /* 0x040fe400000006ff */
[----:B------:R-:W-:Y:S02]  /*1e80*/  IADD3 R5, PT, PT, R4, 0x1000000, RZ ;  /* 0x0100000004057810 */ /* 0x000fe40007ffe0ff */
[----:B------:R-:W-:Y:S02]  /*1e90*/  LEA.HI R6, R6, -R7, RZ, 0x1c ;  /* 0x8000000706067211 */ /* 0x000fe400078fe0ff */
[----:B------:R-:W-:-:S03]  /*1ea0*/  SHF.R.S32.HI R5, RZ, 0x8, R5 ;  /* 0x00000008ff057819 */ /* 0x000fc60000011405 */
[----:B------:R-:W-:-:S05]  /*1eb0*/  VIADD R6, R6, 0x3c000000 ;  /* 0x3c00000006067836 */ /* 0x000fca0000000000 */
[----:B------:R-:W-:-:S04]  /*1ec0*/  LOP3.LUT R5, R6, 0x7f800000, R5, 0xf8, !PT ;  /* 0x7f80000006057812 */ /* 0x000fc800078ef805 */
[----:B------:R-:W-:-:S04]  /*1ed0*/  SEL R5, R5, RZ, P0 ;  /* 0x000000ff05057207 */ /* 0x000fc80000000000 */
[----:B------:R-:W-:-:S04]  /*1ee0*/  LOP3.LUT R5, R5, 0x80000000, R0, 0xf8, !PT ;  /* 0x8000000005057812 */ /* 0x000fc800078ef800 */
[----:B------:R-:W-:-:S04]  /*1ef0*/  F2FP.F16.F32.PACK_AB R5, RZ, R5 ;  /* 0x00000005ff05723e */ /* 0x000fc800000000ff */
[----:B------:R-:W-:Y:S01]  /*1f00*/  PRMT R19, R5, 0x7610, R19 ;  /* 0x0000761005137816 */ /* 0x000fe20000000013 */
[----:B------:R-:W-:Y:S06]  /*1f10*/  BRA `(.L_x_886) ;  /* 0x00000008001c7947 */ /* 0x000fec0003800000 */
.L_x_897:
        /* <DEDUP_REMOVED lines=11> */
[----:B------:R-:W-:-:S04]  /*1fd0*/  F2FP.F16.F32.PACK_AB R0, RZ, R0 ;  /* 0x00000000ff00723e */ /* 0x000fc800000000ff */
[----:B------:R-:W-:Y:S01]  /*1fe0*/  PRMT R19, R0, 0x7610, R19 ;  /* 0x0000761000137816 */ /* 0x000fe20000000013 */
[----:B------:R-:W-:Y:S06]  /*1ff0*/  BRA `(.L_x_886) ;  /* 0x0000000400e47947 */ /* 0x000fec0003800000 */
.L_x_896:
[----:B------:R-:W2:Y:S02]  /*2000*/  LDG.E.U16 R0, desc[UR36][R2.64] ;  /* 0x0000002402007981 */ /* 0x000ea4000c1e1500 */
[----:B--2---:R-:W-:-:S05]  /*2010*/  IMAD.U32 R0, R0, 0x10000, RZ ;  /* 0x0001000000007824 */ /* 0x004fca00078e00ff */
[----:B------:R-:W-:-:S04]  /*2020*/  F2FP.F16.F32.PACK_AB R0, RZ, R0 ;  /* 0x00000000ff00723e */ /* 0x000fc800000000ff */
[----:B------:R-:W-:Y:S01]  /*2030*/  PRMT R19, R0, 0x7610, R19 ;  /* 0x0000761000137816 */ /* 0x000fe20000000013 */
[----:B------:R-:W-:Y:S06]  /*2040*/  BRA `(.L_x_886) ;  /* 0x0000000400d07947 */ /* 0x000fec0003800000 */
.L_x_893:
        /* <DEDUP_REMOVED lines=10> */
[----:B------:R-:W-:-:S04]  /*20f0*/  F2FP.F16.F32.PACK_AB R0, RZ, R0 ;  /* 0x00000000ff00723e */ /* 0x000fc800000000ff */
[----:B------:R-:W-:Y:S01]  /*2100*/  PRMT R19, R0, 0x7610, R19 ;  /* 0x0000761000137816 */ /* 0x000fe20000000013 */
[----:B------:R-:W-:Y:S06]  /*2110*/  BRA `(.L_x_886) ;  /* 0x00000004009c7947 */ /* 0x000fec0003800000 */
.L_x_900:
        /* <DEDUP_REMOVED lines=21> */
.L_x_904:
[----:B------:R-:W-:Y:S05]  /*2270*/  BSYNC.RECONVERGENT B1 ;  /* 0x0000000000017941 */ /* 0x000fea0003800200 */
.L_x_903:
[----:B------:R-:W-:Y:S01]  /*2280*/  IMAD.SHL.U32 R0, R0, 0x100000, RZ ;  /* 0x0010000000007824 */ /* 0x000fe200078e00ff */
[----:B------:R-:W-:-:S04]  /*2290*/  LEA R2, R2, 0x3b800000, 0x17 ;  /* 0x3b80000002027811 */ /* 0x000fc800078eb8ff */
[----:B------:R-:W-:-:S07]  /*22a0*/  LOP3.LUT R0, R2, R0, R7, 0xfe, !PT ;  /* 0x0000000002007212 */ /* 0x000fce00078efe07 */
.L_x_902:
[----:B------:R-:W-:Y:S05]  /*22b0*/  BSYNC.RECONVERGENT B0 ;  /* 0x0000000000007941 */ /* 0x000fea0003800200 */
.L_x_901:
[----:B------:R-:W-:-:S04]  /*22c0*/  F2FP.F16.F32.PACK_AB R0, RZ, R0 ;  /* 0x00000000ff00723e */ /* 0x000fc800000000ff */
[----:B------:R-:W-:Y:S01]  /*22d0*/  PRMT R19, R0, 0x7610, R19 ;  /* 0x0000761000137816 */ /* 0x000fe20000000013 */
[----:B------:R-:W-:Y:S06]  /*22e0*/  BRA `(.L_x_886) ;  /* 0x0000000400287947 */ /* 0x000fec0003800000 */
.L_x_899:
        /* <DEDUP_REMOVED lines=21> */
.L_x_908:
[----:B------:R-:W-:Y:S05]  /*2440*/  BSYNC.RECONVERGENT B1 ;  /* 0x0000000000017941 */ /* 0x000fea0003800200 */
.L_x_907:
[----:B------:R-:W-:Y:S01]  /*2450*/  IMAD.SHL.U32 R0, R0, 0x200000, RZ ;  /* 0x0020000000007824 */ /* 0x000fe200078e00ff */
[----:B------:R-:W-:-:S04]  /*2460*/  LEA R2, R2, 0x37800000, 0x17 ;  /* 0x3780000002027811 */ /* 0x000fc800078eb8ff */
[----:B------:R-:W-:-:S07]  /*2470*/  LOP3.LUT R0, R2, R0, R7, 0xfe, !PT ;  /* 0x0000000002007212 */ /* 0x000fce00078efe07 */
.L_x_906:
[----:B------:R-:W-:Y:S05]  /*2480*/  BSYNC.RECONVERGENT B0 ;  /* 0x0000000000007941 */ /* 0x000fea0003800200 */
.L_x_905:
[----:B------:R-:W-:-:S04]  /*2490*/  F2FP.F16.F32.PACK_AB R0, RZ, R0 ;  /* 0x00000000ff00723e */ /* 0x000fc800000000ff */
[----:B------:R-:W-:Y:S01]  /*24a0*/  PRMT R19, R0, 0x7610, R19 ;  /* 0x0000761000137816 */ /* 0x000fe20000000013 */
[----:B------:R-:W-:Y:S06]  /*24b0*/  BRA `(.L_x_886) ;  /* 0x0000000000b47947 */ /* 0x000fec0003800000 */
.L_x_898:
[----:B------:R-:W-:-:S09]  /*24c0*/  UISETP.NE.AND UP0, UPT, UR4, 0x1c, UPT ;  /* 0x0000001c0400788c */ /* 0x000fd2000bf05270 */
[----:B------:R-:W-:Y:S05]  /*24d0*/  BRA.U !UP0, `(.L_x_909) ;  /* 0x00000001089c7547 */ /* 0x000fea000b800000 */
[----:B------:R-:W-:-:S09]  /*24e0*/  UISETP.NE.AND UP0, UPT, UR4, 0x1d, UPT ;  /* 0x0000001d0400788c */ /* 0x000fd2000bf05270 */
[----:B------:R-:W-:Y:S05]  /*24f0*/  BRA.U !UP0, `(.L_x_910) ;  /* 0x0000000108807547 */ /* 0x000fea000b800000 */
[----:B------:R-:W-:-:S09]  /*2500*/  UISETP.NE.AND UP0, UPT, UR4, 0x2c, UPT ;  /* 0x0000002c0400788c */ /* 0x000fd2000bf05270 */
[----:B------:R-:W-:Y:S05]  /*2510*/  BRA.U !UP0, `(.L_x_911) ;  /* 0x0000000108487547 */ /* 0x000fea000b800000 */
.L_x_885:
        /* <DEDUP_REMOVED lines=16> */
.L_x_912:
[----:B------:R-:W-:Y:S01]  /*2620*/  PRMT R19, RZ, 0x7610, R19 ;  /* 0x00007610ff137816 */ /* 0x000fe20000000013 */
[----:B------:R-:W-:Y:S06]  /*2630*/  BRA `(.L_x_886) ;  /* 0x0000000000547947 */ /* 0x000fec0003800000 */
.L_x_911:
[----:B------:R-:W2:Y:S01]  /*2640*/  LDG.E.U8 R2, desc[UR36][R2.64] ;  /* 0x0000002402027981 */ /* 0x000ea2000c1e1100 */
[----:B------:R-:W-:Y:S01]  /*2650*/  BSSY.RECONVERGENT B0, `(.L_x_913) ;  /* 0x0000007000007945 */ /* 0x000fe20003800200 */
[----:B------:R-:W-:Y:S01]  /*2660*/  HFMA2 R0, -RZ, RZ, 3.814697265625e-06, 0 ;  /* 0x00400000ff007431 */ /* 0x000fe200000001ff */
[----:B--2---:R-:W-:-:S13]  /*2670*/  ISETP.NE.AND P0, PT, R2, RZ, PT ;  /* 0x000000ff0200720c */ /* 0x004fda0003f05270 */
[----:B------:R-:W-:Y:S05]  /*2680*/  @!P0 BRA `(.L_x_914) ;  /* 0x00000000000c8947 */ /* 0x000fea0003800000 */
[----:B------:R-:W-:-:S13]  /*2690*/  ISETP.NE.AND P0, PT, R2, 0xff, PT ;  /* 0x000000ff0200780c */ /* 0x000fda0003f05270 */
[----:B------:R-:W-:Y:S02]  /*26a0*/  @!P0 IMAD.MOV.U32 R0, RZ, RZ, 0x7f800001 ;  /* 0x7f800001ff008424 */ /* 0x000fe400078e00ff */
[----:B------:R-:W-:-:S07]  /*26b0*/  @P0 IMAD.SHL.U32 R0, R2, 0x800000, RZ ;  /* 0x0080000002000824 */ /* 0x000fce00078e00ff */
.L_x_914:
[----:B------:R-:W-:Y:S05]  /*26c0*/  BSYNC.RECONVERGENT B0 ;  /* 0x0000000000007941 */ /* 0x000fea0003800200 */
.L_x_913:
[----:B------:R-:W-:-:S04]  /*26d0*/  F2FP.F16.F32.PACK_AB R0, RZ, R0 ;  /* 0x00000000ff00723e */ /* 0x000fc800000000ff */
[----:B------:R-:W-:Y:S01]  /*26e0*/  PRMT R19, R0, 0x7610, R19 ;  /* 0x0000761000137816 */ /* 0x000fe20000000013 */
[----:B------:R-:W-:Y:S06]  /*26f0*/  BRA `(.L_x_886) ;  /* 0x0000000000247947 */ /* 0x000fec0003800000 */
.L_x_910:
[----:B------:R-:W2:Y:S02]  /*2700*/  LDG.E.64 R2, desc[UR36][R2.64] ;  /* 0x0000002402027981 */ /* 0x000ea4000c1e1b00 */
[----:B--2---:R-:W0:Y:S02]  /*2710*/  I2F.U64 R0, R2 ;  /* 0x0000000200007312 */ /* 0x004e240000301000 */
[----:B0-----:R-:W-:-:S04]  /*2720*/  F2FP.F16.F32.PACK_AB R0, RZ, R0 ;  /* 0x00000000ff00723e */ /* 0x001fc800000000ff */
[----:B------:R-:W-:Y:S01]  /*2730*/  PRMT R19, R0, 0x7610, R19 ;  /* 0x0000761000137816 */ /* 0x000fe20000000013 */
[----:B------:R-:W-:Y:S06]  /*2740*/  BRA `(.L_x_886) ;  /* 0x0000000000107947 */ /* 0x000fec0003800000 */
.L_x_909:
[----:B------:R-:W2:Y:S02]  /*2750*/  LDG.E R2, desc[UR36][R2.64] ;  /* 0x0000002402027981 */ /* 0x000ea4000c1e1900 */
[----:B--2---:R-:W-:-:S04]  /*2760*/  I2FP.F32.U32 R0, R2 ;  /* 0x0000000200007245 */ /* 0x004fc80000201000 */
[----:B------:R-:W-:-:S04]  /*2770*/  F2FP.F16.F32.PACK_AB R0, RZ, R0 ;  /* 0x00000000ff00723e */ /* 0x000fc800000000ff */
[----:B------:R-:W-:-:S07]  /*2780*/  PRMT R19, R0, 0x7610, R19 ;  /* 0x0000761000137816 */ /* 0x000fce0000000013 */
.L_x_886:
[----:B------:R-:W0:Y:S01]  /*2790*/  LDCU.64 UR6, c[0x0][0x5f8] ;  /* 0x0000bf00ff0677ac */ /* 0x000e220008000a00 */
[----:B------:R-:W-:-:S04]  /*27a0*/  UPRMT UR4, UR40, 0x7772, URZ ;  /* 0x0000777228047896 */ /* 0x000fc800080000ff */
[----:B------:R-:W-:Y:S01]  /*27b0*/  UISETP.GT.AND UP0, UPT, UR4, 0x9, UPT ;  /* 0x000000090400788c */ /* 0x000fe2000bf04270 */
[----:B01----:R-:W-:-:S05]  /*27c0*/  IADD3 R2, P0, PT, R18, UR6, RZ ;  /* 0x0000000612027c10 */ /* 0x003fca000ff1e0ff */
        /* <DEDUP_REMOVED lines=12> */
[----:B0-----:R-:W-:Y:S01]  /*2890*/  F2FP.F16.F32.PACK_AB R0, RZ, R0 ;  /* 0x00000000ff00723e */ /* 0x001fe200000000ff */
[----:B------:R-:W-:Y:S06]  /*28a0*/  BRA `(.L_x_920) ;  /* 0x0000000c008c7947 */ /* 0x000fec0003800000 */
.L_x_918:
[----:B------:R-:W2:Y:S02]  /*28b0*/  LDG.E.U8 R2, desc[UR36][R2.64] ;  /* 0x0000002402027981 */ /* 0x000ea4000c1e1100 */
[----:B--2---:R-:W-:-:S04]  /*28c0*/  I2FP.F32.U32 R0, R2 ;  /* 0x0000000200007245 */ /* 0x004fc80000201000 */
[----:B------:R-:W-:Y:S01]  /*28d0*/  F2FP.F16.F32.PACK_AB R0, RZ, R0 ;  /* 0x00000000ff00723e */ /* 0x000fe200000000ff */
[----:B------:R-:W-:Y:S06]  /*28e0*/  BRA `(.L_x_920) ;  /* 0x0000000c007c7947 */ /* 0x000fec0003800000 */
.L_x_917:
        /* <DEDUP_REMOVED lines=8> */
[----:B0-----:R-:W-:Y:S01]  /*2970*/  F2FP.F16.F32.PACK_AB R0, RZ, R0 ;  /* 0x00000000ff00723e */ /* 0x001fe200000000ff */
[----:B------:R-:W-:Y:S06]  /*2980*/  BRA `(.L_x_920) ;  /* 0x0000000c00547947 */ /* 0x000fec0003800000 */
.L_x_922:
[----:B------:R-:W2:Y:S02]  /*2990*/  LDG.E R2, desc[UR36][R2.64] ;  /* 0x0000002402027981 */ /* 0x000ea4000c1e1900 */
[----:B--2---:R-:W-:-:S04]  /*29a0*/  I2FP.F32.S32 R0, R2 ;  /* 0x0000000200007245 */ /* 0x004fc80000201400 */
[----:B------:R-:W-:Y:S01]  /*29b0*/  F2FP.F16.F32.PACK_AB R0, RZ, R0 ;  /* 0x00000000ff00723e */ /* 0x000fe200000000ff */
[----:B------:R-:W-:Y:S06]  /*29c0*/  BRA `(.L_x_920) ;  /* 0x0000000c00447947 */ /* 0x000fec0003800000 */
.L_x_921:
[----:B------:R-:W2:Y:S02]  /*29d0*/  LDG.E.U16 R2, desc[UR36][R2.64] ;  /* 0x0000002402027981 */ /* 0x000ea4000c1e1500 */
[----:B--2---:R-:W0:Y:S02]  /*29e0*/  I2F.S16 R0, R2 ;  /* 0x0000000200007306 */ /* 0x004e240000101400 */
[----:B0-----:R-:W-:Y:S01]  /*29f0*/  F2FP.F16.F32.PACK_AB R0, RZ, R0 ;  /* 0x00000000ff00723e */ /* 0x001fe200000000ff */
[----:B------:R-:W-:Y:S06]  /*2a00*/  BRA `(.L_x_920) ;  /* 0x0000000c00347947 */ /* 0x000fec0003800000 */
.L_x_916:
        /* <DEDUP_REMOVED lines=9> */
.L_x_924:
[----:B------:R1:W5:Y:S01]  /*2aa0*/  LDG.E.U16 R0, desc[UR36][R2.64] ;  /* 0x0000002402007981 */ /* 0x000362000c1e1500 */
[----:B------:R-:W-:Y:S05]  /*2ab0*/  BRA `(.L_x_920) ;  /* 0x0000000c00087947 */ /* 0x000fea0003800000 */
.L_x_923:
        /* <DEDUP_REMOVED lines=9> */
.L_x_926:
[----:B------:R0:W5:Y:S01]  /*2b50*/  LDG.E.U16 R0, desc[UR36][R2.64] ;  /* 0x0000002402007981 */ /* 0x000162000c1e1500 */
[----:B------:R-:W-:Y:S05]  /*2b60*/  BRA `(.L_x_920) ;  /* 0x0000000800dc7947 */ /* 0x000fea0003800000 */
.L_x_925:
[----:B------:R-:W2:Y:S01]  /*2b70*/  LDG.E.64 R2, desc[UR36][R2.64] ;  /* 0x0000002402027981 */ /* 0x000ea2000c1e1b00 */
[----:B------:R-:W-:Y:S01]  /*2b80*/  UMOV UR4, 0xf0000000 ;  /* 0xf000000000047882 */ /* 0x000fe20000000000 */
[----:B------:R-:W-:Y:S01]  /*2b90*/  UMOV UR5, 0x380fffff ;  /* 0x380fffff00057882 */ /* 0x000fe20000000000 */
[----:B--2---:R-:W0:Y:S01]  /*2ba0*/  F2F.F32.F64 R0, R2 ;  /* 0x0000000200007310 */ /* 0x004e220000301000 */
[----:B------:R-:W-:-:S14]  /*2bb0*/  DSETP.GEU.AND P0, PT, |R2|, UR4, PT ;  /* 0x0000000402007e2a */ /* 0x000fdc000bf0e200 */
[----:B0-----:R-:W-:-:S05]  /*2bc0*/  @!P0 FMUL R0, R0, 1.175494350822287508e-38 ;  /* 0x0080000000008820 */ /* 0x001fca0000400000 */
[----:B------:R-:W-:Y:S01]  /*2bd0*/  F2FP.F16.F32.PACK_AB R0, RZ, R0 ;  /* 0x00000000ff00723e */ /* 0x000fe200000000ff */
[----:B------:R-:W-:Y:S06]  /*2be0*/  BRA `(.L_x_920) ;  /* 0x0000000800bc7947 */ /* 0x000fec0003800000 */
.L_x_915:
        /* <DEDUP_REMOVED lines=11> */
[----:B------:R-:W-:Y:S01]  /*2ca0*/  F2FP.F16.F32.PACK_AB R0, RZ, R0 ;  /* 0x00000000ff00723e */ /* 0x000fe200000000ff */
[----:B------:R-:W-:Y:S06]  /*2cb0*/  BRA `(.L_x_920) ;  /* 0x0000000800887947 */ /* 0x000fec0003800000 */
.L_x_929:
        /* <DEDUP_REMOVED lines=8> */
.L_x_928:
        /* <DEDUP_REMOVED lines=27> */
.L_x_931:
        /* <DEDUP_REMOVED lines=11> */
[----:B------:R-:W-:Y:S01]  /*2fa0*/  F2FP.F16.F32.PACK_AB R0, RZ, R0 ;  /* 0x00000000ff00723e */ /* 0x000fe200000000ff */
[----:B------:R-:W-:Y:S06]  /*2fb0*/  BRA `(.L_x_920) ;  /* 0x0000000400c87947 */ /* 0x000fec0003800000 */
.L_x_930:
[----:B------:R-:W2:Y:S02]  /*2fc0*/  LDG.E.U16 R0, desc[UR36][R2.64] ;  /* 0x0000002402007981 */ /* 0x000ea4000c1e1500 */
[----:B--2---:R-:W-:-:S05]  /*2fd0*/  IMAD.U32 R0, R0, 0x10000, RZ ;  /* 0x0001000000007824 */ /* 0x004fca00078e00ff */
[----:B------:R-:W-:Y:S01]  /*2fe0*/  F2FP.F16.F32.PACK_AB R0, RZ, R0 ;  /* 0x00000000ff00723e */ /* 0x000fe200000000ff */
[----:B------:R-:W-:Y:S06]  /*2ff0*/  BRA `(.L_x_920) ;  /* 0x0000000400b87947 */ /* 0x000fec0003800000 */
.L_x_927:
        /* <DEDUP_REMOVED lines=10> */
[----:B------:R-:W-:Y:S01]  /*30a0*/  F2FP.F16.F32.PACK_AB R0, RZ, R0 ;  /* 0x00000000ff00723e */ /* 0x000fe200000000ff */
[----:B------:R-:W-:Y:S06]  /*30b0*/  BRA `(.L_x_920) ;  /* 0x0000000400887947 */ /* 0x000fec0003800000 */
.L_x_934:
        /* <DEDUP_REMOVED lines=21> */
.L_x_938:
[----:B------:R-:W-:Y:S05]  /*3210*/  BSYNC.RECONVERGENT B1 ;  /* 0x0000000000017941 */ /* 0x000fea0003800200 */
.L_x_937:
[----:B------:R-:W-:Y:S02]  /*3220*/  SHF.L.U32 R0, R0, 0x14, RZ ;  /* 0x0000001400007819 */ /* 0x000fe400000006ff */
[----:B------:R-:W-:-:S04]  /*3230*/  LEA R2, R2, 0x3b800000, 0x17 ;  /* 0x3b80000002027811 */ /* 0x000fc800078eb8ff */
[----:B------:R-:W-:-:S07]  /*3240*/  LOP3.LUT R0, R2, R0, R7, 0xfe, !PT ;  /* 0x0000000002007212 */ /* 0x000fce00078efe07 */
.L_x_936:
[----:B------:R-:W-:Y:S05]  /*3250*/  BSYNC.RECONVERGENT B0 ;  /* 0x0000000000007941 */ /* 0x000fea0003800200 */
.L_x_935:
[----:B------:R-:W-:Y:S01]  /*3260*/  F2FP.F16.F32.PACK_AB R0, RZ, R0 ;  /* 0x00000000ff00723e */ /* 0x000fe200000000ff */
[----:B------:R-:W-:Y:S06]  /*3270*/  BRA `(.L_x_920) ;  /* 0x0000000400187947 */ /* 0x000fec0003800000 */
.L_x_933:
        /* <DEDUP_REMOVED lines=21> */
.L_x_942:
[----:B------:R-:W-:Y:S05]  /*33d0*/  BSYNC.RECONVERGENT B1 ;  /* 0x0000000000017941 */ /* 0x000fea0003800200 */
.L_x_941:
[----:B------:R-:W-:Y:S01]  /*33e0*/  IMAD.SHL.U32 R0, R0, 0x200000, RZ ;  /* 0x0020000000007824 */ /* 0x000fe200078e00ff */
[----:B------:R-:W-:-:S04]  /*33f0*/  LEA R2, R2, 0x37800000, 0x17 ;  /* 0x3780000002027811 */ /* 0x000fc800078eb8ff */
[----:B------:R-:W-:-:S07]  /*3400*/  LOP3.LUT R0, R2, R0, R7, 0xfe, !PT ;  /* 0x0000000002007212 */ /* 0x000fce00078efe07 */
.L_x_940:
[----:B------:R-:W-:Y:S05]  /*3410*/  BSYNC.RECONVERGENT B0 ;  /* 0x0000000000007941 */ /* 0x000fea0003800200 */
.L_x_939:
[----:B------:R-:W-:Y:S01]  /*3420*/  F2FP.F16.F32.PACK_AB R0, RZ, R0 ;  /* 0x00000000ff00723e */ /* 0x000fe200000000ff */
[----:B------:R-:W-:Y:S06]  /*3430*/  BRA `(.L_x_920) ;  /* 0x0000000000a87947 */ /* 0x000fec0003800000 */
.L_x_932:
[----:B------:R-:W-:-:S09]  /*3440*/  UISETP.NE.AND UP0, UPT, UR4, 0x1c, UPT ;  /* 0x0000001c0400788c */ /* 0x000fd2000bf05270 */
[----:B------:R-:W-:Y:S05]  /*3450*/  BRA.U !UP0, `(.L_x_943) ;  /* 0x0000000108947547 */ /* 0x000fea000b800000 */
[----:B------:R-:W-:-:S09]  /*3460*/  UISETP.NE.AND UP0, UPT, UR4, 0x1d, UPT ;  /* 0x0000001d0400788c */ /* 0x000fd2000bf05270 */
[----:B------:R-:W-:Y:S05]  /*3470*/  BRA.U !UP0, `(.L_x_944) ;  /* 0x00000001087c7547 */ /* 0x000fea000b800000 */
[----:B------:R-:W-:-:S09]  /*3480*/  UISETP.NE.AND UP0, UPT, UR4, 0x2c, UPT ;  /* 0x0000002c0400788c */ /* 0x000fd2000bf05270 */
[----:B------:R-:W-:Y:S05]  /*3490*/  BRA.U !UP0, `(.L_x_945) ;  /* 0x0000000108487547 */ /* 0x000fea000b800000 */
.L_x_919:
        /* <DEDUP_REMOVED lines=8> */
[----:B0-----:R-:W-:Y:S01]  /*3520*/  MOV R4, UR4 ;  /* 0x0000000400047c02 */ /* 0x001fe20008000f00 */
[----:B------:R-:W-:-:S02]  /*3530*/  IMAD.U32 R5, RZ, RZ, UR5 ;  /* 0x00000005ff057e24 */ /* 0x000fc4000f8e00ff */
[----:B-1----:R-:W-:Y:S02]  /*3540*/  IMAD.U32 R6, RZ, RZ, UR6 ;  /* 0x00000006ff067e24 */ /* 0x002fe4000f8e00ff */
[----:B------:R-:W-:Y:S02]  /*3550*/  IMAD.U32 R7, RZ, RZ, UR7 ;  /* 0x00000007ff077e24 */ /* 0x000fe4000f8e00ff */
[----:B---3--:R-:W-:Y:S02]  /*3560*/  IMAD.U32 R10, RZ, RZ, UR8 ;  /* 0x00000008ff0a7e24 */ /* 0x008fe4000f8e00ff */
[----:B------:R-:W-:-:S07]  /*3570*/  IMAD.U32 R11, RZ, RZ, UR9 ;  /* 0x00000009ff0b7e24 */ /* 0x000fce000f8e00ff */
[----:B------:R-:W-:-:S07]  /*3580*/  LEPC R20, `(.L_x_946) ;  /* 0x000000001014794e */ /* 0x000fce0000000000 */
[----:B--2--5:R-:W-:Y:S05]  /*3590*/  CALL.ABS.NOINC R2 ;  /* 0x0000000002007343 */ /* 0x024fea0003c00000 */
.L_x_946:
[----:B------:R-:W-:Y:S01]  /*35a0*/  PRMT R0, RZ, 0x7610, R0 ;  /* 0x00007610ff007816 */ /* 0x000fe20000000000 */
[----:B------:R-:W-:Y:S06]  /*35b0*/  BRA `(.L_x_920) ;  /* 0x0000000000487947 */ /* 0x000fec0003800000 */
.L_x_945:
        /* <DEDUP_REMOVED lines=8> */
.L_x_948:
[----:B------:R-:W-:Y:S05]  /*3640*/  BSYNC.RECONVERGENT B0 ;  /* 0x0000000000007941 */ /* 0x000fea0003800200 */
.L_x_947:
[----:B------:R-:W-:Y:S01]  /*3650*/  F2FP.F16.F32.PACK_AB R0, RZ, R0 ;  /* 0x00000000ff00723e */ /* 0x000fe200000000ff */
[----:B------:R-:W-:Y:S06]  /*3660*/  BRA `(.L_x_920) ;  /* 0x00000000001c7947 */ /* 0x000fec0003800000 */
.L_x_944:
[----:B------:R-:W2:Y:S02]  /*3670*/  LDG.E.64 R2, desc[UR36][R2.64] ;  /* 0x0000002402027981 */ /* 0x000ea4000c1e1b00 */
[----:B--2---:R-:W0:Y:S02]  /*3680*/  I2F.U64 R0, R2 ;  /* 0x0000000200007312 */ /* 0x004e240000301000 */
[----:B0-----:R-:W-:Y:S01]  /*3690*/  F2FP.F16.F32.PACK_AB R0, RZ, R0 ;  /* 0x00000000ff00723e */ /* 0x001fe200000000ff */
[----:B------:R-:W-:Y:S06]  /*36a0*/  BRA `(.L_x_920) ;  /* 0x00000000000c7947 */ /* 0x000fec0003800000 */
.L_x_943:
[----:B------:R-:W2:Y:S02]  /*36b0*/  LDG.E R2, desc[UR36][R2.64] ;  /* 0x0000002402027981 */ /* 0x000ea4000c1e1900 */
[----:B--2---:R-:W-:-:S04]  /*36c0*/  I2FP.F32.U32 R0, R2 ;  /* 0x0000000200007245 */ /* 0x004fc80000201000 */
[----:B------:R-:W-:-:S07]  /*36d0*/  F2FP.F16.F32.PACK_AB R0, RZ, R0 ;  /* 0x00000000ff00723e */ /* 0x000fce00000000ff */
.L_x_920:
[----:B------:R-:W2:Y:S01]  /*36e0*/  LDCU.64 UR4, c[0x0][0x600] ;  /* 0x0000c000ff0477ac */ /* 0x000ea20008000a00 */
[----:B-----5:R-:W-:Y:S02]  /*36f0*/  HADD2.F32 R0, -RZ, R0.H0_H0 ;  /* 0x20000000ff007230 */ /* 0x020fe40000004100 */
[----:B------:R-:W-:Y:S01]  /*3700*/  HADD2.F32 R19, -RZ, R19.H0_H0 ;  /* 0x20000013ff137230 */ /* 0x000fe20000004100 */
[----:B------:R-:W0:Y:S02]  /*3710*/  LDCU.64 UR6, c[0x0][0x5e8] ;  /* 0x0000bd00ff0677ac */ /* 0x000e240008000a00 */
[C---:B--2---:R-:W-:Y:S01]  /*3720*/  FSETP.GTU.FTZ.AND P0, PT, R0.reuse, UR4, PT ;  /* 0x0000000400007c0b */ /* 0x044fe2000bf1c000 */
[----:B------:R-:W-:Y:S01]  /*3730*/  ULOP3.LUT UR4, UR40, 0xff, URZ, 0xc0, !UPT ;  /* 0x000000ff28047892 */ /* 0x000fe2000f8ec0ff */
[----:B------:R-:W-:-:S03]  /*3740*/  FSETP.GE.FTZ.AND P1, PT, R0, UR5, PT ;  /* 0x0000000500007c0b */ /* 0x000fc6000bf36000 */
[----:B------:R-:W-:Y:S01]  /*3750*/  UISETP.GT.AND UP0, UPT, UR4, 0x9, UPT ;  /* 0x000000090400788c */ /* 0x000fe2000bf04270 */
[----:B------:R-:W-:Y:S02]  /*3760*/  FSEL R19, R19, RZ, !P1 ;  /* 0x000000ff13137208 */ /* 0x000fe40004800000 */
[----:B01----:R-:W-:Y:S02]  /*3770*/  IADD3 R2, P1, PT, R16, UR6, RZ ;  /* 0x0000000610027c10 */ /* 0x003fe4000ff3e0ff */
[----:B------:R-:W-:Y:S02]  /*3780*/  FSEL R19, R19, RZ, P0 ;  /* 0x000000ff13137208 */ /* 0x000fe40000000000 */
[----:B------:R-:W-:Y:S02]  /*3790*/  IADD3.X R3, PT, PT, RZ, UR7, RZ, P1, !PT ;  /* 0x00000007ff037c10 */ /* 0x000fe40008ffe4ff */
[----:B------:R-:W-:Y:S01]  /*37a0*/  F2FP.F16.F32.PACK_AB R19, RZ, R19 ;  /* 0x00000013ff13723e */ /* 0x000fe200000000ff */
[----:B------:R-:W-:Y:S06]  /*37b0*/  BRA.U UP0, `(.L_x_949) ;  /* 0x0000000500047547 */ /* 0x000fec000b800000 */
        /* <DEDUP_REMOVED lines=8> */
[----:B------:R-:W-:-:S04]  /*3840*/  HADD2.F32 R0, -RZ, R19.H0_H0 ;  /* 0x20000013ff007230 */ /* 0x000fc80000004100 */
[----:B------:R-:W0:Y:S02]  /*3850*/  F2I.FTZ.TRUNC.NTZ R5, R0 ;  /* 0x0000000000057305 */ /* 0x000e24000021f100 */
[----:B0-----:R0:W-:Y:S01]  /*3860*/  STG.E.U8 desc[UR36][R2.64], R5 ;  /* 0x0000000502007986 */ /* 0x0011e2000c101124 */
[----:B------:R-:W-:Y:S05]  /*3870*/  BRA `(.L_x_954) ;  /* 0x0000000c00807947 */ /* 0x000fea0003800000 */
.L_x_952:
[----:B------:R-:W-:-:S06]  /*3880*/  HADD2.F32 R5, -RZ, R19.H0_H0 ;  /* 0x20000013ff057230 */ /* 0x000fcc0000004100 */
[----:B------:R-:W0:Y:S02]  /*3890*/  F2I.S64.TRUNC R4, R5 ;  /* 0x0000000500047311 */ /* 0x000e24000020d900 */
[----:B0-----:R1:W-:Y:S01]  /*38a0*/  STG.E.U8 desc[UR36][R2.64], R4 ;  /* 0x0000000402007986 */ /* 0x0013e2000c101124 */
[----:B------:R-:W-:Y:S05]  /*38b0*/  BRA `(.L_x_954) ;  /* 0x0000000c00707947 */ /* 0x000fea0003800000 */
.L_x_951:
[----:B------:R-:W-:-:S09]  /*38c0*/  UISETP.NE.AND UP0, UPT, UR4, 0x2, UPT ;  /* 0x000000020400788c */ /* 0x000fd2000bf05270 */
[----:B------:R-:W-:Y:S05]  /*38d0*/  BRA.U !UP0, `(.L_x_955) ;  /* 0x0000000108307547 */ /* 0x000fea000b800000 */
[----:B------:R-:W-:-:S09]  /*38e0*/  UISETP.NE.AND UP0, UPT, UR4, 0x3, UPT ;  /* 0x000000030400788c */ /* 0x000fd2000bf05270 */
[----:B------:R-:W-:Y:S05]  /*38f0*/  BRA.U !UP0, `(.L_x_956) ;  /* 0x0000000108187547 */ /* 0x000fea000b800000 */
[----:B------:R-:W-:-:S09]  /*3900*/  UISETP.NE.AND UP0, UPT, UR4, 0x4, UPT ;  /* 0x000000040400788c */ /* 0x000fd2000bf05270 */
[----:B------:R-:W-:Y:S05]  /*3910*/  BRA.U UP0, `(.L_x_953) ;  /* 0x0000000900b87547 */ /* 0x000fea000b800000 */
[----:B------:R-:W-:-:S06]  /*3920*/  HADD2.F32 R4, -RZ, R19.H0_H0 ;  /* 0x20000013ff047230 */ /* 0x000fcc0000004100 */
[----:B------:R-:W0:Y:S02]  /*3930*/  F2I.S64.TRUNC R4, R4 ;  /* 0x0000000400047311 */ /* 0x000e24000020d900 */
[----:B0-----:R4:W-:Y:S01]  /*3940*/  STG.E.64 desc[UR36][R2.64], R4 ;  /* 0x0000000402007986 */ /* 0x0019e2000c101b24 */
[----:B------:R-:W-:Y:S05]  /*3950*/  BRA `(.L_x_954) ;  /* 0x0000000c00487947 */ /* 0x000fea0003800000 */
.L_x_956:
[----:B------:R-:W-:-:S06]  /*3960*/  HADD2.F32 R19, -RZ, R19.H0_H0 ;  /* 0x20000013ff137230 */ /* 0x000fcc0000004100 */
[----:B------:R-:W0:Y:S02]  /*3970*/  F2I.FTZ.TRUNC.NTZ R19, R19 ;  /* 0x0000001300137305 */ /* 0x000e24000021f100 */
[----:B0-----:R3:W-:Y:S01]  /*3980*/  STG.E desc[UR36][R2.64], R19 ;  /* 0x0000001302007986 */ /* 0x0017e2000c101924 */
[----:B------:R-:W-:Y:S05]  /*3990*/  BRA `(.L_x_954) ;  /* 0x0000000c00387947 */ /* 0x000fea0003800000 */
.L_x_955:
[----:B------:R-:W-:-:S06]  /*39a0*/  HADD2.F32 R19, -RZ, R19.H0_H0 ;  /* 0x20000013ff137230 */ /* 0x000fcc0000004100 */
[----:B------:R-:W0:Y:S02]  /*39b0*/  F2I.FTZ.TRUNC.NTZ R19, R19 ;  /* 0x0000001300137305 */ /* 0x000e24000021f100 */
[----:B0-----:R2:W-:Y:S01]  /*39c0*/  STG.E.U16 desc[UR36][R2.64], R19 ;  /* 0x0000001302007986 */ /* 0x0015e2000c101524 */
[----:B------:R-:W-:Y:S05]  /*39d0*/  BRA `(.L_x_954) ;  /* 0x0000000c00287947 */ /* 0x000fea0003800000 */
.L_x_950:
[----:B------:R-:W-:-:S09]  /*39e0*/  UISETP.GT.AND UP0, UPT, UR4, 0x6, UPT ;  /* 0x000000060400788c */ /* 0x000fd2000bf04270 */
[----:B------:R-:W-:Y:S05]  /*39f0*/  BRA.U UP0, `(.L_x_957) ;  /* 0x0000000100247547 */ /* 0x000fea000b800000 */
[----:B------:R-:W-:-:S09]  /*3a00*/  UISETP.NE.AND UP0, UPT, UR4, 0x5, UPT ;  /* 0x000000050400788c */ /* 0x000fd2000bf05270 */
[----:B------:R-:W-:Y:S05]  /*3a10*/  BRA.U !UP0, `(.L_x_958) ;  /* 0x0000000108147547 */ /* 0x000fea000b800000 */
[----:B------:R-:W-:-:S09]  /*3a20*/  UISETP.NE.AND UP0, UPT, UR4, 0x6, UPT ;  /* 0x000000060400788c */ /* 0x000fd2000bf05270 */
[----:B------:R-:W-:Y:S05]  /*3a30*/  BRA.U UP0, `(.L_x_953) ;  /* 0x0000000900707547 */ /* 0x000fea000b800000 */
[----:B------:R-:W-:-:S05]  /*3a40*/  HADD2.F32 R19, -RZ, R19.H0_H0 ;  /* 0x20000013ff137230 */ /* 0x000fca0000004100 */
[----:B------:R0:W-:Y:S01]  /*3a50*/  STG.E desc[UR36][R2.64], R19 ;  /* 0x0000001302007986 */ /* 0x0001e2000c101924 */
[----:B------:R-:W-:Y:S05]  /*3a60*/  BRA `(.L_x_954) ;  /* 0x0000000c00047947 */ /* 0x000fea0003800000 */
.L_x_958:
[----:B------:R0:W-:Y:S01]  /*3a70*/  STG.E.U16 desc[UR36][R2.64], R19 ;  /* 0x0000001302007986 */ /* 0x0001e2000c101524 */
[----:B------:R-:W-:Y:S05]  /*3a80*/  BRA `(.L_x_954) ;  /* 0x0000000800fc7947 */ /* 0x000fea0003800000 */
.L_x_957:
[----:B------:R-:W-:-:S09]  /*3a90*/  UISETP.NE.AND UP0, UPT, UR4, 0x7, UPT ;  /* 0x000000070400788c */ /* 0x000fd2000bf05270 */
[----:B------:R-:W-:Y:S05]  /*3aa0*/  BRA.U !UP0, `(.L_x_959) ;  /* 0x0000000108347547 */ /* 0x000fea000b800000 */
[----:B------:R-:W-:-:S09]  /*3ab0*/  UISETP.NE.AND UP0, UPT, UR4, 0x8, UPT ;  /* 0x000000080400788c */ /* 0x000fd2000bf05270 */
[----:B------:R-:W-:Y:S05]  /*3ac0*/  BRA.U !UP0, `(.L_x_960) ;  /* 0x0000000108187547 */ /* 0x000fea000b800000 */
[----:B------:R-:W-:-:S09]  /*3ad0*/  UISETP.NE.AND UP0, UPT, UR4, 0x9, UPT ;  /* 0x000000090400788c */ /* 0x000fd2000bf05270 */
[----:B------:R-:W-:Y:S05]  /*3ae0*/  BRA.U UP0, `(.L_x_953) ;  /* 0x0000000900447547 */ /* 0x000fea000b800000 */
[----:B------:R-:W-:Y:S02]  /*3af0*/  HADD2.F32 R4, -RZ, R19.H0_H0 ;  /* 0x20000013ff047230 */ /* 0x000fe40000004100 */
[----:B------:R-:W-:-:S05]  /*3b00*/  IMAD.MOV.U32 R5, RZ, RZ, RZ ;  /* 0x000000ffff057224 */ /* 0x000fca00078e00ff */
[----:B------:R0:W-:Y:S01]  /*3b10*/  STG.E.64 desc[UR36][R2.64], R4 ;  /* 0x0000000402007986 */ /* 0x0001e2000c101b24 */
[----:B------:R-:W-:Y:S05]  /*3b20*/  BRA `(.L_x_954) ;  /* 0x0000000800d47947 */ /* 0x000fea0003800000 */
.L_x_960:
[----:B------:R-:W-:-:S05]  /*3b30*/  HADD2.F32 R0, -RZ, R19.H0_H0 ;  /* 0x20000013ff007230 */ /* 0x000fca0000004100 */
[----:B------:R-:W-:-:S04]  /*3b40*/  F2FP.F16.F32.PACK_AB R0, RZ, R0 ;  /* 0x00000000ff00723e */ /* 0x000fc800000000ff */
[----:B------:R-:W-:-:S05]  /*3b50*/  PRMT R0, R0, 0x5410, RZ ;  /* 0x0000541000007816 */ /* 0x000fca00000000ff */
[----:B------:R0:W-:Y:S01]  /*3b60*/  STG.E desc[UR36][R2.64], R0 ;  /* 0x0000000002007986 */ /* 0x0001e2000c101924 */
[----:B------:R-:W-:Y:S05]  /*3b70*/  BRA `(.L_x_954) ;  /* 0x0000000800c07947 */ /* 0x000fea0003800000 */
.L_x_959:
[----:B------:R-:W-:-:S05]  /*3b80*/  HADD2.F32 R4, -RZ, R19.H0_H0 ;  /* 0x20000013ff047230 */ /* 0x000fca0000004100 */
[----:B------:R-:W-:-:S06]  /*3b90*/  FMUL.FTZ R4, R4, 1 ;  /* 0x3f80000004047820 */ /* 0x000fcc0000410000 */
[----:B------:R-:W0:Y:S02]  /*3ba0*/  F2F.F64.F32 R4, R4 ;  /* 0x0000000400047310 */ /* 0x000e240000201800 */
[----:B0-----:R0:W-:Y:S01]  /*3bb0*/  STG.E.64 desc[UR36][R2.64], R4 ;  /* 0x0000000402007986 */ /* 0x0011e2000c101b24 */
[----:B------:R-:W-:Y:S05]  /*3bc0*/  BRA `(.L_x_954) ;  /* 0x0000000800ac7947 */ /* 0x000fea0003800000 */
.L_x_949:
        /* <DEDUP_REMOVED lines=8> */
[----:B------:R-:W-:-:S05]  /*3c50*/  HADD2.F32 R19, -RZ, R19.H0_H0 ;  /* 0x20000013ff137230 */ /* 0x000fca0000004100 */
[----:B------:R-:W-:-:S04]  /*3c60*/  FSETP.NEU.FTZ.AND P0, PT, R19, RZ, PT ;  /* 0x000000ff1300720b */ /* 0x000fc80003f1d000 */
[----:B------:R-:W-:-:S05]  /*3c70*/  SEL R5, RZ, 0x1, !P0 ;  /* 0x00000001ff057807 */ /* 0x000fca0004000000 */
[----:B------:R0:W-:Y:S01]  /*3c80*/  STG.E.U8 desc[UR36][R2.64], R5 ;  /* 0x0000000502007986 */ /* 0x0001e2000c101124 */
[----:B------:R-:W-:Y:S05]  /*3c90*/  BRA `(.L_x_954) ;  /* 0x0000000800787947 */ /* 0x000fea0003800000 */
.L_x_963:
[----:B------:R-:W-:Y:S01]  /*3ca0*/  HADD2.F32 R19, -RZ, R19.H0_H0 ;  /* 0x20000013ff137230 */ /* 0x000fe20000004100 */
[----:B------:R-:W-:-:S04]  /*3cb0*/  CS2R R6, SRZ ;  /* 0x0000000000067805 */ /* 0x000fc8000001ff00 */
[----:B------:R-:W-:-:S06]  /*3cc0*/  FMUL.FTZ R4, R19, 1 ;  /* 0x3f80000013047820 */ /* 0x000fcc0000410000 */
[----:B------:R-:W0:Y:S02]  /*3cd0*/  F2F.F64.F32 R4, R4 ;  /* 0x0000000400047310 */ /* 0x000e240000201800 */
[----:B0-----:R0:W-:Y:S01]  /*3ce0*/  STG.E.128 desc[UR36][R2.64], R4 ;  /* 0x0000000402007986 */ /* 0x0011e2000c101d24 */
[----:B------:R-:W-:Y:S05]  /*3cf0*/  BRA `(.L_x_954) ;  /* 0x0000000800607947 */ /* 0x000fea0003800000 */
.L_x_962:
[----:B------:R-:W-:-:S09]  /*3d00*/  UISETP.NE.AND UP0, UPT, UR4, 0xf, UPT ;  /* 0x0000000f0400788c */ /* 0x000fd2000bf05270 */
[----:B------:R-:W-:Y:S05]  /*3d10*/  BRA.U !UP0, `(.L_x_964) ;  /* 0x0000000108a07547 */ /* 0x000fea000b800000 */
[----:B------:R-:W-:-:S09]  /*3d20*/  UISETP.NE.AND UP0, UPT, UR4, 0x17, UPT ;  /* 0x000000170400788c */ /* 0x000fd2000bf05270 */
[----:B------:R-:W-:Y:S05]  /*3d30*/  BRA.U !UP0, `(.L_x_965) ;  /* 0x00000001084c7547 */ /* 0x000fea000b800000 */
[----:B------:R-:W-:-:S09]  /*3d40*/  UISETP.NE.AND UP0, UPT, UR4, 0x18, UPT ;  /* 0x000000180400788c */ /* 0x000fd2000bf05270 */
[----:B------:R-:W-:Y:S05]  /*3d50*/  BRA.U UP0, `(.L_x_953) ;  /* 0x0000000500a87547 */ /* 0x000fea000b800000 */
[----:B------:R-:W-:Y:S01]  /*3d60*/  HADD2.F32 R19, -RZ, R19.H0_H0 ;  /* 0x20000013ff137230 */ /* 0x000fe20000004100 */
        /* <DEDUP_REMOVED lines=12> */
.L_x_967:
[----:B------:R-:W-:Y:S05]  /*3e30*/  BSYNC.RECONVERGENT B0 ;  /* 0x0000000000007941 */ /* 0x000fea0003800200 */
.L_x_966:
[----:B------:R-:W-:-:S05]  /*3e40*/  LOP3.LUT R5, R0, 0x80, R5, 0xf8, !PT ;  /* 0x0000008000057812 */ /* 0x000fca00078ef805 */
[----:B------:R0:W-:Y:S01]  /*3e50*/  STG.E.U8 desc[UR36][R2.64], R5 ;  /* 0x0000000502007986 */ /* 0x0001e2000c101124 */
[----:B------:R-:W-:Y:S05]  /*3e60*/  BRA `(.L_x_954) ;  /* 0x0000000800047947 */ /* 0x000fea0003800000 */
.L_x_965:
[----:B------:R-:W-:Y:S01]  /*3e70*/  HADD2.F32 R19, -RZ, R19.H0_H0 ;  /* 0x20000013ff137230 */ /* 0x000fe20000004100 */
        /* <DEDUP_REMOVED lines=14> */
.L_x_969:
[----:B------:R-:W-:Y:S05]  /*3f60*/  BSYNC.RECONVERGENT B0 ;  /* 0x0000000000007941 */ /* 0x000fea0003800200 */
.L_x_968:
[----:B------:R-:W-:-:S05]  /*3f70*/  LOP3.LUT R5, R0, 0x80, R5, 0xf8, !PT ;  /* 0x0000008000057812 */ /* 0x000fca00078ef805 */
[----:B------:R0:W-:Y:S01]  /*3f80*/  STG.E.U8 desc[UR36][R2.64], R5 ;  /* 0x0000000502007986 */ /* 0x0001e2000c101124 */
[----:B------:R-:W-:Y:S05]  /*3f90*/  BRA `(.L_x_954) ;  /* 0x0000000400b87947 */ /* 0x000fea0003800000 */
.L_x_964:
[----:B------:R-:W-:-:S05]  /*3fa0*/  HADD2.F32 R0, -RZ, R19.H0_H0 ;  /* 0x20000013ff007230 */ /* 0x000fca0000004100 */
[----:B------:R-:W-:-:S05]  /*3fb0*/  F2FP.BF16.F32.PACK_AB R0, RZ, R0 ;  /* 0x00000000ff00723e */ /* 0x000fca00000010ff */
[----:B------:R0:W-:Y:S01]  /*3fc0*/  STG.E.U16 desc[UR36][R2.64], R0 ;  /* 0x0000000002007986 */ /* 0x0001e2000c101524 */
[----:B------:R-:W-:Y:S05]  /*3fd0*/  BRA `(.L_x_954) ;  /* 0x0000000400a87947 */ /* 0x000fea0003800000 */
.L_x_961:
        /* <DEDUP_REMOVED lines=8> */
[----:B------:R-:W-:-:S06]  /*4060*/  HADD2.F32 R5, -RZ, R19.H0_H0 ;  /* 0x20000013ff057230 */ /* 0x000fcc0000004100 */
[----:B------:R-:W0:Y:S02]  /*4070*/  F2I.FTZ.U32.TRUNC.NTZ R5, R5 ;  /* 0x0000000500057305 */ /* 0x000e24000021f000 */
[----:B0-----:R0:W-:Y:S01]  /*4080*/  STG.E.U16 desc[UR36][R2.64], R5 ;  /* 0x0000000502007986 */ /* 0x0011e2000c101524 */
[----:B------:R-:W-:Y:S05]  /*4090*/  BRA `(.L_x_954) ;  /* 0x0000000400787947 */ /* 0x000fea0003800000 */
.L_x_972:
[----:B------:R-:W-:Y:S01]  /*40a0*/  HADD2.F32 R5, -RZ, R19.H0_H0 ;  /* 0x20000013ff057230 */ /* 0x000fe20000004100 */
        /* <DEDUP_REMOVED lines=12> */
.L_x_975:
[----:B------:R-:W-:-:S04]  /*4170*/  SHF.R.U32.HI R0, RZ, 0x14, R5 ;  /* 0x00000014ff007819 */ /* 0x000fc80000011605 */
[----:B------:R-:W-:-:S04]  /*4180*/  LOP3.LUT R0, R0, 0x1, RZ, 0xc0, !PT ;  /* 0x0000000100007812 */ /* 0x000fc800078ec0ff */
[----:B------:R-:W-:-:S04]  /*4190*/  IADD3 R0, PT, PT, R5, 0x487ffff, R0 ;  /* 0x0487ffff05007810 */ /* 0x000fc80007ffe000 */
[----:B------:R-:W-:-:S04]  /*41a0*/  SHF.R.U32.HI R0, RZ, 0x14, R0 ;  /* 0x00000014ff007819 */ /* 0x000fc80000011600 */
[----:B------:R-:W-:-:S07]  /*41b0*/  LOP3.LUT R4, R0, 0xff, RZ, 0xc0, !PT ;  /* 0x000000ff00047812 */ /* 0x000fce00078ec0ff */
.L_x_976:
[----:B------:R-:W-:-:S04]  /*41c0*/  SHF.R.U32.HI R5, RZ, 0x18, R5 ;  /* 0x00000018ff057819 */ /* 0x000fc80000011605 */
[----:B------:R-:W-:-:S04]  /*41d0*/  LOP3.LUT R4, R4, 0x80, R5, 0xf8, !PT ;  /* 0x0000008004047812 */ /* 0x000fc800078ef805 */
[----:B------:R-:W-:-:S07]  /*41e0*/  PRMT R0, R4, 0x7610, R0 ;  /* 0x0000761004007816 */ /* 0x000fce0000000000 */
.L_x_974:
[----:B------:R-:W-:Y:S05]  /*41f0*/  BSYNC.RECONVERGENT B0 ;  /* 0x0000000000007941 */ /* 0x000fea0003800200 */
.L_x_973:
[----:B------:R0:W-:Y:S01]  /*4200*/  STG.E.U8 desc[UR36][R2.64], R0 ;  /* 0x0000000002007986 */ /* 0x0001e2000c101124 */
[----:B------:R-:W-:Y:S05]  /*4210*/  BRA `(.L_x_954) ;  /* 0x0000000400187947 */ /* 0x000fea0003800000 */
.L_x_971:
        /* <DEDUP_REMOVED lines=13> */
.L_x_979:
[----:B------:R-:W-:-:S04]  /*42f0*/  SHF.R.U32.HI R0, RZ, 0x15, R5 ;  /* 0x00000015ff007819 */ /* 0x000fc80000011605 */
[----:B------:R-:W-:-:S04]  /*4300*/  LOP3.LUT R0, R0, 0x1, RZ, 0xc0, !PT ;  /* 0x0000000100007812 */ /* 0x000fc800078ec0ff */
[----:B------:R-:W-:-:S04]  /*4310*/  IADD3 R0, PT, PT, R5, 0x88fffff, R0 ;  /* 0x088fffff05007810 */ /* 0x000fc80007ffe000 */
[----:B------:R-:W-:-:S04]  /*4320*/  SHF.R.U32.HI R0, RZ, 0x15, R0 ;  /* 0x00000015ff007819 */ /* 0x000fc80000011600 */
[----:B------:R-:W-:-:S07]  /*4330*/  LOP3.LUT R4, R0, 0xff, RZ, 0xc0, !PT ;  /* 0x000000ff00047812 */ /* 0x000fce00078ec0ff */
.L_x_980:
[----:B------:R-:W-:-:S04]  /*4340*/  SHF.R.U32.HI R5, RZ, 0x18, R5 ;  /* 0x00000018ff057819 */ /* 0x000fc80000011605 */
[----:B------:R-:W-:-:S04]  /*4350*/  LOP3.LUT R4, R4, 0x80, R5, 0xf8, !PT ;  /* 0x0000008004047812 */ /* 0x000fc800078ef805 */
[----:B------:R-:W-:-:S07]  /*4360*/  PRMT R0, R4, 0x7610, R0 ;  /* 0x0000761004007816 */ /* 0x000fce0000000000 */
.L_x_978:
[----:B------:R-:W-:Y:S05]  /*4370*/  BSYNC.RECONVERGENT B0 ;  /* 0x0000000000007941 */ /* 0x000fea0003800200 */
.L_x_977:
[----:B------:R0:W-:Y:S01]  /*4380*/  STG.E.U8 desc[UR36][R2.64], R0 ;  /* 0x0000000002007986 */ /* 0x0001e2000c101124 */
[----:B------:R-:W-:Y:S05]  /*4390*/  BRA `(.L_x_954) ;  /* 0x0000000000b87947 */ /* 0x000fea0003800000 */
.L_x_970:
[----:B------:R-:W-:-:S09]  /*43a0*/  UISETP.NE.AND UP0, UPT, UR4, 0x1c, UPT ;  /* 0x0000001c0400788c */ /* 0x000fd2000bf05270 */
[----:B------:R-:W-:Y:S05]  /*43b0*/  BRA.U !UP0, `(.L_x_981) ;  /* 0x0000000108a47547 */ /* 0x000fea000b800000 */
[----:B------:R-:W-:-:S09]  /*43c0*/  UISETP.NE.AND UP0, UPT, UR4, 0x1d, UPT ;  /* 0x0000001d0400788c */ /* 0x000fd2000bf05270 */
[----:B------:R-:W-:Y:S05]  /*43d0*/  BRA.U !UP0, `(.L_x_982) ;  /* 0x00000001088c7547 */ /* 0x000fea000b800000 */
[----:B------:R-:W-:-:S09]  /*43e0*/  UISETP.NE.AND UP0, UPT, UR4, 0x2c, UPT ;  /* 0x0000002c0400788c */ /* 0x000fd2000bf05270 */
[----:B------:R-:W-:Y:S05]  /*43f0*/  BRA.U !UP0, `(.L_x_983) ;  /* 0x0000000108447547 */ /* 0x000fea000b800000 */
.L_x_953:
[----:B------:R-:W-:Y:S01]  /*4400*/  MOV R0, 0x0 ;  /* 0x0000000000007802 */ /* 0x000fe20000000f00 */
[----:B------:R-:W0:Y:S01]  /*4410*/  LDCU.64 UR6, c[0x4][0x128] ;  /* 0x01002500ff0677ac */ /* 0x000e220008000a00 */
[----:B------:R-:W-:Y:S02]  /*4420*/  HFMA2 R8, -RZ, RZ, 0, 6.020069122314453125e-06 ;  /* 0x00000065ff087431 */ /* 0x000fe400000001ff */
[----:B------:R-:W-:Y:S01]  /*4430*/  IMAD.MOV.U32 R12, RZ, RZ, 0x1 ;  /* 0x00000001ff0c7424 */ /* 0x000fe200078e00ff */
[----:B------:R1:W2:Y:S01]  /*4440*/  LDC.64 R2, c[0x4][R0] ;  /* 0x0100000000027b82 */ /* 0x0002a20000000a00 */
[----:B------:R-:W3:Y:S01]  /*4450*/  LDCU.64 UR8, c[0x4][0x130] ;  /* 0x01002600ff0877ac */ /* 0x000ee20008000a00 */
[----:B------:R-:W-:Y:S01]  /*4460*/  IMAD.MOV.U32 R13, RZ, RZ, RZ ;  /* 0x000000ffff0d7224 */ /* 0x000fe200078e00ff */
[----:B------:R-:W4:Y:S01]  /*4470*/  LDCU.64 UR4, c[0x4][0x30] ;  /* 0x01000600ff0477ac */ /* 0x000f220008000a00 */
[----:B0-----:R-:W-:Y:S01]  /*4480*/  MOV R4, UR6 ;  /* 0x0000000600047c02 */ /* 0x001fe20008000f00 */
[----:B------:R-:W-:-:S02]  /*4490*/  IMAD.U32 R5, RZ, RZ, UR7 ;  /* 0x00000007ff057e24 */ /* 0x000fc4000f8e00ff */
[----:B---3--:R-:W-:Y:S02]  /*44a0*/  IMAD.U32 R6, RZ, RZ, UR8 ;  /* 0x00000008ff067e24 */ /* 0x008fe4000f8e00ff */
[----:B------:R-:W-:Y:S02]  /*44b0*/  IMAD.U32 R7, RZ, RZ, UR9 ;  /* 0x00000009ff077e24 */ /* 0x000fe4000f8e00ff */
[----:B----4-:R-:W-:Y:S02]  /*44c0*/  IMAD.U32 R10, RZ, RZ, UR4 ;  /* 0x00000004ff0a7e24 */ /* 0x010fe4000f8e00ff */
[----:B-1----:R-:W-:-:S07]  /*44d0*/  IMAD.U32 R11, RZ, RZ, UR5 ;  /* 0x00000005ff0b7e24 */ /* 0x002fce000f8e00ff */
[----:B------:R-:W-:-:S07]  /*44e0*/  LEPC R20, `(.L_x_984) ;  /* 0x000000001014794e */ /* 0x000fce0000000000 */
[----:B--2---:R-:W-:Y:S05]  /*44f0*/  CALL.ABS.NOINC R2 ;  /* 0x0000000002007343 */ /* 0x004fea0003c00000 */
.L_x_984:
[----:B------:R-:W-:Y:S05]  /*4500*/  BRA `(.L_x_954) ;  /* 0x00000000005c7947 */ /* 0x000fea0003800000 */
.L_x_983:
[----:B------:R-:W-:Y:S02]  /*4510*/  HADD2.F32 R19, -RZ, R19.H0_H0 ;  /* 0x20000013ff137230 */ /* 0x000fe40000004100 */
        /* <DEDUP_REMOVED lines=11> */
[----:B------:R-:W-:-:S05]  /*45d0*/  @!P0 IMAD.MOV R0, RZ, RZ, R6 ;  /* 0x000000ffff008224 */ /* 0x000fca00078e0206 */
[----:B------:R-:W-:-:S05]  /*45e0*/  @P1 MOV R5, R0 ;  /* 0x0000000000051202 */ /* 0x000fca0000000f00 */
[----:B------:R0:W-:Y:S01]  /*45f0*/  STG.E.U8 desc[UR36][R2.64], R5 ;  /* 0x0000000502007986 */ /* 0x0001e2000c101124 */
[----:B------:R-:W-:Y:S05]  /*4600*/  BRA `(.L_x_954) ;  /* 0x00000000001c7947 */ /* 0x000fea0003800000 */
.L_x_982:
[----:B------:R-:W-:-:S06]  /*4610*/  HADD2.F32 R4, -RZ, R19.H0_H0 ;  /* 0x20000013ff047230 */ /* 0x000fcc0000004100 */
[----:B------:R-:W0:Y:S02]  /*4620*/  F2I.U64.TRUNC R4, R4 ;  /* 0x0000000400047311 */ /* 0x000e24000020d800 */
[----:B0-----:R0:W-:Y:S01]  /*4630*/  STG.E.64 desc[UR36][R2.64], R4 ;  /* 0x0000000402007986 */ /* 0x0011e2000c101b24 */
[----:B------:R-:W-:Y:S05]  /*4640*/  BRA `(.L_x_954) ;  /* 0x00000000000c7947 */ /* 0x000fea0003800000 */
.L_x_981:
[----:B------:R-:W-:-:S06]  /*4650*/  HADD2.F32 R19, -RZ, R19.H0_H0 ;  /* 0x20000013ff137230 */ /* 0x000fcc0000004100 */
[----:B------:R-:W0:Y:S02]  /*4660*/  F2I.FTZ.U32.TRUNC.NTZ R19, R19 ;  /* 0x0000001300137305 */ /* 0x000e24000021f000 */
[----:B0-----:R0:W-:Y:S02]  /*4670*/  STG.E desc[UR36][R2.64], R19 ;  /* 0x0000001302007986 */ /* 0x0011e4000c101924 */
.L_x_954:
[----:B------:R-:W-:-:S07]  /*4680*/  VIADD R17, R17, 0x80 ;  /* 0x0000008011117836 */ /* 0x000fce0000000000 */
.L_x_879:
[----:B------:R-:W-:Y:S05]  /*4690*/  BSYNC.RECONVERGENT B6 ;  /* 0x0000000000067941 */ /* 0x000fea0003800200 */
.L_x_878:
[----:B------:R-:W5:Y:S01]  /*46a0*/  LDCU UR4, c[0x0][0x380] ;  /* 0x00007000ff0477ac */ /* 0x000f620008000800 */
[----:B------:R-:W-:Y:S01]  /*46b0*/  BSSY.RECONVERGENT B6, `(.L_x_985) ;  /* 0x0000459000067945 */ /* 0x000fe20003800200 */
[----:B-----5:R-:W-:-:S13]  /*46c0*/  ISETP.GE.AND P0, PT, R17, UR4, PT ;  /* 0x0000000411007c0c */ /* 0x020fda000bf06270 */
[----:B------:R-:W-:Y:S05]  /*46d0*/  @P0 BRA `(.L_x_986) ;  /* 0x0000004400580947 */ /* 0x000fea0003800000 */
[----:B------:R-:W5:Y:S01]  /*46e0*/  LDCU UR4, c[0x0][0x388] ;  /* 0x00007100ff0477ac */ /* 0x000f620008000800 */
[----:B------:R-:W-:Y:S02]  /*46f0*/  IMAD.MOV.U32 R18, RZ, RZ, RZ ;  /* 0x000000ffff127224 */ /* 0x000fe400078e00ff */
[----:B0-----:R-:W-:Y:S02]  /*4700*/  IMAD.MOV.U32 R0, RZ, RZ, RZ ;  /* 0x000000ffff007224 */ /* 0x001fe400078e00ff */
        /* <DEDUP_REMOVED lines=10> */
[----:B------:R-:W-:-:S04]  /*47b0*/  SHF.R.U32.HI R3, RZ, UR5, R2 ;  /* 0x00000005ff037c19 */ /* 0x000fc80008011602 */
[----:B------:R-:W-:-:S05]  /*47c0*/  IADD3 R18, PT, PT, -R3, RZ, RZ ;  /* 0x000000ff03127210 */ /* 0x000fca0007ffe1ff */
        /* <DEDUP_REMOVED lines=338> */
[----:B0-----:R-:W-:-:S07]  /*5cf0*/  IMAD R18, R5, UR4, R18 ;  /* 0x0000000405127c24 */ /* 0x001fce000f8e0212 */
.L_x_987:
        /* <DEDUP_REMOVED lines=19> */
.L_x_991:
[----:B------:R-:W2:Y:S02]  /*5e30*/  LDG.E.U8 R2, desc[UR36][R2.64] ;  /* 0x0000002402027981 */ /* 0x000ea4000c1e1100 */
[----:B--2---:R-:W-:-:S04]  /*5e40*/  I2FP.F32.U32 R0, R2 ;  /* 0x0000000200007245 */ /* 0x004fc80000201000 */
[----:B------:R-:W-:-:S04]  /*5e50*/  F2FP.F16.F32.PACK_AB R0, RZ, R0 ;  /* 0x00000000ff00723e */ /* 0x000fc800000000ff */
[----:B------:R-:W-:Y:S01]  /*5e60*/  PRMT R19, R0, 0x7610, R19 ;  /* 0x0000761000137816 */ /* 0x000fe20000000013 */
[----:B------:R-:W-:Y:S06]  /*5e70*/  BRA `(.L_x_993) ;  /* 0x0000000c00b47947 */ /* 0x000fec0003800000 */
.L_x_990:
        /* <DEDUP_REMOVED lines=11> */
.L_x_995:
[----:B------:R-:W2:Y:S02]  /*5f30*/  LDG.E R2, desc[UR36][R2.64] ;  /* 0x0000002402027981 */ /* 0x000ea4000c1e1900 */
[----:B--2---:R-:W-:-:S04]  /*5f40*/  I2FP.F32.S32 R0, R2 ;  /* 0x0000000200007245 */ /* 0x004fc80000201400 */
[----:B------:R-:W-:-:S04]  /*5f50*/  F2FP.F16.F32.PACK_AB R0, RZ, R0 ;  /* 0x00000000ff00723e */ /* 0x000fc800000000ff */
[----:B------:R-:W-:Y:S01]  /*5f60*/  PRMT R19, R0, 0x7610, R19 ;  /* 0x0000761000137816 */ /* 0x000fe20000000013 */
[----:B------:R-:W-:Y:S06]  /*5f70*/  BRA `(.L_x_993) ;  /* 0x0000000c00747947 */ /* 0x000fec0003800000 */
.L_x_994:
[----:B------:R-:W2:Y:S02]  /*5f80*/  LDG.E.U16 R2, desc[UR36][R2.64] ;  /* 0x0000002402027981 */ /* 0x000ea4000c1e1500 */
[----:B--2---:R-:W0:Y:S02]  /*5f90*/  I2F.S16 R0, R2 ;  /* 0x0000000200007306 */ /* 0x004e240000101400 */
[----:B0-----:R-:W-:-:S04]  /*5fa0*/  F2FP.F16.F32.PACK_AB R0, RZ, R0 ;  /* 0x00000000ff00723e */ /* 0x001fc800000000ff */
[----:B------:R-:W-:Y:S01]  /*5fb0*/  PRMT R19, R0, 0x7610, R19 ;  /* 0x0000761000137816 */ /* 0x000fe20000000013 */
[----:B------:R-:W-:Y:S06]  /*5fc0*/  BRA `(.L_x_993) ;  /* 0x0000000c00607947 */ /* 0x000fec0003800000 */
.L_x_989:
        /* <DEDUP_REMOVED lines=9> */
.L_x_997:
[----:B------:R1:W5:Y:S01]  /*6060*/  LDG.E.U16 R19, desc[UR36][R2.64] ;  /* 0x0000002402137981 */ /* 0x000362000c1e1500 */
[----:B------:R-:W-:Y:S05]  /*6070*/  BRA `(.L_x_993) ;  /* 0x0000000c00347947 */ /* 0x000fea0003800000 */
.L_x_996:
        /* <DEDUP_REMOVED lines=9> */
.L_x_999:
[----:B------:R0:W5:Y:S01]  /*6110*/  LDG.E.U16 R19, desc[UR36][R2.64] ;  /* 0x0000002402137981 */ /* 0x000162000c1e1500 */
[----:B------:R-:W-:Y:S05]  /*6120*/  BRA `(.L_x_993) ;  /* 0x0000000c00087947 */ /* 0x000fea0003800000 */
.L_x_998:
        /* <DEDUP_REMOVED lines=9> */
.L_x_988:
        /* <DEDUP_REMOVED lines=14> */
.L_x_1002:
        /* <DEDUP_REMOVED lines=9> */
.L_x_1001:
        /* <DEDUP_REMOVED lines=27> */
.L_x_1004:
        /* <DEDUP_REMOVED lines=11> */
[----:B------:R-:W-:-:S04]  /*6590*/  F2FP.F16.F32.PACK_AB R0, RZ, R0 ;  /* 0x00000000ff00723e */ /* 0x000fc800000000ff */
[----:B------:R-:W-:Y:S01]  /*65a0*/  PRMT R19, R0, 0x7610, R19 ;  /* 0x0000761000137816 */ /* 0x000fe20000000013 */
[----:B------:R-:W-:Y:S06]  /*65b0*/  BRA `(.L_x_993) ;  /* 0x0000000400e47947 */ /* 0x000fec0003800000 */
.L_x_1003:
[----:B------:R-:W2:Y:S02]  /*65c0*/  LDG.E.U16 R0, desc[UR36][R2.64] ;  /* 0x0000002402007981 */ /* 0x000ea4000c1e1500 */
[----:B--2---:R-:W-:-:S05]  /*65d0*/  IMAD.U32 R0, R0, 0x10000, RZ ;  /* 0x0001000000007824 */ /* 0x004fca00078e00ff */
[----:B------:R-:W-:-:S04]  /*65e0*/  F2FP.F16.F32.PACK_AB R0, RZ, R0 ;  /* 0x00000000ff00723e */ /* 0x000fc800000000ff */
[----:B------:R-:W-:Y:S01]  /*65f0*/  PRMT R19, R0, 0x7610, R19 ;  /* 0x0000761000137816 */ /* 0x000fe20000000013 */
[----:B------:R-:W-:Y:S06]  /*6600*/  BRA `(.L_x_993) ;  /* 0x0000000400d07947 */ /* 0x000fec0003800000 */
.L_x_1000:
        /* <DEDUP_REMOVED lines=13> */
.L_x_1007:
        /* <DEDUP_REMOVED lines=21> */
.L_x_1011:
[----:B------:R-:W-:Y:S05]  /*6830*/  BSYNC.RECONVERGENT B1 ;  /* 0x0000000000017941 */ /* 0x000fea0003800200 */
.L_x_1010:
[----:B------:R-:W-:Y:S01]  /*6840*/  IMAD.SHL.U32 R0, R0, 0x100000, RZ ;  /* 0x0010000000007824 */ /* 0x000fe200078e00ff */
[----:B------:R-:W-:-:S04]  /*6850*/  LEA R2, R2, 0x3b800000, 0x17 ;  /* 0x3b80000002027811 */ /* 0x000fc800078eb8ff */
[----:B------:R-:W-:-:S07]  /*6860*/  LOP3.LUT R0, R2, R0, R7, 0xfe, !PT ;  /* 0x0000000002007212 */ /* 0x000fce00078efe07 */
.L_x_1009:
[----:B------:R-:W-:Y:S05]  /*6870*/  BSYNC.RECONVERGENT B0 ;  /* 0x0000000000007941 */ /* 0x000fea0003800200 */
.L_x_1008:
[----:B------:R-:W-:-:S04]  /*6880*/  F2FP.F16.F32.PACK_AB R0, RZ, R0 ;  /* 0x00000000ff00723e */ /* 0x000fc800000000ff */
[----:B------:R-:W-:Y:S01]  /*6890*/  PRMT R19, R0, 0x7610, R19 ;  /* 0x0000761000137816 */ /* 0x000fe20000000013 */
[----:B------:R-:W-:Y:S06]  /*68a0*/  BRA `(.L_x_993) ;  /* 0x0000000400287947 */ /* 0x000fec0003800000 */
.L_x_1006:
        /* <DEDUP_REMOVED lines=21> */
.L_x_1015:
[----:B------:R-:W-:Y:S05]  /*6a00*/  BSYNC.RECONVERGENT B1 ;  /* 0x0000000000017941 */ /* 0x000fea0003800200 */
.L_x_1014:
[----:B------:R-:W-:Y:S01]  /*6a10*/  IMAD.SHL.U32 R0, R0, 0x200000, RZ ;  /* 0x0020000000007824 */ /* 0x000fe200078e00ff */
[----:B------:R-:W-:-:S04]  /*6a20*/  LEA R2, R2, 0x37800000, 0x17 ;  /* 0x3780000002027811 */ /* 0x000fc800078eb8ff */
[----:B------:R-:W-:-:S07]  /*6a30*/  LOP3.LUT R0, R2, R0, R7, 0xfe, !PT ;  /* 0x0000000002007212 */ /* 0x000fce00078efe07 */
.L_x_1013:
[----:B------:R-:W-:Y:S05]  /*6a40*/  BSYNC.RECONVERGENT B0 ;  /* 0x0000000000007941 */ /* 0x000fea0003800200 */
.L_x_1012:
[----:B------:R-:W-:-:S04]  /*6a50*/  F2FP.F16.F32.PACK_AB R0, RZ, R0 ;  /* 0x00000000ff00723e */ /* 0x000fc800000000ff */
[----:B------:R-:W-:Y:S01]  /*6a60*/  PRMT R19, R0, 0x7610, R19 ;  /* 0x0000761000137816 */ /* 0x000fe20000000013 */
[----:B------:R-:W-:Y:S06]  /*6a70*/  BRA `(.L_x_993) ;  /* 0x0000000000b47947 */ /* 0x000fec0003800000 */
.L_x_1005:
        /* <DEDUP_REMOVED lines=12> */
[----:B------:R-:W-:Y:S01]  /*6b40*/  @!P0 IMAD.MOV.U32 R0, RZ, RZ, 0x7f800001 ;  /* 0x7f800001ff008424 */ /* 0x000fe200078e00ff */
[----:B------:R-:W-:-:S07]  /*6b50*/  @P0 SHF.L.U32 R0, R2, 0x17, RZ ;  /* 0x0000001702000819 */ /* 0x000fce00000006ff */
.L_x_1019:
[----:B------:R-:W-:Y:S05]  /*6b60*/  BSYNC.RECONVERGENT B0 ;  /* 0x0000000000007941 */ /* 0x000fea0003800200 */
.L_x_1018:
[----:B------:R-:W-:-:S04]  /*6b70*/  F2FP.F16.F32.PACK_AB R0, RZ, R0 ;  /* 0x00000000ff00723e */ /* 0x000fc800000000ff */
[----:B------:R-:W-:Y:S01]  /*6b80*/  PRMT R19, R0, 0x7610, R19 ;  /* 0x0000761000137816 */ /* 0x000fe20000000013 */
[----:B------:R-:W-:Y:S06]  /*6b90*/  BRA `(.L_x_993) ;  /* 0x00000000006c7947 */ /* 0x000fec0003800000 */
.L_x_992:
        /* <DEDUP_REMOVED lines=15> */
[----:B--2---:R-:W-:Y:S05]  /*6c90*/  CALL.ABS.NOINC R2 ;  /* 0x0000000002007343 */ /* 0x004fea0003c00000 */
.L_x_1020:
[----:B------:R-:W-:Y:S01]  /*6ca0*/  PRMT R19, RZ, 0x7610, R19 ;  /* 0x00007610ff137816 */ /* 0x000fe20000000013 */
[----:B------:R-:W-:Y:S06]  /*6cb0*/  BRA `(.L_x_993) ;  /* 0x0000000000247947 */ /* 0x000fec0003800000 */
.L_x_1017:
[----:B------:R-:W2:Y:S02]  /*6cc0*/  LDG.E.64 R2, desc[UR36][R2.64] ;  /* 0x0000002402027981 */ /* 0x000ea4000c1e1b00 */
[----:B--2---:R-:W0:Y:S02]  /*6cd0*/  I2F.U64 R0, R2 ;  /* 0x0000000200007312 */ /* 0x004e240000301000 */
[----:B0-----:R-:W-:-:S04]  /*6ce0*/  F2FP.F16.F32.PACK_AB R0, RZ, R0 ;  /* 0x00000000ff00723e */ /* 0x001fc800000000ff */
[----:B------:R-:W-:Y:S01]  /*6cf0*/  PRMT R19, R0, 0x7610, R19 ;  /* 0x0000761000137816 */ /* 0x000fe20000000013 */
[----:B------:R-:W-:Y:S06]  /*6d00*/  BRA `(.L_x_993) ;  /* 0x0000000000107947 */ /* 0x000fec0003800000 */
.L_x_1016:
[----:B------:R-:W2:Y:S02]  /*6d10*/  LDG.E R2, desc[UR36][R2.64] ;  /* 0x0000002402027981 */ /* 0x000ea4000c1e1900 */
[----:B--2---:R-:W-:-:S04]  /*6d20*/  I2FP.F32.U32 R0, R2 ;  /* 0x0000000200007245 */ /* 0x004fc80000201000 */
[----:B------:R-:W-:-:S04]  /*6d30*/  F2FP.F16.F32.PACK_AB R0, RZ, R0 ;  /* 0x00000000ff00723e */ /* 0x000fc800000000ff */
[----:B------:R-:W-:-:S07]  /*6d40*/  PRMT R19, R0, 0x7610, R19 ;  /* 0x0000761000137816 */ /* 0x000fce0000000013 */
.L_x_993:
        /* <DEDUP_REMOVED lines=18> */
.L_x_1024:
[----:B------:R-:W2:Y:S02]  /*6e70*/  LDG.E.U8 R2, desc[UR36][R2.64] ;  /* 0x0000002402027981 */ /* 0x000ea4000c1e1100 */
[----:B--2---:R-:W-:-:S04]  /*6e80*/  I2FP.F32.U32 R0, R2 ;  /* 0x0000000200007245 */ /* 0x004fc80000201000 */
[----:B------:R-:W-:Y:S01]  /*6e90*/  F2FP.F16.F32.PACK_AB R0, RZ, R0 ;  /* 0x00000000ff00723e */ /* 0x000fe200000000ff */
[----:B------:R-:W-:Y:S06]  /*6ea0*/  BRA `(.L_x_1026) ;  /* 0x0000000c007c7947 */ /* 0x000fec0003800000 */
.L_x_1023:
        /* <DEDUP_REMOVED lines=10> */
.L_x_1028:
[----:B------:R-:W2:Y:S02]  /*6f50*/  LDG.E R2, desc[UR36][R2.64] ;  /* 0x0000002402027981 */ /* 0x000ea4000c1e1900 */
[----:B--2---:R-:W-:-:S04]  /*6f60*/  I2FP.F32.S32 R0, R2 ;  /* 0x0000000200007245 */ /* 0x004fc80000201400 */
[----:B------:R-:W-:Y:S01]  /*6f70*/  F2FP.F16.F32.PACK_AB R0, RZ, R0 ;  /* 0x00000000ff00723e */ /* 0x000fe200000000ff */
[----:B------:R-:W-:Y:S06]  /*6f80*/  BRA `(.L_x_1026) ;  /* 0x0000000c00447947 */ /* 0x000fec0003800000 */
.L_x_1027:
[----:B------:R-:W2:Y:S02]  /*6f90*/  LDG.E.U16 R2, desc[UR36][R2.64] ;  /* 0x0000002402027981 */ /* 0x000ea4000c1e1500 */
[----:B--2---:R-:W0:Y:S02]  /*6fa0*/  I2F.S16 R0, R2 ;  /* 0x0000000200007306 */ /* 0x004e240000101400 */
[----:B0-----:R-:W-:Y:S01]  /*6fb0*/  F2FP.F16.F32.PACK_AB R0, RZ, R0 ;  /* 0x00000000ff00723e */ /* 0x001fe200000000ff */
[----:B------:R-:W-:Y:S06]  /*6fc0*/  BRA `(.L_x_1026) ;  /* 0x0000000c00347947 */ /* 0x000fec0003800000 */
.L_x_1022:
        /* <DEDUP_REMOVED lines=9> */
.L_x_1030:
[----:B------:R0:W5:Y:S01]  /*7060*/  LDG.E.U16 R0, desc[UR36][R2.64] ;  /* 0x0000002402007981 */ /* 0x000162000c1e1500 */
[----:B------:R-:W-:Y:S05]  /*7070*/  BRA `(.L_x_1026) ;  /* 0x0000000c00087947 */ /* 0x000fea0003800000 */
.L_x_1029:
        /* <DEDUP_REMOVED lines=9> */
.L_x_1032:
[----:B------:R1:W5:Y:S01]  /*7110*/  LDG.E.U16 R0, desc[UR36][R2.64] ;  /* 0x0000002402007981 */ /* 0x000362000c1e1500 */
[----:B------:R-:W-:Y:S05]  /*7120*/  BRA `(.L_x_1026) ;  /* 0x0000000800dc7947 */ /* 0x000fea0003800000 */
.L_x_1031:
        /* <DEDUP_REMOVED lines=8> */
.L_x_1021:
        /* <DEDUP_REMOVED lines=13> */
.L_x_1035:
        /* <DEDUP_REMOVED lines=8> */
.L_x_1034:
        /* <DEDUP_REMOVED lines=27> */
.L_x_1037:
[----:B------:R-:W2:Y:S02]  /*74b0*/  LDG.E.U8 R2, desc[UR36][R2.64] ;  /* 0x0000002402027981 */ /* 0x000ea4000c1e1100 */
[C---:B--2---:R-:W-:Y:S01]  /*74c0*/  SHF.L.U32 R0, R2.reuse, 0x19, RZ ;  /* 0x0000001902007819 */ /* 0x044fe200000006ff */
        /* <DEDUP_REMOVED lines=9> */
[----:B------:R-:W-:Y:S01]  /*7560*/  F2FP.F16.F32.PACK_AB R0, RZ, R0 ;  /* 0x00000000ff00723e */ /* 0x000fe200000000ff */
[----:B------:R-:W-:Y:S06]  /*7570*/  BRA `(.L_x_1026) ;  /* 0x0000000400c87947 */ /* 0x000fec0003800000 */
.L_x_1036:
[----:B------:R-:W2:Y:S02]  /*7580*/  LDG.E.U16 R0, desc[UR36][R2.64] ;  /* 0x0000002402007981 */ /* 0x000ea4000c1e1500 */
[----:B--2---:R-:W-:-:S05]  /*7590*/  IMAD.U32 R0, R0, 0x10000, RZ ;  /* 0x0001000000007824 */ /* 0x004fca00078e00ff */
[----:B------:R-:W-:Y:S01]  /*75a0*/  F2FP.F16.F32.PACK_AB R0, RZ, R0 ;  /* 0x00000000ff00723e */ /* 0x000fe200000000ff */
[----:B------:R-:W-:Y:S06]  /*75b0*/  BRA `(.L_x_1026) ;  /* 0x0000000400b87947 */ /* 0x000fec0003800000 */
.L_x_1033:
        /* <DEDUP_REMOVED lines=12> */
.L_x_1040:
        /* <DEDUP_REMOVED lines=21> */
.L_x_1044:
[----:B------:R-:W-:Y:S05]  /*77d0*/  BSYNC.RECONVERGENT B1 ;  /* 0x0000000000017941 */ /* 0x000fea0003800200 */
.L_x_1043:
[----:B------:R-:W-:Y:S01]  /*77e0*/  IMAD.SHL.U32 R0, R0, 0x100000, RZ ;  /* 0x0010000000007824 */ /* 0x000fe200078e00ff */
[----:B------:R-:W-:-:S04]  /*77f0*/  LEA R2, R2, 0x3b800000, 0x17 ;  /* 0x3b80000002027811 */ /* 0x000fc800078eb8ff */
[----:B------:R-:W-:-:S07]  /*7800*/  LOP3.LUT R0, R2, R0, R7, 0xfe, !PT ;  /* 0x0000000002007212 */ /* 0x000fce00078efe07 */
.L_x_1042:
[----:B------:R-:W-:Y:S05]  /*7810*/  BSYNC.RECONVERGENT B0 ;  /* 0x0000000000007941 */ /* 0x000fea0003800200 */
.L_x_1041:
[----:B------:R-:W-:Y:S01]  /*7820*/  F2FP.F16.F32.PACK_AB R0, RZ, R0 ;  /* 0x00000000ff00723e */ /* 0x000fe200000000ff */
[----:B------:R-:W-:Y:S06]  /*7830*/  BRA `(.L_x_1026) ;  /* 0x0000000400187947 */ /* 0x000fec0003800000 */
.L_x_1039:
        /* <DEDUP_REMOVED lines=21> */
.L_x_1048:
[----:B------:R-:W-:Y:S05]  /*7990*/  BSYNC.RECONVERGENT B1 ;  /* 0x0000000000017941 */ /* 0x000fea0003800200 */
.L_x_1047:
[----:B------:R-:W-:Y:S02]  /*79a0*/  SHF.L.U32 R0, R0, 0x15, RZ ;  /* 0x0000001500007819 */ /* 0x000fe400000006ff */
[----:B------:R-:W-:-:S04]  /*79b0*/  LEA R2, R2, 0x37800000, 0x17 ;  /* 0x3780000002027811 */ /* 0x000fc800078eb8ff */
[----:B------:R-:W-:-:S07]  /*79c0*/  LOP3.LUT R0, R2, R0, R7, 0xfe, !PT ;  /* 0x0000000002007212 */ /* 0x000fce00078efe07 */
.L_x_1046:
[----:B------:R-:W-:Y:S05]  /*79d0*/  BSYNC.RECONVERGENT B0 ;  /* 0x0000000000007941 */ /* 0x000fea0003800200 */
.L_x_1045:
[----:B------:R-:W-:Y:S01]  /*79e0*/  F2FP.F16.F32.PACK_AB R0, RZ, R0 ;  /* 0x00000000ff00723e */ /* 0x000fe200000000ff */
[----:B------:R-:W-:Y:S06]  /*79f0*/  BRA `(.L_x_1026) ;  /* 0x0000000000a87947 */ /* 0x000fec0003800000 */
.L_x_1038:
        /* <DEDUP_REMOVED lines=14> */
.L_x_1052:
[----:B------:R-:W-:Y:S05]  /*7ae0*/  BSYNC.RECONVERGENT B0 ;  /* 0x0000000000007941 */ /* 0x000fea0003800200 */
.L_x_1051:
[----:B------:R-:W-:Y:S01]  /*7af0*/  F2FP.F16.F32.PACK_AB R0, RZ, R0 ;  /* 0x00000000ff00723e */ /* 0x000fe200000000ff */
[----:B------:R-:W-:Y:S06]  /*7b00*/  BRA `(.L_x_1026) ;  /* 0x0000000000647947 */ /* 0x000fec0003800000 */
.L_x_1025:
        /* <DEDUP_REMOVED lines=16> */
.L_x_1053:
[----:B------:R-:W-:Y:S01]  /*7c10*/  PRMT R0, RZ, 0x7610, R0 ;  /* 0x00007610ff007816 */ /* 0x000fe20000000000 */
[----:B------:R-:W-:Y:S06]  /*7c20*/  BRA `(.L_x_1026) ;  /* 0x00000000001c7947 */ /* 0x000fec0003800000 */
.L_x_1050:
[----:B------:R-:W2:Y:S02]  /*7c30*/  LDG.E.64 R2, desc[UR36][R2.64] ;  /* 0x0000002402027981 */ /* 0x000ea4000c1e1b00 */
[----:B--2---:R-:W0:Y:S02]  /*7c40*/  I2F.U64 R0, R2 ;  /* 0x0000000200007312 */ /* 0x004e240000301000 */
[----:B0-----:R-:W-:Y:S01]  /*7c50*/  F2FP.F16.F32.PACK_AB R0, RZ, R0 ;  /* 0x00000000ff00723e */ /* 0x001fe200000000ff */
[----:B------:R-:W-:Y:S06]  /*7c60*/  BRA `(.L_x_1026) ;  /* 0x00000000000c7947 */ /* 0x000fec0003800000 */
.L_x_1049:
[----:B------:R-:W2:Y:S02]  /*7c70*/  LDG.E R2, desc[UR36][R2.64] ;  /* 0x0000002402027981 */ /* 0x000ea4000c1e1900 */
[----:B--2---:R-:W-:-:S04]  /*7c80*/  I2FP.F32.U32 R0, R2 ;  /* 0x0000000200007245 */ /* 0x004fc80000201000 */
[----:B------:R-:W-:-:S07]  /*7c90*/  F2FP.F16.F32.PACK_AB R0, RZ, R0 ;  /* 0x00000000ff00723e */ /* 0x000fce00000000ff */
.L_x_1026:
        /* <DEDUP_REMOVED lines=10> */
[----:B------:R-:W-:-:S03]  /*7d40*/  FSEL R19, R19, RZ, P0 ;  /* 0x000000ff13137208 */ /* 0x000fc60000000000 */
[----:B------:R-:W-:Y:S01]  /*7d50*/  IMAD.X R3, RZ, RZ, UR5, P1 ;  /* 0x00000005ff037e24 */ /* 0x000fe200088e06ff */
        /* <DEDUP_REMOVED lines=14> */
.L_x_1057:
[----:B------:R-:W-:-:S06]  /*7e40*/  HADD2.F32 R5, -RZ, R19.H0_H0 ;  /* 0x20000013ff057230 */ /* 0x000fcc0000004100 */
[----:B------:R-:W0:Y:S02]  /*7e50*/  F2I.S64.TRUNC R4, R5 ;  /* 0x0000000500047311 */ /* 0x000e24000020d900 */
[----:B0-----:R0:W-:Y:S01]  /*7e60*/  STG.E.U8 desc[UR36][R2.64], R4 ;  /* 0x0000000402007986 */ /* 0x0011e2000c101124 */
[----:B------:R-:W-:Y:S05]  /*7e70*/  BRA `(.L_x_1059) ;  /* 0x0000000c006c7947 */ /* 0x000fea0003800000 */
.L_x_1056:
        /* <DEDUP_REMOVED lines=10> */
.L_x_1061:
[----:B------:R-:W-:-:S06]  /*7f20*/  HADD2.F32 R19, -RZ, R19.H0_H0 ;  /* 0x20000013ff137230 */ /* 0x000fcc0000004100 */
[----:B------:R-:W0:Y:S02]  /*7f30*/  F2I.FTZ.TRUNC.NTZ R19, R19 ;  /* 0x0000001300137305 */ /* 0x000e24000021f100 */
[----:B0-----:R0:W-:Y:S01]  /*7f40*/  STG.E desc[UR36][R2.64], R19 ;  /* 0x0000001302007986 */ /* 0x0011e2000c101924 */
[----:B------:R-:W-:Y:S05]  /*7f50*/  BRA `(.L_x_1059) ;  /* 0x0000000c00347947 */ /* 0x000fea0003800000 */
.L_x_1060:
[----:B------:R-:W-:-:S06]  /*7f60*/  HADD2.F32 R19, -RZ, R19.H0_H0 ;  /* 0x20000013ff137230 */ /* 0x000fcc0000004100 */
[----:B------:R-:W0:Y:S02]  /*7f70*/  F2I.FTZ.TRUNC.NTZ R19, R19 ;  /* 0x0000001300137305 */ /* 0x000e24000021f100 */
[----:B0-----:R0:W-:Y:S01]  /*7f80*/  STG.E.U16 desc[UR36][R2.64], R19 ;  /* 0x0000001302007986 */ /* 0x0011e2000c101524 */
[----:B------:R-:W-:Y:S05]  /*7f90*/  BRA `(.L_x_1059) ;  /* 0x0000000c00247947 */ /* 0x000fea0003800000 */
.L_x_1055:
        /* <DEDUP_REMOVED lines=9> */
.L_x_1063:
[----:B------:R0:W-:Y:S01]  /*8030*/  STG.E.U16 desc[UR36][R2.64], R19 ;  /* 0x0000001302007986 */ /* 0x0001e2000c101524 */
[----:B------:R-:W-:Y:S05]  /*8040*/  BRA `(.L_x_1059) ;  /* 0x0000000800f87947 */ /* 0x000fea0003800000 */
.L_x_1062:
        /* <DEDUP_REMOVED lines=10> */
.L_x_1065:
[----:B------:R-:W-:-:S05]  /*80f0*/  HADD2.F32 R0, -RZ, R19.H0_H0 ;  /* 0x20000013ff007230 */ /* 0x000fca0000004100 */
[----:B------:R-:W-:-:S04]  /*8100*/  F2FP.F16.F32.PACK_AB R0, RZ, R0 ;  /* 0x00000000ff00723e */ /* 0x000fc800000000ff */
[----:B------:R-:W-:-:S05]  /*8110*/  PRMT R0, R0, 0x5410, RZ ;  /* 0x0000541000007816 */ /* 0x000fca00000000ff */
[----:B------:R0:W-:Y:S01]  /*8120*/  STG.E desc[UR36][R2.64], R0 ;  /* 0x0000000002007986 */ /* 0x0001e2000c101924 */
[----:B------:R-:W-:Y:S05]  /*8130*/  BRA `(.L_x_1059) ;  /* 0x0000000800bc7947 */ /* 0x000fea0003800000 */
.L_x_1064:
[----:B------:R-:W-:-:S05]  /*8140*/  HADD2.F32 R4, -RZ, R19.H0_H0 ;  /* 0x20000013ff047230 */ /* 0x000fca0000004100 */
[----:B------:R-:W-:-:S06]  /*8150*/  FMUL.FTZ R4, R4, 1 ;  /* 0x3f80000004047820 */ /* 0x000fcc0000410000 */
[----:B------:R-:W0:Y:S02]  /*8160*/  F2F.F64.F32 R4, R4 ;  /* 0x0000000400047310 */ /* 0x000e240000201800 */
[----:B0-----:R0:W-:Y:S01]  /*8170*/  STG.E.64 desc[UR36][R2.64], R4 ;  /* 0x0000000402007986 */ /* 0x0011e2000c101b24 */
[----:B------:R-:W-:Y:S05]  /*8180*/  BRA `(.L_x_1059) ;  /* 0x0000000800a87947 */ /* 0x000fea0003800000 */
.L_x_1054:
        /* <DEDUP_REMOVED lines=14> */
.L_x_1069:
[----:B------:R-:W-:Y:S01]  /*8270*/  HADD2.F32 R5, -RZ, R19.H0_H0 ;  /* 0x20000013ff057230 */ /* 0x000fe20000004100 */
        /* <DEDUP_REMOVED lines=17> */
.L_x_1072:
[----:B------:R-:W-:-:S04]  /*8390*/  SHF.R.U32.HI R5, RZ, 0x18, R5 ;  /* 0x00000018ff057819 */ /* 0x000fc80000011605 */
[----:B------:R-:W-:-:S07]  /*83a0*/  LOP3.LUT R0, R0, 0x80, R5, 0xf8, !PT ;  /* 0x0000008000007812 */ /* 0x000fce00078ef805 */
.L_x_1071:
[----:B------:R-:W-:Y:S05]  /*83b0*/  BSYNC.RECONVERGENT B0 ;  /* 0x0000000000007941 */ /* 0x000fea0003800200 */
.L_x_1070:
[----:B------:R3:W-:Y:S01]  /*83c0*/  STG.E.U8 desc[UR36][R2.64], R0 ;  /* 0x0000000002007986 */ /* 0x0007e2000c101124 */
[----:B------:R-:W-:Y:S05]  /*83d0*/  BRA `(.L_x_1059) ;  /* 0x0000000800147947 */ /* 0x000fea0003800000 */
.L_x_1068:
        /* <DEDUP_REMOVED lines=18> */
.L_x_1075:
[----:B------:R-:W-:-:S04]  /*8500*/  SHF.R.U32.HI R5, RZ, 0x18, R5 ;  /* 0x00000018ff057819 */ /* 0x000fc80000011605 */
[----:B------:R-:W-:-:S07]  /*8510*/  LOP3.LUT R0, R0, 0x80, R5, 0xf8, !PT ;  /* 0x0000008000007812 */ /* 0x000fce00078ef805 */
.L_x_1074:
[----:B------:R-:W-:Y:S05]  /*8520*/  BSYNC.RECONVERGENT B0 ;  /* 0x0000000000007941 */ /* 0x000fea0003800200 */
.L_x_1073:
[----:B------:R0:W-:Y:S01]  /*8530*/  STG.E.U8 desc[UR36][R2.64], R0 ;  /* 0x0000000002007986 */ /* 0x0001e2000c101124 */
[----:B------:R-:W-:Y:S05]  /*8540*/  BRA `(.L_x_1059) ;  /* 0x0000000400b87947 */ /* 0x000fea0003800000 */
.L_x_1067:
[----:B------:R-:W-:-:S09]  /*8550*/  UISETP.NE.AND UP0, UPT, UR6, 0x1c, UPT ;  /* 0x0000001c0600788c */ /* 0x000fd2000bf05270 */
[----:B------:R-:W-:Y:S05]  /*8560*/  BRA.U !UP0, `(.L_x_1076) ;  /* 0x0000000108607547 */ /* 0x000fea000b800000 */
[----:B------:R-:W-:-:S09]  /*8570*/  UISETP.NE.AND UP0, UPT, UR6, 0x1d, UPT ;  /* 0x0000001d0600788c */ /* 0x000fd2000bf05270 */
[----:B------:R-:W-:Y:S05]  /*8580*/  BRA.U !UP0, `(.L_x_1077) ;  /* 0x0000000108487547 */ /* 0x000fea000b800000 */
[----:B------:R-:W-:-:S09]  /*8590*/  UISETP.NE.AND UP0, UPT, UR6, 0x2c, UPT ;  /* 0x0000002c0600788c */ /* 0x000fd2000bf05270 */
[----:B------:R-:W-:Y:S05]  /*85a0*/  BRA.U UP0, `(.L_x_1058) ;  /* 0x0000000100bc7547 */ /* 0x000fea000b800000 */
        /* <DEDUP_REMOVED lines=16> */
.L_x_1077:
[----:B------:R-:W-:-:S06]  /*86b0*/  HADD2.F32 R4, -RZ, R19.H0_H0 ;  /* 0x20000013ff047230 */ /* 0x000fcc0000004100 */
[----:B------:R-:W0:Y:S02]  /*86c0*/  F2I.U64.TRUNC R4, R4 ;  /* 0x0000000400047311 */ /* 0x000e24000020d800 */
[----:B0-----:R1:W-:Y:S01]  /*86d0*/  STG.E.64 desc[UR36][R2.64], R4 ;  /* 0x0000000402007986 */ /* 0x0013e2000c101b24 */
[----:B------:R-:W-:Y:S05]  /*86e0*/  BRA `(.L_x_1059) ;  /* 0x0000000400507947 */ /* 0x000fea0003800000 */
.L_x_1076:
[----:B------:R-:W-:-:S06]  /*86f0*/  HADD2.F32 R19, -RZ, R19.H0_H0 ;  /* 0x20000013ff137230 */ /* 0x000fcc0000004100 */
[----:B------:R-:W0:Y:S02]  /*8700*/  F2I.FTZ.U32.TRUNC.NTZ R19, R19 ;  /* 0x0000001300137305 */ /* 0x000e24000021f000 */
[----:B0-----:R0:W-:Y:S01]  /*8710*/  STG.E desc[UR36][R2.64], R19 ;  /* 0x0000001302007986 */ /* 0x0011e2000c101924 */
[----:B------:R-:W-:Y:S05]  /*8720*/  BRA `(.L_x_1059) ;  /* 0x0000000400407947 */ /* 0x000fea0003800000 */
.L_x_1066:
        /* <DEDUP_REMOVED lines=11> */
.L_x_1079:
[----:B------:R-:W-:Y:S01]  /*87e0*/  HADD2.F32 R19, -RZ, R19.H0_H0 ;  /* 0x20000013ff137230 */ /* 0x000fe20000004100 */
[----:B------:R-:W-:-:S04]  /*87f0*/  CS2R R6, SRZ ;  /* 0x0000000000067805 */ /* 0x000fc8000001ff00 */
[----:B------:R-:W-:-:S06]  /*8800*/  FMUL.FTZ R4, R19, 1 ;  /* 0x3f80000013047820 */ /* 0x000fcc0000410000 */
[----:B------:R-:W0:Y:S02]  /*8810*/  F2F.F64.F32 R4, R4 ;  /* 0x0000000400047310 */ /* 0x000e240000201800 */
[----:B0-----:R0:W-:Y:S01]  /*8820*/  STG.E.128 desc[UR36][R2.64], R4 ;  /* 0x0000000402007986 */ /* 0x0011e2000c101d24 */
[----:B------:R-:W-:Y:S05]  /*8830*/  BRA `(.L_x_1059) ;  /* 0x0000000000fc7947 */ /* 0x000fea0003800000 */
.L_x_1078:
[----:B------:R-:W-:-:S09]  /*8840*/  UISETP.NE.AND UP0, UPT, UR6, 0xf, UPT ;  /* 0x0000000f0600788c */ /* 0x000fd2000bf05270 */
[----:B------:R-:W-:Y:S05]  /*8850*/  BRA.U !UP0, `(.L_x_1080) ;  /* 0x0000000108e87547 */ /* 0x000fea000b800000 */
[----:B------:R-:W-:-:S09]  /*8860*/  UISETP.NE.AND UP0, UPT, UR6, 0x17, UPT ;  /* 0x000000170600788c */ /* 0x000fd2000bf05270 */
[----:B------:R-:W-:Y:S05]  /*8870*/  BRA.U !UP0, `(.L_x_1081) ;  /* 0x0000000108907547 */ /* 0x000fea000b800000 */
[----:B------:R-:W-:-:S09]  /*8880*/  UISETP.NE.AND UP0, UPT, UR6, 0x18, UPT ;  /* 0x000000180600788c */ /* 0x000fd2000bf05270 */
[----:B------:R-:W-:Y:S05]  /*8890*/  BRA.U !UP0, `(.L_x_1082) ;  /* 0x0000000108447547 */ /* 0x000fea000b800000 */
.L_x_1058:
[----:B------:R-:W-:Y:S01]  /*88a0*/  MOV R0, 0x0 ;  /* 0x0000000000007802 */ /* 0x000fe20000000f00 */
[----:B------:R-:W0:Y:S01]  /*88b0*/  LDCU.64 UR4, c[0x4][0x128] ;  /* 0x01002500ff0477ac */ /* 0x000e220008000a00 */
[----:B------:R-:W-:Y:S02]  /*88c0*/  HFMA2 R12, -RZ, RZ, 0, 5.9604644775390625e-08 ;  /* 0x00000001ff0c7431 */ /* 0x000fe400000001ff */
[----:B------:R-:W-:Y:S01]  /*88d0*/  IMAD.MOV.U32 R8, RZ, RZ, 0x65 ;  /* 0x00000065ff087424 */ /* 0x000fe200078e00ff */
[----:B------:R1:W2:Y:S01]  /*88e0*/  LDC.64 R2, c[0x4][R0] ;  /* 0x0100000000027b82 */ /* 0x0002a20000000a00 */
[----:B------:R-:W3:Y:S01]  /*88f0*/  LDCU.64 UR6, c[0x4][0x130] ;  /* 0x01002600ff0677ac */ /* 0x000ee20008000a00 */
[----:B------:R-:W-:Y:S01]  /*8900*/  IMAD.MOV.U32 R13, RZ, RZ, RZ ;  /* 0x000000ffff0d7224 */ /* 0x000fe200078e00ff */
[----:B------:R-:W4:Y:S01]  /*8910*/  LDCU.64 UR8, c[0x4][0x30] ;  /* 0x01000600ff0877ac */ /* 0x000f220008000a00 */
[----:B0-----:R-:W-:Y:S01]  /*8920*/  IMAD.U32 R4, RZ, RZ, UR4 ;  /* 0x00000004ff047e24 */ /* 0x001fe2000f8e00ff */
[----:B------:R-:W-:Y:S01]  /*8930*/  MOV R5, UR5 ;  /* 0x0000000500057c02 */ /* 0x000fe20008000f00 */
[----:B---3--:R-:W-:-:S02]  /*8940*/  IMAD.U32 R6, RZ, RZ, UR6 ;  /* 0x00000006ff067e24 */ /* 0x008fc4000f8e00ff */
[----:B------:R-:W-:Y:S02]  /*8950*/  IMAD.U32 R7, RZ, RZ, UR7 ;  /* 0x00000007ff077e24 */ /* 0x000fe4000f8e00ff */
[----:B----4-:R-:W-:Y:S02]  /*8960*/  IMAD.U32 R10, RZ, RZ, UR8 ;  /* 0x00000008ff0a7e24 */ /* 0x010fe4000f8e00ff */
[----:B-1----:R-:W-:-:S07]  /*8970*/  IMAD.U32 R11, RZ, RZ, UR9 ;  /* 0x00000009ff0b7e24 */ /* 0x002fce000f8e00ff */
[----:B------:R-:W-:-:S07]  /*8980*/  LEPC R20, `(.L_x_1083) ;  /* 0x000000001014794e */ /* 0x000fce0000000000 */
[----:B--2---:R-:W-:Y:S05]  /*8990*/  CALL.ABS.NOINC R2 ;  /* 0x0000000002007343 */ /* 0x004fea0003c00000 */
.L_x_1083:
[----:B------:R-:W-:Y:S05]  /*89a0*/  BRA `(.L_x_1059) ;  /* 0x0000000000a07947 */ /* 0x000fea0003800000 */
.L_x_1082:
[----:B------:R-:W-:Y:S01]  /*89b0*/  HADD2.F32 R19, -RZ, R19.H0_H0 ;  /* 0x20000013ff137230 */ /* 0x000fe20000004100 */
        /* <DEDUP_REMOVED lines=12> */
.L_x_1085:
[----:B------:R-:W-:Y:S05]  /*8a80*/  BSYNC.RECONVERGENT B0 ;  /* 0x0000000000007941 */ /* 0x000fea0003800200 */
.L_x_1084:
[----:B------:R-:W-:-:S05]  /*8a90*/  LOP3.LUT R5, R0, 0x80, R5, 0xf8, !PT ;  /* 0x0000008000057812 */ /* 0x000fca00078ef805 */
[----:B------:R0:W-:Y:S01]  /*8aa0*/  STG.E.U8 desc[UR36][R2.64], R5 ;  /* 0x0000000502007986 */ /* 0x0001e2000c101124 */
[----:B------:R-:W-:Y:S05]  /*8ab0*/  BRA `(.L_x_1059) ;  /* 0x00000000005c7947 */ /* 0x000fea0003800000 */
.L_x_1081:
[----:B------:R-:W-:Y:S01]  /*8ac0*/  HADD2.F32 R5, -RZ, R19.H0_H0 ;  /* 0x20000013ff057230 */ /* 0x000fe20000004100 */
        /* <DEDUP_REMOVED lines=11> */
.L_x_1087:
[----:B------:R-:W-:Y:S01]  /*8b80*/  IMAD.MOV.U32 R0, RZ, RZ, 0x7f ;  /* 0x0000007fff007424 */ /* 0x000fe200078e00ff */
[----:B------:R-:W-:-:S04]  /*8b90*/  ISETP.GT.U32.AND P0, PT, R4, 0x7f800000, PT ;  /* 0x7f8000000400780c */ /* 0x000fc80003f04070 */
[----:B------:R-:W-:-:S09]  /*8ba0*/  SEL R0, R0, 0x7c, P0 ;  /* 0x0000007c00007807 */ /* 0x000fd20000000000 */
.L_x_1088:
[----:B------:R-:W-:Y:S05]  /*8bb0*/  BSYNC.RECONVERGENT B0 ;  /* 0x0000000000007941 */ /* 0x000fea0003800200 */
.L_x_1086:
[----:B------:R-:W-:-:S04]  /*8bc0*/  SHF.R.U32.HI R5, RZ, 0x18, R5 ;  /* 0x00000018ff057819 */ /* 0x000fc80000011605 */
[----:B------:R-:W-:-:S05]  /*8bd0*/  LOP3.LUT R5, R0, 0x80, R5, 0xf8, !PT ;  /* 0x0000008000057812 */ /* 0x000fca00078ef805 */
[----:B------:R0:W-:Y:S01]  /*8be0*/  STG.E.U8 desc[UR36][R2.64], R5 ;  /* 0x0000000502007986 */ /* 0x0001e2000c101124 */
[----:B------:R-:W-:Y:S05]  /*8bf0*/  BRA `(.L_x_1059) ;  /* 0x00000000000c7947 */ /* 0x000fea0003800000 */
.L_x_1080:
[----:B------:R-:W-:-:S05]  /*8c00*/  HADD2.F32 R0, -RZ, R19.H0_H0 ;  /* 0x20000013ff007230 */ /* 0x000fca0000004100 */
[----:B------:R-:W-:-:S05]  /*8c10*/  F2FP.BF16.F32.PACK_AB R0, RZ, R0 ;  /* 0x00000000ff00723e */ /* 0x000fca00000010ff */
[----:B------:R0:W-:Y:S02]  /*8c20*/  STG.E.U16 desc[UR36][R2.64], R0 ;  /* 0x0000000002007986 */ /* 0x0001e4000c101524 */
.L_x_1059:
[----:B------:R-:W-:-:S07]  /*8c30*/  VIADD R17, R17, 0x80 ;  /* 0x0000008011117836 */ /* 0x000fce0000000000 */
.L_x_986:
[----:B------:R-:W-:Y:S05]  /*8c40*/  BSYNC.RECONVERGENT B6 ;  /* 0x0000000000067941 */ /* 0x000fea0003800200 */
.L_x_985:
        /* <DEDUP_REMOVED lines=358> */
.L_x_1091:
        /* <DEDUP_REMOVED lines=19> */
.L_x_1095:
[----:B------:R-:W2:Y:S02]  /*a3e0*/  LDG.E.U8 R2, desc[UR36][R2.64] ;  /* 0x0000002402027981 */ /* 0x000ea4000c1e1100 */
[----:B--2---:R-:W-:-:S04]  /*a3f0*/  I2FP.F32.U32 R0, R2 ;  /* 0x0000000200007245 */ /* 0x004fc80000201000 */
[----:B------:R-:W-:-:S04]  /*a400*/  F2FP.F16.F32.PACK_AB R0, RZ, R0 ;  /* 0x00000000ff00723e */ /* 0x000fc800000000ff */
[----:B------:R-:W-:Y:S01]  /*a410*/  PRMT R19, R0, 0x7610, R19 ;  /* 0x0000761000137816 */ /* 0x000fe20000000013 */
[----:B------:R-:W-:Y:S06]  /*a420*/  BRA `(.L_x_1097) ;  /* 0x0000000c00b47947 */ /* 0x000fec0003800000 */
.L_x_1094:
        /* <DEDUP_REMOVED lines=11> */
.L_x_1099:
[----:B------:R-:W2:Y:S02]  /*a4e0*/  LDG.E R2, desc[UR36][R2.64] ;  /* 0x0000002402027981 */ /* 0x000ea4000c1e1900 */
[----:B--2---:R-:W-:-:S04]  /*a4f0*/  I2FP.F32.S32 R0, R2 ;  /* 0x0000000200007245 */ /* 0x004fc80000201400 */
[----:B------:R-:W-:-:S04]  /*a500*/  F2FP.F16.F32.PACK_AB R0, RZ, R0 ;  /* 0x00000000ff00723e */ /* 0x000fc800000000ff */
[----:B------:R-:W-:Y:S01]  /*a510*/  PRMT R19, R0, 0x7610, R19 ;  /* 0x0000761000137816 */ /* 0x000fe20000000013 */
[----:B------:R-:W-:Y:S06]  /*a520*/  BRA `(.L_x_1097) ;  /* 0x0000000c00747947 */ /* 0x000fec0003800000 */
.L_x_1098:
[----:B------:R-:W2:Y:S02]  /*a530*/  LDG.E.U16 R2, desc[UR36][R2.64] ;  /* 0x0000002402027981 */ /* 0x000ea4000c1e1500 */
[----:B--2---:R-:W0:Y:S02]  /*a540*/  I2F.S16 R0, R2 ;  /* 0x0000000200007306 */ /* 0x004e240000101400 */
[----:B0-----:R-:W-:-:S04]  /*a550*/  F2FP.F16.F32.PACK_AB R0, RZ, R0 ;  /* 0x00000000ff00723e */ /* 0x001fc800000000ff */
[----:B------:R-:W-:Y:S01]  /*a560*/  PRMT R19, R0, 0x7610, R19 ;  /* 0x0000761000137816 */ /* 0x000fe20000000013 */
[----:B------:R-:W-:Y:S06]  /*a570*/  BRA `(.L_x_1097) ;  /* 0x0000000c00607947 */ /* 0x000fec0003800000 */
.L_x_1093:
        /* <DEDUP_REMOVED lines=9> */
.L_x_1101:
[----:B------:R1:W5:Y:S01]  /*a610*/  LDG.E.U16 R19, desc[UR36][R2.64] ;  /* 0x0000002402137981 */ /* 0x000362000c1e1500 */
[----:B------:R-:W-:Y:S05]  /*a620*/  BRA `(.L_x_1097) ;  /* 0x0000000c00347947 */ /* 0x000fea0003800000 */
.L_x_1100:
        /* <DEDUP_REMOVED lines=9> */
.L_x_1103:
[----:B------:R0:W5:Y:S01]  /*a6c0*/  LDG.E.U16 R19, desc[UR36][R2.64] ;  /* 0x0000002402137981 */ /* 0x000162000c1e1500 */
[----:B------:R-:W-:Y:S05]  /*a6d0*/  BRA `(.L_x_1097) ;  /* 0x0000000c00087947 */ /* 0x000fea0003800000 */
.L_x_1102:
        /* <DEDUP_REMOVED lines=9> */
.L_x_1092:
        /* <DEDUP_REMOVED lines=14> */
.L_x_1106:
        /* <DEDUP_REMOVED lines=9> */
.L_x_1105:
        /* <DEDUP_REMOVED lines=27> */
.L_x_1108:
        /* <DEDUP_REMOVED lines=14> */
.L_x_1107:
[----:B------:R-:W2:Y:S02]  /*ab70*/  LDG.E.U16 R0, desc[UR36][R2.64] ;  /* 0x0000002402007981 */ /* 0x000ea4000c1e1500 */
[----:B--2---:R-:W-:-:S05]  /*ab80*/  IMAD.U32 R0, R0, 0x10000, RZ ;  /* 0x0001000000007824 */ /* 0x004fca00078e00ff */
[----:B------:R-:W-:-:S04]  /*ab90*/  F2FP.F16.F32.PACK_AB R0, RZ, R0 ;  /* 0x00000000ff00723e */ /* 0x000fc800000000ff */
[----:B------:R-:W-:Y:S01]  /*aba0*/  PRMT R19, R0, 0x7610, R19 ;  /* 0x0000761000137816 */ /* 0x000fe20000000013 */
[----:B------:R-:W-:Y:S06]  /*abb0*/  BRA `(.L_x_1097) ;  /* 0x0000000400d07947 */ /* 0x000fec0003800000 */
.L_x_1104:
        /* <DEDUP_REMOVED lines=13> */
.L_x_1111:
        /* <DEDUP_REMOVED lines=21> */
.L_x_1115:
[----:B------:R-:W-:Y:S05]  /*ade0*/  BSYNC.RECONVERGENT B1 ;  /* 0x0000000000017941 */ /* 0x000fea0003800200 */
.L_x_1114:
[----:B------:R-:W-:Y:S01]  /*adf0*/  IMAD.SHL.U32 R0, R0, 0x100000, RZ ;  /* 0x0010000000007824 */ /* 0x000fe200078e00ff */
[----:B------:R-:W-:-:S04]  /*ae00*/  LEA R2, R2, 0x3b800000, 0x17 ;  /* 0x3b80000002027811 */ /* 0x000fc800078eb8ff */
[----:B------:R-:W-:-:S07]  /*ae10*/  LOP3.LUT R0, R2, R0, R7, 0xfe, !PT ;  /* 0x0000000002007212 */ /* 0x000fce00078efe07 */
.L_x_1113:
[----:B------:R-:W-:Y:S05]  /*ae20*/  BSYNC.RECONVERGENT B0 ;  /* 0x0000000000007941 */ /* 0x000fea0003800200 */
.L_x_1112:
[----:B------:R-:W-:-:S04]  /*ae30*/  F2FP.F16.F32.PACK_AB R0, RZ, R0 ;  /* 0x00000000ff00723e */ /* 0x000fc800000000ff */
[----:B------:R-:W-:Y:S01]  /*ae40*/  PRMT R19, R0, 0x7610, R19 ;  /* 0x0000761000137816 */ /* 0x000fe20000000013 */
[----:B------:R-:W-:Y:S06]  /*ae50*/  BRA `(.L_x_1097) ;  /* 0x0000000400287947 */ /* 0x000fec0003800000 */
.L_x_1110:
        /* <DEDUP_REMOVED lines=21> */
.L_x_1119:
[----:B------:R-:W-:Y:S05]  /*afb0*/  BSYNC.RECONVERGENT B1 ;  /* 0x0000000000017941 */ /* 0x000fea0003800200 */
.L_x_1118:
[----:B------:R-:W-:Y:S02]  /*afc0*/  SHF.L.U32 R0, R0, 0x15, RZ ;  /* 0x0000001500007819 */ /* 0x000fe400000006ff */
[----:B------:R-:W-:-:S04]  /*afd0*/  LEA R2, R2, 0x37800000, 0x17 ;  /* 0x3780000002027811 */ /* 0x000fc800078eb8ff */
[----:B------:R-:W-:-:S07]  /*afe0*/  LOP3.LUT R0, R2, R0, R7, 0xfe, !PT ;  /* 0x0000000002007212 */ /* 0x000fce00078efe07 */
.L_x_1117:
[----:B------:R-:W-:Y:S05]  /*aff0*/  BSYNC.RECONVERGENT B0 ;  /* 0x0000000000007941 */ /* 0x000fea0003800200 */
.L_x_1116:
[----:B------:R-:W-:-:S04]  /*b000*/  F2FP.F16.F32.PACK_AB R0, RZ, R0 ;  /* 0x00000000ff00723e */ /* 0x000fc800000000ff */
[----:B------:R-:W-:Y:S01]  /*b010*/  PRMT R19, R0, 0x7610, R19 ;  /* 0x0000761000137816 */ /* 0x000fe20000000013 */
[----:B------:R-:W-:Y:S06]  /*b020*/  BRA `(.L_x_1097) ;  /* 0x0000000000b47947 */ /* 0x000fec0003800000 */
.L_x_1109:
        /* <DEDUP_REMOVED lines=14> */
.L_x_1123:
[----:B------:R-:W-:Y:S05]  /*b110*/  BSYNC.RECONVERGENT B0 ;  /* 0x0000000000007941 */ /* 0x000fea0003800200 */
.L_x_1122:
[----:B------:R-:W-:-:S04]  /*b120*/  F2FP.F16.F32.PACK_AB R0, RZ, R0 ;  /* 0x00000000ff00723e */ /* 0x000fc800000000ff */
[----:B------:R-:W-:Y:S01]  /*b130*/  PRMT R19, R0, 0x7610, R19 ;  /* 0x0000761000137816 */ /* 0x000fe20000000013 */
[----:B------:R-:W-:Y:S06]  /*b140*/  BRA `(.L_x_1097) ;  /* 0x00000000006c7947 */ /* 0x000fec0003800000 */
.L_x_1096:
        /* <DEDUP_REMOVED lines=16> */
.L_x_1124:
[----:B------:R-:W-:Y:S01]  /*b250*/  PRMT R19, RZ, 0x7610, R19 ;  /* 0x00007610ff137816 */ /* 0x000fe20000000013 */
[----:B------:R-:W-:Y:S06]  /*b260*/  BRA `(.L_x_1097) ;  /* 0x0000000000247947 */ /* 0x000fec0003800000 */
.L_x_1121:
[----:B------:R-:W2:Y:S02]  /*b270*/  LDG.E.64 R2, desc[UR36][R2.64] ;  /* 0x0000002402027981 */ /* 0x000ea4000c1e1b00 */
[----:B--2---:R-:W0:Y:S02]  /*b280*/  I2F.U64 R0, R2 ;  /* 0x0000000200007312 */ /* 0x004e240000301000 */
[----:B0-----:R-:W-:-:S04]  /*b290*/  F2FP.F16.F32.PACK_AB R0, RZ, R0 ;  /* 0x00000000ff00723e */ /* 0x001fc800000000ff */
[----:B------:R-:W-:Y:S01]  /*b2a0*/  PRMT R19, R0, 0x7610, R19 ;  /* 0x0000761000137816 */ /* 0x000fe20000000013 */
[----:B------:R-:W-:Y:S06]  /*b2b0*/  BRA `(.L_x_1097) ;  /* 0x0000000000107947 */ /* 0x000fec0003800000 */
.L_x_1120:
[----:B------:R-:W2:Y:S02]  /*b2c0*/  LDG.E R2, desc[UR36][R2.64] ;  /* 0x0000002402027981 */ /* 0x000ea4000c1e1900 */
[----:B--2---:R-:W-:-:S04]  /*b2d0*/  I2FP.F32.U32 R0, R2 ;  /* 0x0000000200007245 */ /* 0x004fc80000201000 */
[----:B------:R-:W-:-:S04]  /*b2e0*/  F2FP.F16.F32.PACK_AB R0, RZ, R0 ;  /* 0x00000000ff00723e */ /* 0x000fc800000000ff */
[----:B------:R-:W-:-:S07]  /*b2f0*/  PRMT R19, R0, 0x7610, R19 ;  /* 0x0000761000137816 */ /* 0x000fce0000000013 */
.L_x_1097:
        /* <DEDUP_REMOVED lines=18> */
.L_x_1128:
[----:B------:R-:W2:Y:S02]  /*b420*/  LDG.E.U8 R2, desc[UR36][R2.64] ;  /* 0x0000002402027981 */ /* 0x000ea4000c1e1100 */
[----:B--2---:R-:W-:-:S04]  /*b430*/  I2FP.F32.U32 R0, R2 ;  /* 0x0000000200007245 */ /* 0x004fc80000201000 */
[----:B------:R-:W-:Y:S01]  /*b440*/  F2FP.F16.F32.PACK_AB R0, RZ, R0 ;  /* 0x00000000ff00723e */ /* 0x000fe200000000ff */
[----:B------:R-:W-:Y:S06]  /*b450*/  BRA `(.L_x_1130) ;  /* 0x0000000c007c7947 */ /* 0x000fec0003800000 */
.L_x_1127:
        /* <DEDUP_REMOVED lines=10> */
.L_x_1132:
[----:B------:R-:W2:Y:S02]  /*b500*/  LDG.E R2, desc[UR36][R2.64] ;  /* 0x0000002402027981 */ /* 0x000ea4000c1e1900 */
[----:B--2---:R-:W-:-:S04]  /*b510*/  I2FP.F32.S32 R0, R2 ;  /* 0x0000000200007245 */ /* 0x004fc80000201400 */
[----:B------:R-:W-:Y:S01]  /*b520*/  F2FP.F16.F32.PACK_AB R0, RZ, R0 ;  /* 0x00000000ff00723e */ /* 0x000fe200000000ff */
[----:B------:R-:W-:Y:S06]  /*b530*/  BRA `(.L_x_1130) ;  /* 0x0000000c00447947 */ /* 0x000fec0003800000 */
.L_x_1131:
[----:B------:R-:W2:Y:S02]  /*b540*/  LDG.E.U16 R2, desc[UR36][R2.64] ;  /* 0x0000002402027981 */ /* 0x000ea4000c1e1500 */
[----:B--2---:R-:W0:Y:S02]  /*b550*/  I2F.S16 R0, R2 ;  /* 0x0000000200007306 */ /* 0x004e240000101400 */
[----:B0-----:R-:W-:Y:S01]  /*b560*/  F2FP.F16.F32.PACK_AB R0, RZ, R0 ;  /* 0x00000000ff00723e */ /* 0x001fe200000000ff */
[----:B------:R-:W-:Y:S06]  /*b570*/  BRA `(.L_x_1130) ;  /* 0x0000000c00347947 */ /* 0x000fec0003800000 */
.L_x_1126:
        /* <DEDUP_REMOVED lines=9> */
.L_x_1134:
[----:B------:R0:W5:Y:S01]  /*b610*/  LDG.E.U16 R0, desc[UR36][R2.64] ;  /* 0x0000002402007981 */ /* 0x000162000c1e1500 */
[----:B------:R-:W-:Y:S05]  /*b620*/  BRA `(.L_x_1130) ;  /* 0x0000000c00087947 */ /* 0x000fea0003800000 */
.L_x_1133:
        /* <DEDUP_REMOVED lines=9> */
.L_x_1136:
[----:B------:R1:W5:Y:S01]  /*b6c0*/  LDG.E.U16 R0, desc[UR36][R2.64] ;  /* 0x0000002402007981 */ /* 0x000362000c1e1500 */
[----:B------:R-:W-:Y:S05]  /*b6d0*/  BRA `(.L_x_1130) ;  /* 0x0000000800dc7947 */ /* 0x000fea0003800000 */
.L_x_1135:
        /* <DEDUP_REMOVED lines=8> */
.L_x_1125:
        /* <DEDUP_REMOVED lines=13> */
.L_x_1139:
        /* <DEDUP_REMOVED lines=8> */
.L_x_1138:
        /* <DEDUP_REMOVED lines=27> */
.L_x_1141:
        /* <DEDUP_REMOVED lines=13> */
.L_x_1140:
[----:B------:R-:W2:Y:S02]  /*bb30*/  LDG.E.U16 R0, desc[UR36][R2.64] ;  /* 0x0000002402007981 */ /* 0x000ea4000c1e1500 */
[----:B--2---:R-:W-:-:S05]  /*bb40*/  IMAD.U32 R0, R0, 0x10000, RZ ;  /* 0x0001000000007824 */ /* 0x004fca00078e00ff */
[----:B------:R-:W-:Y:S01]  /*bb50*/  F2FP.F16.F32.PACK_AB R0, RZ, R0 ;  /* 0x00000000ff00723e */ /* 0x000fe200000000ff */
[----:B------:R-:W-:Y:S06]  /*bb60*/  BRA `(.L_x_1130) ;  /* 0x0000000400b87947 */ /* 0x000fec0003800000 */
.L_x_1137:
        /* <DEDUP_REMOVED lines=12> */
.L_x_1144:
        /* <DEDUP_REMOVED lines=21> */
.L_x_1148:
[----:B------:R-:W-:Y:S05]  /*bd80*/  BSYNC.RECONVERGENT B1 ;  /* 0x0000000000017941 */ /* 0x000fea0003800200 */
.L_x_1147:
[----:B------:R-:W-:Y:S01]  /*bd90*/  IMAD.SHL.U32 R0, R0, 0x100000, RZ ;  /* 0x0010000000007824 */ /* 0x000fe200078e00ff */
[----:B------:R-:W-:-:S04]  /*bda0*/  LEA R2, R2, 0x3b800000, 0x17 ;  /* 0x3b80000002027811 */ /* 0x000fc800078eb8ff */
[----:B------:R-:W-:-:S07]  /*bdb0*/  LOP3.LUT R0, R2, R0, R7, 0xfe, !PT ;  /* 0x0000000002007212 */ /* 0x000fce00078efe07 */
.L_x_1146:
[----:B------:R-:W-:Y:S05]  /*bdc0*/  BSYNC.RECONVERGENT B0 ;  /* 0x0000000000007941 */ /* 0x000fea0003800200 */
.L_x_1145:
[----:B------:R-:W-:Y:S01]  /*bdd0*/  F2FP.F16.F32.PACK_AB R0, RZ, R0 ;  /* 0x00000000ff00723e */ /* 0x000fe200000000ff */
[----:B------:R-:W-:Y:S06]  /*bde0*/  BRA `(.L_x_1130) ;  /* 0x0000000400187947 */ /* 0x000fec0003800000 */
.L_x_1143:
        /* <DEDUP_REMOVED lines=21> */
.L_x_1152:
[----:B------:R-:W-:Y:S05]  /*bf40*/  BSYNC.RECONVERGENT B1 ;  /* 0x0000000000017941 */ /* 0x000fea0003800200 */
.L_x_1151:
[----:B------:R-:W-:Y:S01]  /*bf50*/  IMAD.SHL.U32 R0, R0, 0x200000, RZ ;  /* 0x0020000000007824 */ /* 0x000fe200078e00ff */
[----:B------:R-:W-:-:S04]  /*bf60*/  LEA R2, R2, 0x37800000, 0x17 ;  /* 0x3780000002027811 */ /* 0x000fc800078eb8ff */
[----:B------:R-:W-:-:S07]  /*bf70*/  LOP3.LUT R0, R2, R0, R7, 0xfe, !PT ;  /* 0x0000000002007212 */ /* 0x000fce00078efe07 */
.L_x_1150:
[----:B------:R-:W-:Y:S05]  /*bf80*/  BSYNC.RECONVERGENT B0 ;  /* 0x0000000000007941 */ /* 0x000fea0003800200 */
.L_x_1149:
[----:B------:R-:W-:Y:S01]  /*bf90*/  F2FP.F16.F32.PACK_AB R0, RZ, R0 ;  /* 0x00000000ff00723e */ /* 0x000fe200000000ff */
[----:B------:R-:W-:Y:S06]  /*bfa0*/  BRA `(.L_x_1130) ;  /* 0x0000000000a87947 */ /* 0x000fec0003800000 */
.L_x_1142:
        /* <DEDUP_REMOVED lines=14> */
.L_x_1156:
[----:B------:R-:W-:Y:S05]  /*c090*/  BSYNC.RECONVERGENT B0 ;  /* 0x0000000000007941 */ /* 0x000fea0003800200 */
.L_x_1155:
[----:B------:R-:W-:Y:S01]  /*c0a0*/  F2FP.F16.F32.PACK_AB R0, RZ, R0 ;  /* 0x00000000ff00723e */ /* 0x000fe200000000ff */
[----:B------:R-:W-:Y:S06]  /*c0b0*/  BRA `(.L_x_1130) ;  /* 0x0000000000647947 */ /* 0x000fec0003800000 */
.L_x_1129:
        /* <DEDUP_REMOVED lines=16> */
.L_x_1157:
[----:B------:R-:W-:Y:S01]  /*c1c0*/  PRMT R0, RZ, 0x7610, R0 ;  /* 0x00007610ff007816 */ /* 0x000fe20000000000 */
[----:B------:R-:W-:Y:S06]  /*c1d0*/  BRA `(.L_x_1130) ;  /* 0x00000000001c7947 */ /* 0x000fec0003800000 */
.L_x_1154:
[----:B------:R-:W2:Y:S02]  /*c1e0*/  LDG.E.64 R2, desc[UR36][R2.64] ;  /* 0x0000002402027981 */ /* 0x000ea4000c1e1b00 */
[----:B--2---:R-:W0:Y:S02]  /*c1f0*/  I2F.U64 R0, R2 ;  /* 0x0000000200007312 */ /* 0x004e240000301000 */
[----:B0-----:R-:W-:Y:S01]  /*c200*/  F2FP.F16.F32.PACK_AB R0, RZ, R0 ;  /* 0x00000000ff00723e */ /* 0x001fe200000000ff */
[----:B------:R-:W-:Y:S06]  /*c210*/  BRA `(.L_x_1130) ;  /* 0x00000000000c7947 */ /* 0x000fec0003800000 */
.L_x_1153:
[----:B------:R-:W2:Y:S02]  /*c220*/  LDG.E R2, desc[UR36][R2.64] ;  /* 0x0000002402027981 */ /* 0x000ea4000c1e1900 */
[----:B--2---:R-:W-:-:S04]  /*c230*/  I2FP.F32.U32 R0, R2 ;  /* 0x0000000200007245 */ /* 0x004fc80000201000 */
[----:B------:R-:W-:-:S07]  /*c240*/  F2FP.F16.F32.PACK_AB R0, RZ, R0 ;  /* 0x00000000ff00723e */ /* 0x000fce00000000ff */
.L_x_1130:
        /* <DEDUP_REMOVED lines=26> */
.L_x_1161:
[----:B------:R-:W-:-:S06]  /*c3f0*/  HADD2.F32 R5, -RZ, R19.H0_H0 ;  /* 0x20000013ff057230 */ /* 0x000fcc0000004100 */
[----:B------:R-:W0:Y:S02]  /*c400*/  F2I.S64.TRUNC R4, R5 ;  /* 0x0000000500047311 */ /* 0x000e24000020d900 */
[----:B0-----:R0:W-:Y:S01]  /*c410*/  STG.E.U8 desc[UR36][R2.64], R4 ;  /* 0x0000000402007986 */ /* 0x0011e2000c101124 */
[----:B------:R-:W-:Y:S05]  /*c420*/  BRA `(.L_x_1163) ;  /* 0x0000000c006c7947 */ /* 0x000fea0003800000 */
.L_x_1160:
        /* <DEDUP_REMOVED lines=10> */
.L_x_1165:
[----:B------:R-:W-:-:S06]  /*c4d0*/  HADD2.F32 R19, -RZ, R19.H0_H0 ;  /* 0x20000013ff137230 */ /* 0x000fcc0000004100 */
[----:B------:R-:W0:Y:S02]  /*c4e0*/  F2I.FTZ.TRUNC.NTZ R19, R19 ;  /* 0x0000001300137305 */ /* 0x000e24000021f100 */
[----:B0-----:R0:W-:Y:S01]  /*c4f0*/  STG.E desc[UR36][R2.64], R19 ;  /* 0x0000001302007986 */ /* 0x0011e2000c101924 */
[----:B------:R-:W-:Y:S05]  /*c500*/  BRA `(.L_x_1163) ;  /* 0x0000000c00347947 */ /* 0x000fea0003800000 */
.L_x_1164:
[----:B------:R-:W-:-:S06]  /*c510*/  HADD2.F32 R19, -RZ, R19.H0_H0 ;  /* 0x20000013ff137230 */ /* 0x000fcc0000004100 */
[----:B------:R-:W0:Y:S02]  /*c520*/  F2I.FTZ.TRUNC.NTZ R19, R19 ;  /* 0x0000001300137305 */ /* 0x000e24000021f100 */
[----:B0-----:R0:W-:Y:S01]  /*c530*/  STG.E.U16 desc[UR36][R2.64], R19 ;  /* 0x0000001302007986 */ /* 0x0011e2000c101524 */
[----:B------:R-:W-:Y:S05]  /*c540*/  BRA `(.L_x_1163) ;  /* 0x0000000c00247947 */ /* 0x000fea0003800000 */
.L_x_1159:
        /* <DEDUP_REMOVED lines=9> */
.L_x_1167:
[----:B------:R0:W-:Y:S01]  /*c5e0*/  STG.E.U16 desc[UR36][R2.64], R19 ;  /* 0x0000001302007986 */ /* 0x0001e2000c101524 */
[----:B------:R-:W-:Y:S05]  /*c5f0*/  BRA `(.L_x_1163) ;  /* 0x0000000800f87947 */ /* 0x000fea0003800000 */
.L_x_1166:
[----:B------:R-:W-:-:S09]  /*c600*/  UISETP.NE.AND UP0, UPT, UR6, 0x7, UPT ;  /* 0x000000070600788c */ /* 0x000fd2000bf05270 */
[----:B------:R-:W-:Y:S05]  /*c610*/  BRA.U !UP0, `(.L_x_1168) ;  /* 0x0000000108347547 */ /* 0x000fea000b800000 */
[----:B------:R-:W-:-:S09]  /*c620*/  UISETP.NE.AND UP0, UPT, UR6, 0x8, UPT ;  /* 0x000000080600788c */ /* 0x000fd2000bf05270 */
[----:B------:R-:W-:Y:S05]  /*c630*/  BRA.U !UP0, `(.L_x_1169) ;  /* 0x0000000108187547 */ /* 0x000fea000b800000 */
[----:B------:R-:W-:-:S09]  /*c640*/  UISETP.NE.AND UP0, UPT, UR6, 0x9, UPT ;  /* 0x000000090600788c */ /* 0x000fd2000bf05270 */
[----:B------:R-:W-:Y:S05]  /*c650*/  BRA.U UP0, `(.L_x_1162) ;  /* 0x0000000500fc7547 */ /* 0x000fea000b800000 */
[----:B------:R-:W-:Y:S02]  /*c660*/  HFMA2 R5, -RZ, RZ, 0, 0 ;  /* 0x00000000ff057431 */ /* 0x000fe400000001ff */
[----:B------:R-:W-:-:S05]  /*c670*/  HADD2.F32 R4, -RZ, R19.H0_H0 ;  /* 0x20000013ff047230 */ /* 0x000fca0000004100 */
[----:B------:R0:W-:Y:S01]  /*c680*/  STG.E.64 desc[UR36][R2.64], R4 ;  /* 0x0000000402007986 */ /* 0x0001e2000c101b24 */
[----:B------:R-:W-:Y:S05]  /*c690*/  BRA `(.L_x_1163) ;  /* 0x0000000800d07947 */ /* 0x000fea0003800000 */
.L_x_1169:
[----:B------:R-:W-:-:S05]  /*c6a0*/  HADD2.F32 R0, -RZ, R19.H0_H0 ;  /* 0x20000013ff007230 */ /* 0x000fca0000004100 */
[----:B------:R-:W-:-:S04]  /*c6b0*/  F2FP.F16.F32.PACK_AB R0, RZ, R0 ;  /* 0x00000000ff00723e */ /* 0x000fc800000000ff */
[----:B------:R-:W-:-:S05]  /*c6c0*/  PRMT R0, R0, 0x5410, RZ ;  /* 0x0000541000007816 */ /* 0x000fca00000000ff */
[----:B------:R0:W-:Y:S01]  /*c6d0*/  STG.E desc[UR36][R2.64], R0 ;  /* 0x0000000002007986 */ /* 0x0001e2000c101924 */
[----:B------:R-:W-:Y:S05]  /*c6e0*/  BRA `(.L_x_1163) ;  /* 0x0000000800bc7947 */ /* 0x000fea0003800000 */
.L_x_1168:
[----:B------:R-:W-:-:S05]  /*c6f0*/  HADD2.F32 R4, -RZ, R19.H0_H0 ;  /* 0x20000013ff047230 */ /* 0x000fca0000004100 */
[----:B------:R-:W-:-:S06]  /*c700*/  FMUL.FTZ R4, R4, 1 ;  /* 0x3f80000004047820 */ /* 0x000fcc0000410000 */
[----:B------:R-:W0:Y:S02]  /*c710*/  F2F.F64.F32 R4, R4 ;  /* 0x0000000400047310 */ /* 0x000e240000201800 */
[----:B0-----:R0:W-:Y:S01]  /*c720*/  STG.E.64 desc[UR36][R2.64], R4 ;  /* 0x0000000402007986 */ /* 0x0011e2000c101b24 */
[----:B------:R-:W-:Y:S05]  /*c730*/  BRA `(.L_x_1163) ;  /* 0x0000000800a87947 */ /* 0x000fea0003800000 */
.L_x_1158:
        /* <DEDUP_REMOVED lines=14> */
.L_x_1173:
        /* <DEDUP_REMOVED lines=18> */
.L_x_1176:
[----:B------:R-:W-:-:S04]  /*c940*/  SHF.R.U32.HI R5, RZ, 0x18, R5 ;  /* 0x00000018ff057819 */ /* 0x000fc80000011605 */
[----:B------:R-:W-:-:S07]  /*c950*/  LOP3.LUT R0, R0, 0x80, R5, 0xf8, !PT ;  /* 0x0000008000007812 */ /* 0x000fce00078ef805 */
.L_x_1175:
[----:B------:R-:W-:Y:S05]  /*c960*/  BSYNC.RECONVERGENT B0 ;  /* 0x0000000000007941 */ /* 0x000fea0003800200 */
.L_x_1174:
[----:B------:R0:W-:Y:S01]  /*c970*/  STG.E.U8 desc[UR36][R2.64], R0 ;  /* 0x0000000002007986 */ /* 0x0001e2000c101124 */
[----:B------:R-:W-:Y:S05]  /*c980*/  BRA `(.L_x_1163) ;  /* 0x0000000800147947 */ /* 0x000fea0003800000 */
.L_x_1172:
        /* <DEDUP_REMOVED lines=18> */
.L_x_1179:
[----:B------:R-:W-:-:S04]  /*cab0*/  SHF.R.U32.HI R5, RZ, 0x18, R5 ;  /* 0x00000018ff057819 */ /* 0x000fc80000011605 */
[----:B------:R-:W-:-:S07]  /*cac0*/  LOP3.LUT R0, R0, 0x80, R5, 0xf8, !PT ;  /* 0x0000008000007812 */ /* 0x000fce00078ef805 */
.L_x_1178:
[----:B------:R-:W-:Y:S05]  /*cad0*/  BSYNC.RECONVERGENT B0 ;  /* 0x0000000000007941 */ /* 0x000fea0003800200 */
.L_x_1177:
[----:B------:R0:W-:Y:S01]  /*cae0*/  STG.E.U8 desc[UR36][R2.64], R0 ;  /* 0x0000000002007986 */ /* 0x0001e2000c101124 */
[----:B------:R-:W-:Y:S05]  /*caf0*/  BRA `(.L_x_1163) ;  /* 0x0000000400b87947 */ /* 0x000fea0003800000 */
.L_x_1171:
[----:B------:R-:W-:-:S09]  /*cb00*/  UISETP.NE.AND UP0, UPT, UR6, 0x1c, UPT ;  /* 0x0000001c0600788c */ /* 0x000fd2000bf05270 */
[----:B------:R-:W-:Y:S05]  /*cb10*/  BRA.U !UP0, `(.L_x_1180) ;  /* 0x0000000108607547 */ /* 0x000fea000b800000 */
[----:B------:R-:W-:-:S09]  /*cb20*/  UISETP.NE.AND UP0, UPT, UR6, 0x1d, UPT ;  /* 0x0000001d0600788c */ /* 0x000fd2000bf05270 */
[----:B------:R-:W-:Y:S05]  /*cb30*/  BRA.U !UP0, `(.L_x_1181) ;  /* 0x0000000108487547 */ /* 0x000fea000b800000 */
[----:B------:R-:W-:-:S09]  /*cb40*/  UISETP.NE.AND UP0, UPT, UR6, 0x2c, UPT ;  /* 0x0000002c0600788c */ /* 0x000fd2000bf05270 */
[----:B------:R-:W-:Y:S05]  /*cb50*/  BRA.U UP0, `(.L_x_1162) ;  /* 0x0000000100bc7547 */ /* 0x000fea000b800000 */
[----:B------:R-:W-:Y:S02]  /*cb60*/  HADD2.F32 R19, -RZ, R19.H0_H0 ;  /* 0x20000013ff137230 */ /* 0x000fe40000004100 */
[----:B------:R-:W-:-:S03]  /*cb70*/  HFMA2 R5, -RZ, RZ, 0, 1.5199184417724609375e-05 ;  /* 0x000000ffff057431 */ /* 0x000fc600000001ff */
        /* <DEDUP_REMOVED lines=14> */
.L_x_1181:
[----:B------:R-:W-:-:S06]  /*cc60*/  HADD2.F32 R4, -RZ, R19.H0_H0 ;  /* 0x20000013ff047230 */ /* 0x000fcc0000004100 */
[----:B------:R-:W0:Y:S02]  /*cc70*/  F2I.U64.TRUNC R4, R4 ;  /* 0x0000000400047311 */ /* 0x000e24000020d800 */
[----:B0-----:R0:W-:Y:S01]  /*cc80*/  STG.E.64 desc[UR36][R2.64], R4 ;  /* 0x0000000402007986 */ /* 0x0011e2000c101b24 */
[----:B------:R-:W-:Y:S05]  /*cc90*/  BRA `(.L_x_1163) ;  /* 0x0000000400507947 */ /* 0x000fea0003800000 */
.L_x_1180:
[----:B------:R-:W-:-:S06]  /*cca0*/  HADD2.F32 R19, -RZ, R19.H0_H0 ;  /* 0x20000013ff137230 */ /* 0x000fcc0000004100 */
[----:B------:R-:W0:Y:S02]  /*ccb0*/  F2I.FTZ.U32.TRUNC.NTZ R19, R19 ;  /* 0x0000001300137305 */ /* 0x000e24000021f000 */
[----:B0-----:R0:W-:Y:S01]  /*ccc0*/  STG.E desc[UR36][R2.64], R19 ;  /* 0x0000001302007986 */ /* 0x0011e2000c101924 */
[----:B------:R-:W-:Y:S05]  /*ccd0*/  BRA `(.L_x_1163) ;  /* 0x0000000400407947 */ /* 0x000fea0003800000 */
.L_x_1170:
        /* <DEDUP_REMOVED lines=11> */
.L_x_1183:
[----:B------:R-:W-:Y:S01]  /*cd90*/  HADD2.F32 R19, -RZ, R19.H0_H0 ;  /* 0x20000013ff137230 */ /* 0x000fe20000004100 */
[----:B------:R-:W-:-:S04]  /*cda0*/  CS2R R6, SRZ ;  /* 0x0000000000067805 */ /* 0x000fc8000001ff00 */
[----:B------:R-:W-:-:S06]  /*cdb0*/  FMUL.FTZ R4, R19, 1 ;  /* 0x3f80000013047820 */ /* 0x000fcc0000410000 */
[----:B------:R-:W0:Y:S02]  /*cdc0*/  F2F.F64.F32 R4, R4 ;  /* 0x0000000400047310 */ /* 0x000e240000201800 */
[----:B0-----:R0:W-:Y:S01]  /*cdd0*/  STG.E.128 desc[UR36][R2.64], R4 ;  /* 0x0000000402007986 */ /* 0x0011e2000c101d24 */
[----:B------:R-:W-:Y:S05]  /*cde0*/  BRA `(.L_x_1163) ;  /* 0x0000000000fc7947 */ /* 0x000fea0003800000 */
.L_x_1182:
[----:B------:R-:W-:-:S09]  /*cdf0*/  UISETP.NE.AND UP0, UPT, UR6, 0xf, UPT ;  /* 0x0000000f0600788c */ /* 0x000fd2000bf05270 */
[----:B------:R-:W-:Y:S05]  /*ce00*/  BRA.U !UP0, `(.L_x_1184) ;  /* 0x0000000108e87547 */ /* 0x000fea000b800000 */
[----:B------:R-:W-:-:S09]  /*ce10*/  UISETP.NE.AND UP0, UPT, UR6, 0x17, UPT ;  /* 0x000000170600788c */ /* 0x000fd2000bf05270 */
[----:B------:R-:W-:Y:S05]  /*ce20*/  BRA.U !UP0, `(.L_x_1185) ;  /* 0x0000000108907547 */ /* 0x000fea000b800000 */
[----:B------:R-:W-:-:S09]  /*ce30*/  UISETP.NE.AND UP0, UPT, UR6, 0x18, UPT ;  /* 0x000000180600788c */ /* 0x000fd2000bf05270 */
[----:B------:R-:W-:Y:S05]  /*ce40*/  BRA.U !UP0, `(.L_x_1186) ;  /* 0x0000000108447547 */ /* 0x000fea000b800000 */
.L_x_1162:
        /* <DEDUP_REMOVED lines=16> */
.L_x_1187:
[----:B------:R-:W-:Y:S05]  /*cf50*/  BRA `(.L_x_1163) ;  /* 0x0000000000a07947 */ /* 0x000fea0003800000 */
.L_x_1186:
        /* <DEDUP_REMOVED lines=13> */
.L_x_1189:
[----:B------:R-:W-:Y:S05]  /*d030*/  BSYNC.RECONVERGENT B0 ;  /* 0x0000000000007941 */ /* 0x000fea0003800200 */
.L_x_1188:
[----:B------:R-:W-:-:S05]  /*d040*/  LOP3.LUT R5, R0, 0x80, R5, 0xf8, !PT ;  /* 0x0000008000057812 */ /* 0x000fca00078ef805 */
[----:B------:R3:W-:Y:S01]  /*d050*/  STG.E.U8 desc[UR36][R2.64], R5 ;  /* 0x0000000502007986 */ /* 0x0007e2000c101124 */
[----:B------:R-:W-:Y:S05]  /*d060*/  BRA `(.L_x_1163) ;  /* 0x00000000005c7947 */ /* 0x000fea0003800000 */
.L_x_1185:
        /* <DEDUP_REMOVED lines=12> */
.L_x_1191:
[----:B------:R-:W-:Y:S01]  /*d130*/  IMAD.MOV.U32 R0, RZ, RZ, 0x7f ;  /* 0x0000007fff007424 */ /* 0x000fe200078e00ff */
[----:B------:R-:W-:-:S04]  /*d140*/  ISETP.GT.U32.AND P0, PT, R4, 0x7f800000, PT ;  /* 0x7f8000000400780c */ /* 0x000fc80003f04070 */
[----:B------:R-:W-:-:S09]  /*d150*/  SEL R0, R0, 0x7c, P0 ;  /* 0x0000007c00007807 */ /* 0x000fd20000000000 */
.L_x_1192:
[----:B------:R-:W-:Y:S05]  /*d160*/  BSYNC.RECONVERGENT B0 ;  /* 0x0000000000007941 */ /* 0x000fea0003800200 */
.L_x_1190:
[----:B------:R-:W-:-:S04]  /*d170*/  SHF.R.U32.HI R5, RZ, 0x18, R5 ;  /* 0x00000018ff057819 */ /* 0x000fc80000011605 */
[----:B------:R-:W-:-:S05]  /*d180*/  LOP3.LUT R5, R0, 0x80, R5, 0xf8, !PT ;  /* 0x0000008000057812 */ /* 0x000fca00078ef805 */
[----:B------:R2:W-:Y:S01]  /*d190*/  STG.E.U8 desc[UR36][R2.64], R5 ;  /* 0x0000000502007986 */ /* 0x0005e2000c101124 */
[----:B------:R-:W-:Y:S05]  /*d1a0*/  BRA `(.L_x_1163) ;  /* 0x00000000000c7947 */ /* 0x000fea0003800000 */
.L_x_1184:
[----:B------:R-:W-:-:S05]  /*d1b0*/  HADD2.F32 R0, -RZ, R19.H0_H0 ;  /* 0x20000013ff007230 */ /* 0x000fca0000004100 */
[----:B------:R-:W-:-:S05]  /*d1c0*/  F2FP.BF16.F32.PACK_AB R0, RZ, R0 ;  /* 0x00000000ff00723e */ /* 0x000fca00000010ff */
[----:B------:R4:W-:Y:S02]  /*d1d0*/  STG.E.U16 desc[UR36][R2.64], R0 ;  /* 0x0000000002007986 */ /* 0x0009e4000c101524 */
.L_x_1163:
[----:B------:R-:W-:-:S07]  /*d1e0*/  IADD3 R17, PT, PT, R17, 0x80, RZ ;  /* 0x0000008011117810 */ /* 0x000fce0007ffe0ff */
.L_x_1090:
[----:B------:R-:W-:Y:S05]  /*d1f0*/  BSYNC.RECONVERGENT B6 ;  /* 0x0000000000067941 */ /* 0x000fea0003800200 */
.L_x_1089:
[----:B------:R-:W5:Y:S02]  /*d200*/  LDCU UR4, c[0x0][0x380] ;  /* 0x00007000ff0477ac */ /* 0x000f640008000800 */
[----:B-----5:R-:W-:-:S13]  /*d210*/  ISETP.GE.AND P0, PT, R17, UR4, PT ;  /* 0x0000000411007c0c */ /* 0x020fda000bf06270 */
[----:B------:R-:W-:Y:S05]  /*d220*/  @P0 EXIT ;  /* 0x000000000000094d */ /* 0x000fea0003800000 */
[----:B------:R-:W5:Y:S01]  /*d230*/  LDCU UR4, c[0x0][0x388] ;  /* 0x00007100ff0477ac */ /* 0x000f620008000800 */
[----:B------:R-:W-:Y:S02]  /*d240*/  IMAD.MOV.U32 R18, RZ, RZ, RZ ;  /* 0x000000ffff127224 */ /* 0x000fe400078e00ff */
[----:B0--34-:R-:W-:Y:S02]  /*d250*/  IMAD.MOV.U32 R0, RZ, RZ, RZ ;  /* 0x000000ffff007224 */ /* 0x019fe400078e00ff */
        /* <DEDUP_REMOVED lines=8> */
[----:B-12---:R-:W-:Y:S01]  /*d2e0*/  IMAD.HI.U32 R2, R17, UR4, R16 ;  /* 0x0000000411027c27 */ /* 0x006fe2000f8e0010 */
[----:B------:R-:W1:Y:S04]  /*d2f0*/  LDCU UR4, c[0x0][0x4c0] ;  /* 0x00009800ff0477ac */ /* 0x000e680008000800 */
[----:B------:R-:W-:-:S04]  /*d300*/  SHF.R.U32.HI R3, RZ, UR5, R2 ;  /* 0x00000005ff037c19 */ /* 0x000fc80008011602 */
[----:B------:R-:W-:-:S05]  /*d310*/  IADD3 R0, PT, PT, -R3, RZ, RZ ;  /* 0x000000ff03007210 */ /* 0x000fca0007ffe1ff */
        /* <DEDUP_REMOVED lines=339> */
.L_x_1193:
[----:B------:R-:W0:Y:S01]  /*e850*/  LDCU.64 UR6, c[0x0][0x5e8] ;  /* 0x0000bd00ff0677ac */ /* 0x000e220008000a00 */
[----:B------:R-:W1:Y:S01]  /*e860*/  LDCU.64 UR8, c[0x0][0x5f0] ;  /* 0x0000be00ff0877ac */ /* 0x000e620008000a00 */
[----:B------:R-:W-:-:S04]  /*e870*/  UPRMT UR4, UR40, 0x7771, URZ ;  /* 0x0000777128047896 */ /* 0x000fc800080000ff */
[----:B------:R-:W-:Y:S01]  /*e880*/  UISETP.GT.AND UP0, UPT, UR4, 0x9, UPT ;  /* 0x000000090400788c */ /* 0x000fe2000bf04270 */
[----:B0-----:R-:W-:Y:S02]  /*e890*/  IADD3 R16, P0, PT, R16, UR6, RZ ;  /* 0x0000000610107c10 */ /* 0x001fe4000ff1e0ff */
[----:B-12---:R-:W-:-:S03]  /*e8a0*/  IADD3 R2, P1, PT, R0, UR8, RZ ;  /* 0x0000000800027c10 */ /* 0x006fc6000ff3e0ff */
[----:B------:R-:W-:Y:S01]  /*e8b0*/  IMAD.X R17, RZ, RZ, UR7, P0 ;  /* 0x00000007ff117e24 */ /* 0x000fe200080e06ff */
[----:B------:R-:W-:Y:S02]  /*e8c0*/  IADD3.X R3, PT, PT, RZ, UR9, RZ, P1, !PT ;  /* 0x00000009ff037c10 */ /* 0x000fe40008ffe4ff */
        /* <DEDUP_REMOVED lines=14> */
.L_x_1197:
[----:B------:R-:W2:Y:S02]  /*e9b0*/  LDG.E.U8 R2, desc[UR36][R2.64] ;  /* 0x0000002402027981 */ /* 0x000ea4000c1e1100 */
[----:B--2---:R-:W-:-:S04]  /*e9c0*/  I2FP.F32.U32 R0, R2 ;  /* 0x0000000200007245 */ /* 0x004fc80000201000 */
[----:B------:R-:W-:-:S04]  /*e9d0*/  F2FP.F16.F32.PACK_AB R0, RZ, R0 ;  /* 0x00000000ff00723e */ /* 0x000fc800000000ff */
[----:B------:R-:W-:Y:S01]  /*e9e0*/  PRMT R19, R0, 0x7610, R19 ;  /* 0x0000761000137816 */ /* 0x000fe20000000013 */
[----:B------:R-:W-:Y:S06]  /*e9f0*/  BRA `(.L_x_1199) ;  /* 0x0000000c00b47947 */ /* 0x000fec0003800000 */
.L_x_1196:
        /* <DEDUP_REMOVED lines=11> */
.L_x_1201:
[----:B------:R-:W2:Y:S02]  /*eab0*/  LDG.E R2, desc[UR36][R2.64] ;  /* 0x0000002402027981 */ /* 0x000ea4000c1e1900 */
[----:B--2---:R-:W-:-:S04]  /*eac0*/  I2FP.F32.S32 R0, R2 ;  /* 0x0000000200007245 */ /* 0x004fc80000201400 */
[----:B------:R-:W-:-:S04]  /*ead0*/  F2FP.F16.F32.PACK_AB R0, RZ, R0 ;  /* 0x00000000ff00723e */ /* 0x000fc800000000ff */
[----:B------:R-:W-:Y:S01]  /*eae0*/  PRMT R19, R0, 0x7610, R19 ;  /* 0x0000761000137816 */ /* 0x000fe20000000013 */
[----:B------:R-:W-:Y:S06]  /*eaf0*/  BRA `(.L_x_1199) ;  /* 0x0000000c00747947 */ /* 0x000fec0003800000 */
.L_x_1200:
[----:B------:R-:W2:Y:S02]  /*eb00*/  LDG.E.U16 R2, desc[UR36][R2.64] ;  /* 0x0000002402027981 */ /* 0x000ea4000c1e1500 */
[----:B--2---:R-:W0:Y:S02]  /*eb10*/  I2F.S16 R0, R2 ;  /* 0x0000000200007306 */ /* 0x004e240000101400 */
[----:B0-----:R-:W-:-:S04]  /*eb20*/  F2FP.F16.F32.PACK_AB R0, RZ, R0 ;  /* 0x00000000ff00723e */ /* 0x001fc800000000ff */
[----:B------:R-:W-:Y:S01]  /*eb30*/  PRMT R19, R0, 0x7610, R19 ;  /* 0x0000761000137816 */ /* 0x000fe20000000013 */
[----:B------:R-:W-:Y:S06]  /*eb40*/  BRA `(.L_x_1199) ;  /* 0x0000000c00607947 */ /* 0x000fec0003800000 */
.L_x_1195:
        /* <DEDUP_REMOVED lines=9> */
.L_x_1203:
[----:B------:R0:W5:Y:S01]  /*ebe0*/  LDG.E.U16 R19, desc[UR36][R2.64] ;  /* 0x0000002402137981 */ /* 0x000162000c1e1500 */
[----:B------:R-:W-:Y:S05]  /*ebf0*/  BRA `(.L_x_1199) ;  /* 0x0000000c00347947 */ /* 0x000fea0003800000 */
.L_x_1202:
        /* <DEDUP_REMOVED lines=9> */
.L_x_1205:
[----:B------:R1:W5:Y:S01]  /*ec90*/  LDG.E.U16 R19, desc[UR36][R2.64] ;  /* 0x0000002402137981 */ /* 0x000362000c1e1500 */
[----:B------:R-:W-:Y:S05]  /*eca0*/  BRA `(.L_x_1199) ;  /* 0x0000000c00087947 */ /* 0x000fea0003800000 */
.L_x_1204:
        /* <DEDUP_REMOVED lines=9> */
.L_x_1194:
        /* <DEDUP_REMOVED lines=14> */
.L_x_1208:
        /* <DEDUP_REMOVED lines=9> */
.L_x_1207:
        /* <DEDUP_REMOVED lines=27> */
.L_x_1210:
        /* <DEDUP_REMOVED lines=14> */
.L_x_1209:
[----:B------:R-:W2:Y:S02]  /*f140*/  LDG.E.U16 R0, desc[UR36][R2.64] ;  /* 0x0000002402007981 */ /* 0x000ea4000c1e1500 */
[----:B--2---:R-:W-:-:S04]  /*f150*/  SHF.L.U32 R0, R0, 0x10, RZ ;  /* 0x0000001000007819 */ /* 0x004fc800000006ff */
[----:B------:R-:W-:-:S04]  /*f160*/  F2FP.F16.F32.PACK_AB R0, RZ, R0 ;  /* 0x00000000ff00723e */ /* 0x000fc800000000ff */
[----:B------:R-:W-:Y:S01]  /*f170*/  PRMT R19, R0, 0x7610, R19 ;  /* 0x0000761000137816 */ /* 0x000fe20000000013 */
[----:B------:R-:W-:Y:S06]  /*f180*/  BRA `(.L_x_1199) ;  /* 0x0000000400d07947 */ /* 0x000fec0003800000 */
.L_x_1206:
        /* <DEDUP_REMOVED lines=13> */
.L_x_1213:
        /* <DEDUP_REMOVED lines=21> */
.L_x_1217:
[----:B------:R-:W-:Y:S05]  /*f3b0*/  BSYNC.RECONVERGENT B1 ;  /* 0x0000000000017941 */ /* 0x000fea0003800200 */
.L_x_1216:
[----:B------:R-:W-:Y:S02]  /*f3c0*/  SHF.L.U32 R0, R0, 0x14, RZ ;  /* 0x0000001400007819 */ /* 0x000fe400000006ff */
[----:B------:R-:W-:-:S04]  /*f3d0*/  LEA R2, R2, 0x3b800000, 0x17 ;  /* 0x3b80000002027811 */ /* 0x000fc800078eb8ff */
[----:B------:R-:W-:-:S07]  /*f3e0*/  LOP3.LUT R0, R2, R0, R7, 0xfe, !PT ;  /* 0x0000000002007212 */ /* 0x000fce00078efe07 */
.L_x_1215:
[----:B------:R-:W-:Y:S05]  /*f3f0*/  BSYNC.RECONVERGENT B0 ;  /* 0x0000000000007941 */ /* 0x000fea0003800200 */
.L_x_1214:
[----:B------:R-:W-:-:S04]  /*f400*/  F2FP.F16.F32.PACK_AB R0, RZ, R0 ;  /* 0x00000000ff00723e */ /* 0x000fc800000000ff */
[----:B------:R-:W-:Y:S01]  /*f410*/  PRMT R19, R0, 0x7610, R19 ;  /* 0x0000761000137816 */ /* 0x000fe20000000013 */
[----:B------:R-:W-:Y:S06]  /*f420*/  BRA `(.L_x_1199) ;  /* 0x0000000400287947 */ /* 0x000fec0003800000 */
.L_x_1212:
        /* <DEDUP_REMOVED lines=21> */
.L_x_1221:
[----:B------:R-:W-:Y:S05]  /*f580*/  BSYNC.RECONVERGENT B1 ;  /* 0x0000000000017941 */ /* 0x000fea0003800200 */
.L_x_1220:
[----:B------:R-:W-:Y:S02]  /*f590*/  SHF.L.U32 R0, R0, 0x15, RZ ;  /* 0x0000001500007819 */ /* 0x000fe400000006ff */
[----:B------:R-:W-:-:S04]  /*f5a0*/  LEA R2, R2, 0x37800000, 0x17 ;  /* 0x3780000002027811 */ /* 0x000fc800078eb8ff */
[----:B------:R-:W-:-:S07]  /*f5b0*/  LOP3.LUT R0, R2, R0, R7, 0xfe, !PT ;  /* 0x0000000002007212 */ /* 0x000fce00078efe07 */
.L_x_1219:
[----:B------:R-:W-:Y:S05]  /*f5c0*/  BSYNC.RECONVERGENT B0 ;  /* 0x0000000000007941 */ /* 0x000fea0003800200 */
.L_x_1218:
[----:B------:R-:W-:-:S04]  /*f5d0*/  F2FP.F16.F32.PACK_AB R0, RZ, R0 ;  /* 0x00000000ff00723e */ /* 0x000fc800000000ff */
[----:B------:R-:W-:Y:S01]  /*f5e0*/  PRMT R19, R0, 0x7610, R19 ;  /* 0x0000761000137816 */ /* 0x000fe20000000013 */
[----:B------:R-:W-:Y:S06]  /*f5f0*/  BRA `(.L_x_1199) ;  /* 0x0000000000b47947 */ /* 0x000fec0003800000 */
.L_x_1211:
        /* <DEDUP_REMOVED lines=14> */
.L_x_1225:
[----:B------:R-:W-:Y:S05]  /*f6e0*/  BSYNC.RECONVERGENT B0 ;  /* 0x0000000000007941 */ /* 0x000fea0003800200 */
.L_x_1224:
[----:B------:R-:W-:-:S04]  /*f6f0*/  F2FP.F16.F32.PACK_AB R0, RZ, R0 ;  /* 0x00000000ff00723e */ /* 0x000fc800000000ff */
[----:B------:R-:W-:Y:S01]  /*f700*/  PRMT R19, R0, 0x7610, R19 ;  /* 0x0000761000137816 */ /* 0x000fe20000000013 */
[----:B------:R-:W-:Y:S06]  /*f710*/  BRA `(.L_x_1199) ;  /* 0x00000000006c7947 */ /* 0x000fec0003800000 */
.L_x_1198:
        /* <DEDUP_REMOVED lines=8> */
[----:B0-----:R-:W-:Y:S01]  /*f7a0*/  IMAD.U32 R4, RZ, RZ, UR4 ;  /* 0x00000004ff047e24 */ /* 0x001fe2000f8e00ff */
[----:B------:R-:W-:Y:S01]  /*f7b0*/  MOV R5, UR5 ;  /* 0x0000000500057c02 */ /* 0x000fe20008000f00 */
[----:B-1----:R-:W-:-:S02]  /*f7c0*/  IMAD.U32 R6, RZ, RZ, UR6 ;  /* 0x00000006ff067e24 */ /* 0x002fc4000f8e00ff */
[----:B------:R-:W-:Y:S02]  /*f7d0*/  IMAD.U32 R7, RZ, RZ, UR7 ;  /* 0x00000007ff077e24 */ /* 0x000fe4000f8e00ff */
[----:B---3--:R-:W-:Y:S02]  /*f7e0*/  IMAD.U32 R10, RZ, RZ, UR8 ;  /* 0x00000008ff0a7e24 */ /* 0x008fe4000f8e00ff */
[----:B------:R-:W-:-:S07]  /*f7f0*/  IMAD.U32 R11, RZ, RZ, UR9 ;  /* 0x00000009ff0b7e24 */ /* 0x000fce000f8e00ff */
[----:B------:R-:W-:-:S07]  /*f800*/  LEPC R20, `(.L_x_1226) ;  /* 0x000000001014794e */ /* 0x000fce0000000000 */
[----:B--2---:R-:W-:Y:S05]  /*f810*/  CALL.ABS.NOINC R2 ;  /* 0x0000000002007343 */ /* 0x004fea0003c00000 */
.L_x_1226:
[----:B------:R-:W-:Y:S01]  /*f820*/  PRMT R19, RZ, 0x7610, R19 ;  /* 0x00007610ff137816 */ /* 0x000fe20000000013 */
[----:B------:R-:W-:Y:S06]  /*f830*/  BRA `(.L_x_1199) ;  /* 0x0000000000247947 */ /* 0x000fec0003800000 */
.L_x_1223:
[----:B------:R-:W2:Y:S02]  /*f840*/  LDG.E.64 R2, desc[UR36][R2.64] ;  /* 0x0000002402027981 */ /* 0x000ea4000c1e1b00 */
[----:B--2---:R-:W0:Y:S02]  /*f850*/  I2F.U64 R0, R2 ;  /* 0x0000000200007312 */ /* 0x004e240000301000 */
[----:B0-----:R-:W-:-:S04]  /*f860*/  F2FP.F16.F32.PACK_AB R0, RZ, R0 ;  /* 0x00000000ff00723e */ /* 0x001fc800000000ff */
[----:B------:R-:W-:Y:S01]  /*f870*/  PRMT R19, R0, 0x7610, R19 ;  /* 0x0000761000137816 */ /* 0x000fe20000000013 */
[----:B------:R-:W-:Y:S06]  /*f880*/  BRA `(.L_x_1199) ;  /* 0x0000000000107947 */ /* 0x000fec0003800000 */
.L_x_1222:
[----:B------:R-:W2:Y:S02]  /*f890*/  LDG.E R2, desc[UR36][R2.64] ;  /* 0x0000002402027981 */ /* 0x000ea4000c1e1900 */
[----:B--2---:R-:W-:-:S04]  /*f8a0*/  I2FP.F32.U32 R0, R2 ;  /* 0x0000000200007245 */ /* 0x004fc80000201000 */
[----:B------:R-:W-:-:S04]  /*f8b0*/  F2FP.F16.F32.PACK_AB R0, RZ, R0 ;  /* 0x00000000ff00723e */ /* 0x000fc800000000ff */
[----:B------:R-:W-:-:S07]  /*f8c0*/  PRMT R19, R0, 0x7610, R19 ;  /* 0x0000761000137816 */ /* 0x000fce0000000013 */
.L_x_1199:
        /* <DEDUP_REMOVED lines=18> */
.L_x_1230:
[----:B------:R-:W2:Y:S02]  /*f9f0*/  LDG.E.U8 R2, desc[UR36][R2.64] ;  /* 0x0000002402027981 */ /* 0x000ea4000c1e1100 */
[----:B--2---:R-:W-:-:S04]  /*fa00*/  I2FP.F32.U32 R0, R2 ;  /* 0x0000000200007245 */ /* 0x004fc80000201000 */
[----:B------:R-:W-:Y:S01]  /*fa10*/  F2FP.F16.F32.PACK_AB R0, RZ, R0 ;  /* 0x00000000ff00723e */ /* 0x000fe200000000ff */
[----:B------:R-:W-:Y:S06]  /*fa20*/  BRA `(.L_x_1232) ;  /* 0x0000000c007c7947 */ /* 0x000fec0003800000 */
.L_x_1229:
        /* <DEDUP_REMOVED lines=10> */
.L_x_1234:
[----:B------:R-:W2:Y:S02]  /*fad0*/  LDG.E R2, desc[UR36][R2.64] ;  /* 0x0000002402027981 */ /* 0x000ea4000c1e1900 */
[----:B--2---:R-:W-:-:S04]  /*fae0*/  I2FP.F32.S32 R0, R2 ;  /* 0x0000000200007245 */ /* 0x004fc80000201400 */
[----:B------:R-:W-:Y:S01]  /*faf0*/  F2FP.F16.F32.PACK_AB R0, RZ, R0 ;  /* 0x00000000ff00723e */ /* 0x000fe200000000ff */
[----:B------:R-:W-:Y:S06]  /*fb00*/  BRA `(.L_x_1232) ;  /* 0x0000000c00447947 */ /* 0x000fec0003800000 */
.L_x_1233:
[----:B------:R-:W2:Y:S02]  /*fb10*/  LDG.E.U16 R2, desc[UR36][R2.64] ;  /* 0x0000002402027981 */ /* 0x000ea4000c1e1500 */
[----:B--2---:R-:W0:Y:S02]  /*fb20*/  I2F.S16 R0, R2 ;  /* 0x0000000200007306 */ /* 0x004e240000101400 */
[----:B0-----:R-:W-:Y:S01]  /*fb30*/  F2FP.F16.F32.PACK_AB R0, RZ, R0 ;  /* 0x00000000ff00723e */ /* 0x001fe200000000ff */
[----:B------:R-:W-:Y:S06]  /*fb40*/  BRA `(.L_x_1232) ;  /* 0x0000000c00347947 */ /* 0x000fec0003800000 */
.L_x_1228:
        /* <DEDUP_REMOVED lines=9> */
.L_x_1236:
[----:B------:R1:W5:Y:S01]  /*fbe0*/  LDG.E.U16 R0, desc[UR36][R2.64] ;  /* 0x0000002402007981 */ /* 0x000362000c1e1500 */
[----:B------:R-:W-:Y:S05]  /*fbf0*/  BRA `(.L_x_1232) ;  /* 0x0000000c00087947 */ /* 0x000fea0003800000 */
.L_x_1235:
        /* <DEDUP_REMOVED lines=9> */
.L_x_1238:
[----:B------:R0:W5:Y:S01]  /*fc90*/  LDG.E.U16 R0, desc[UR36][R2.64] ;  /* 0x0000002402007981 */ /* 0x000162000c1e1500 */
[----:B------:R-:W-:Y:S05]  /*fca0*/  BRA `(.L_x_1232) ;  /* 0x0000000800dc7947 */ /* 0x000fea0003800000 */
.L_x_1237:
        /* <DEDUP_REMOVED lines=8> */
.L_x_1227:
        /* <DEDUP_REMOVED lines=13> */
.L_x_1241:
        /* <DEDUP_REMOVED lines=8> */
.L_x_1240:
        /* <DEDUP_REMOVED lines=24> */
[----:B------:R-:W-:-:S04]  /*10000*/  F2FP.F16.F32.PACK_AB R5, RZ, R5 ;  /* 0x00000005ff05723e */ /* 0x000fc800000000ff */
[----:B------:R-:W-:Y:S01]  /*10010*/  PRMT R0, R5, 0x7610, R0 ;  /* 0x0000761005007816 */ /* 0x000fe20000000000 */
[----:B------:R-:W-:Y:S06]  /*10020*/  BRA `(.L_x_1232) ;  /* 0x0000000400fc7947 */ /* 0x000fec0003800000 */
.L_x_1243:
        /* <DEDUP_REMOVED lines=13> */
.L_x_1242:
[----:B------:R-:W2:Y:S02]  /*10100*/  LDG.E.U16 R0, desc[UR36][R2.64] ;  /* 0x0000002402007981 */ /* 0x000ea4000c1e1500 */
[----:B--2---:R-:W-:-:S05]  /*10110*/  IMAD.U32 R0, R0, 0x10000, RZ ;  /* 0x0001000000007824 */ /* 0x004fca00078e00ff */
[----:B------:R-:W-:Y:S01]  /*10120*/  F2FP.F16.F32.PACK_AB R0, RZ, R0 ;  /* 0x00000000ff00723e */ /* 0x000fe200000000ff */
[----:B------:R-:W-:Y:S06]  /*10130*/  BRA `(.L_x_1232) ;  /* 0x0000000400b87947 */ /* 0x000fec0003800000 */
.L_x_1239:
        /* <DEDUP_REMOVED lines=12> */
.L_x_1246:
        /* <DEDUP_REMOVED lines=21> */
.L_x_1250:
[----:B------:R-:W-:Y:S05]  /*10350*/  BSYNC.RECONVERGENT B1 ;  /* 0x0000000000017941 */ /* 0x000fea0003800200 */
.L_x_1249:
[----:B------:R-:W-:Y:S01]  /*10360*/  IMAD.SHL.U32 R0, R0, 0x100000, RZ ;  /* 0x0010000000007824 */ /* 0x000fe200078e00ff */
[----:B------:R-:W-:-:S04]  /*10370*/  LEA R2, R2, 0x3b800000, 0x17 ;  /* 0x3b80000002027811 */ /* 0x000fc800078eb8ff */
[----:B------:R-:W-:-:S07]  /*10380*/  LOP3.LUT R0, R2, R0, R7, 0xfe, !PT ;  /* 0x0000000002007212 */ /* 0x000fce00078efe07 */
.L_x_1248:
[----:B------:R-:W-:Y:S05]  /*10390*/  BSYNC.RECONVERGENT B0 ;  /* 0x0000000000007941 */ /* 0x000fea0003800200 */
.L_x_1247:
[----:B------:R-:W-:Y:S01]  /*103a0*/  F2FP.F16.F32.PACK_AB R0, RZ, R0 ;  /* 0x00000000ff00723e */ /* 0x000fe200000000ff */
[----:B------:R-:W-:Y:S06]  /*103b0*/  BRA `(.L_x_1232) ;  /* 0x0000000400187947 */ /* 0x000fec0003800000 */
.L_x_1245:
        /* <DEDUP_REMOVED lines=21> */
.L_x_1254:
[----:B------:R-:W-:Y:S05]  /*10510*/  BSYNC.RECONVERGENT B1 ;  /* 0x0000000000017941 */ /* 0x000fea0003800200 */
.L_x_1253:
[----:B------:R-:W-:Y:S01]  /*10520*/  IMAD.SHL.U32 R0, R0, 0x200000, RZ ;  /* 0x0020000000007824 */ /* 0x000fe200078e00ff */
[----:B------:R-:W-:-:S04]  /*10530*/  LEA R2, R2, 0x37800000, 0x17 ;  /* 0x3780000002027811 */ /* 0x000fc800078eb8ff */
[----:B------:R-:W-:-:S07]  /*10540*/  LOP3.LUT R0, R2, R0, R7, 0xfe, !PT ;  /* 0x0000000002007212 */ /* 0x000fce00078efe07 */
.L_x_1252:
[----:B------:R-:W-:Y:S05]  /*10550*/  BSYNC.RECONVERGENT B0 ;  /* 0x0000000000007941 */ /* 0x000fea0003800200 */
.L_x_1251:
[----:B------:R-:W-:Y:S01]  /*10560*/  F2FP.F16.F32.PACK_AB R0, RZ, R0 ;  /* 0x00000000ff00723e */ /* 0x000fe200000000ff */
[----:B------:R-:W-:Y:S06]  /*10570*/  BRA `(.L_x_1232) ;  /* 0x0000000000a87947 */ /* 0x000fec0003800000 */
.L_x_1244:
        /* <DEDUP_REMOVED lines=14> */
.L_x_1258:
[----:B------:R-:W-:Y:S05]  /*10660*/  BSYNC.RECONVERGENT B0 ;  /* 0x0000000000007941 */ /* 0x000fea0003800200 */
.L_x_1257:
[----:B------:R-:W-:Y:S01]  /*10670*/  F2FP.F16.F32.PACK_AB R0, RZ, R0 ;  /* 0x00000000ff00723e */ /* 0x000fe200000000ff */
[----:B------:R-:W-:Y:S06]  /*10680*/  BRA `(.L_x_1232) ;  /* 0x0000000000647947 */ /* 0x000fec0003800000 */
.L_x_1231:
        /* <DEDUP_REMOVED lines=15> */
[----:B--2--5:R-:W-:Y:S05]  /*10780*/  CALL.ABS.NOINC R2 ;  /* 0x0000000002007343 */ /* 0x024fea0003c00000 */
.L_x_1259:
[----:B------:R-:W-:Y:S01]  /*10790*/  PRMT R0, RZ, 0x7610, R0 ;  /* 0x00007610ff007816 */ /* 0x000fe20000000000 */
[----:B------:R-:W-:Y:S06]  /*107a0*/  BRA `(.L_x_1232) ;  /* 0x00000000001c7947 */ /* 0x000fec0003800000 */
.L_x_1256:
[----:B------:R-:W2:Y:S02]  /*107b0*/  LDG.E.64 R2, desc[UR36][R2.64] ;  /* 0x0000002402027981 */ /* 0x000ea4000c1e1b00 */
[----:B--2---:R-:W0:Y:S02]  /*107c0*/  I2F.U64 R0, R2 ;  /* 0x0000000200007312 */ /* 0x004e240000301000 */
[----:B0-----:R-:W-:Y:S01]  /*107d0*/  F2FP.F16.F32.PACK_AB R0, RZ, R0 ;  /* 0x00000000ff00723e */ /* 0x001fe200000000ff */
[----:B------:R-:W-:Y:S06]  /*107e0*/  BRA `(.L_x_1232) ;  /* 0x00000000000c7947 */ /* 0x000fec0003800000 */
.L_x_1255:
[----:B------:R-:W2:Y:S02]  /*107f0*/  LDG.E R2, desc[UR36][R2.64] ;  /* 0x0000002402027981 */ /* 0x000ea4000c1e1900 */
[----:B--2---:R-:W-:-:S04]  /*10800*/  I2FP.F32.U32 R0, R2 ;  /* 0x0000000200007245 */ /* 0x004fc80000201000 */
[----:B------:R-:W-:-:S07]  /*10810*/  F2FP.F16.F32.PACK_AB R0, RZ, R0 ;  /* 0x00000000ff00723e */ /* 0x000fce00000000ff */
.L_x_1232:
[----:B------:R-:W2:Y:S01]  /*10820*/  LDCU.64 UR4, c[0x0][0x600] ;  /* 0x0000c000ff0477ac */ /* 0x000ea20008000a00 */
[----:B-----5:R-:W-:Y:S02]  /*10830*/  HADD2.F32 R0, -RZ, R0.H0_H0 ;  /* 0x20000000ff007230 */ /* 0x020fe40000004100 */
[----:B------:R-:W-:-:S03]  /*10840*/  HADD2.F32 R19, -RZ, R19.H0_H0 ;  /* 0x20000013ff137230 */ /* 0x000fc60000004100 */
[C---:B--2---:R-:W-:Y:S01]  /*10850*/  FSETP.GTU.FTZ.AND P0, PT, R0.reuse, UR4, PT ;  /* 0x0000000400007c0b */ /* 0x044fe2000bf1c000 */
[----:B------:R-:W-:Y:S01]  /*10860*/  ULOP3.LUT UR4, UR40, 0xff, URZ, 0xc0, !UPT ;  /* 0x000000ff28047892 */ /* 0x000fe2000f8ec0ff */
[----:B------:R-:W-:-:S03]  /*10870*/  FSETP.GE.FTZ.AND P1, PT, R0, UR5, PT ;  /* 0x0000000500007c0b */ /* 0x000fc6000bf36000 */
[----:B------:R-:W-:Y:S01]  /*10880*/  UISETP.GT.AND UP0, UPT, UR4, 0x9, UPT ;  /* 0x000000090400788c */ /* 0x000fe2000bf04270 */
[----:B------:R-:W-:-:S04]  /*10890*/  FSEL R19, R19, RZ, !P1 ;  /* 0x000000ff13137208 */ /* 0x000fc80004800000 */
[----:B------:R-:W-:-:S04]  /*108a0*/  FSEL R19, R19, RZ, P0 ;  /* 0x000000ff13137208 */ /* 0x000fc80000000000 */
        /* <DEDUP_REMOVED lines=11> */
[----:B01----:R-:W0:Y:S02]  /*10960*/  F2I.FTZ.TRUNC.NTZ R3, R0 ;  /* 0x0000000000037305 */ /* 0x003e24000021f100 */
[----:B0-----:R-:W-:Y:S01]  /*10970*/  STG.E.U8 desc[UR36][R16.64], R3 ;  /* 0x0000000310007986 */ /* 0x001fe2000c101124 */
[----:B------:R-:W-:Y:S05]  /*10980*/  EXIT ;  /* 0x000000000000794d */ /* 0x000fea0003800000 */
.L_x_1263:
[----:B01----:R-:W-:-:S06]  /*10990*/  HADD2.F32 R3, -RZ, R19.H0_H0 ;  /* 0x20000013ff037230 */ /* 0x003fcc0000004100 */
[----:B------:R-:W0:Y:S02]  /*109a0*/  F2I.S64.TRUNC R2, R3 ;  /* 0x0000000300027311 */ /* 0x000e24000020d900 */
[----:B0-----:R-:W-:Y:S01]  /*109b0*/  STG.E.U8 desc[UR36][R16.64], R2 ;  /* 0x0000000210007986 */ /* 0x001fe2000c101124 */
[----:B------:R-:W-:Y:S05]  /*109c0*/  EXIT ;  /* 0x000000000000794d */ /* 0x000fea0003800000 */
.L_x_1262:
[----:B------:R-:W-:-:S09]  /*109d0*/  UISETP.NE.AND UP0, UPT, UR4, 0x2, UPT ;  /* 0x000000020400788c */ /* 0x000fd2000bf05270 */
[----:B------:R-:W-:Y:S05]  /*109e0*/  BRA.U !UP0, `(.L_x_1265) ;  /* 0x0000000108307547 */ /* 0x000fea000b800000 */
[----:B------:R-:W-:-:S09]  /*109f0*/  UISETP.NE.AND UP0, UPT, UR4, 0x3, UPT ;  /* 0x000000030400788c */ /* 0x000fd2000bf05270 */
[----:B------:R-:W-:Y:S05]  /*10a00*/  BRA.U !UP0, `(.L_x_1266) ;  /* 0x0000000108187547 */ /* 0x000fea000b800000 */
[----:B------:R-:W-:-:S09]  /*10a10*/  UISETP.NE.AND UP0, UPT, UR4, 0x4, UPT ;  /* 0x000000040400788c */ /* 0x000fd2000bf05270 */
[----:B------:R-:W-:Y:S05]  /*10a20*/  BRA.U UP0, `(.L_x_1264) ;  /* 0x0000000900707547 */ /* 0x000fea000b800000 */
[----:B01----:R-:W-:-:S06]  /*10a30*/  HADD2.F32 R2, -RZ, R19.H0_H0 ;  /* 0x20000013ff027230 */ /* 0x003fcc0000004100 */
[----:B------:R-:W0:Y:S02]  /*10a40*/  F2I.S64.TRUNC R2, R2 ;  /* 0x0000000200027311 */ /* 0x000e24000020d900 */
[----:B0-----:R-:W-:Y:S01]  /*10a50*/  STG.E.64 desc[UR36][R16.64], R2 ;  /* 0x0000000210007986 */ /* 0x001fe2000c101b24 */
[----:B------:R-:W-:Y:S05]  /*10a60*/  EXIT ;  /* 0x000000000000794d */ /* 0x000fea0003800000 */
.L_x_1266:
[----:B------:R-:W-:-:S06]  /*10a70*/  HADD2.F32 R19, -RZ, R19.H0_H0 ;  /* 0x20000013ff137230 */ /* 0x000fcc0000004100 */
[----:B------:R-:W2:Y:S02]  /*10a80*/  F2I.FTZ.TRUNC.NTZ R19, R19 ;  /* 0x0000001300137305 */ /* 0x000ea4000021f100 */
[----:B--2---:R-:W-:Y:S01]  /*10a90*/  STG.E desc[UR36][R16.64], R19 ;  /* 0x0000001310007986 */ /* 0x004fe2000c101924 */
[----:B------:R-:W-:Y:S05]  /*10aa0*/  EXIT ;  /* 0x000000000000794d */ /* 0x000fea0003800000 */
.L_x_1265:
[----:B------:R-:W-:-:S06]  /*10ab0*/  HADD2.F32 R19, -RZ, R19.H0_H0 ;  /* 0x20000013ff137230 */ /* 0x000fcc0000004100 */
[----:B------:R-:W2:Y:S02]  /*10ac0*/  F2I.FTZ.TRUNC.NTZ R19, R19 ;  /* 0x0000001300137305 */ /* 0x000ea4000021f100 */
[----:B--2---:R-:W-:Y:S01]  /*10ad0*/  STG.E.U16 desc[UR36][R16.64], R19 ;  /* 0x0000001310007986 */ /* 0x004fe2000c101524 */
[----:B------:R-:W-:Y:S05]  /*10ae0*/  EXIT ;  /* 0x000000000000794d */ /* 0x000fea0003800000 */
.L_x_1261:
[----:B------:R-:W-:-:S09]  /*10af0*/  UISETP.GT.AND UP0, UPT, UR4, 0x6, UPT ;  /* 0x000000060400788c */ /* 0x000fd2000bf04270 */
[----:B------:R-:W-:Y:S05]  /*10b00*/  BRA.U UP0, `(.L_x_1267) ;  /* 0x0000000100247547 */ /* 0x000fea000b800000 */
[----:B------:R-:W-:-:S09]  /*10b10*/  UISETP.NE.AND UP0, UPT, UR4, 0x5, UPT ;  /* 0x000000050400788c */ /* 0x000fd2000bf05270 */
[----:B------:R-:W-:Y:S05]  /*10b20*/  BRA.U !UP0, `(.L_x_1268) ;  /* 0x0000000108147547 */ /* 0x000fea000b800000 */
[----:B------:R-:W-:-:S09]  /*10b30*/  UISETP.NE.AND UP0, UPT, UR4, 0x6, UPT ;  /* 0x000000060400788c */ /* 0x000fd2000bf05270 */
[----:B------:R-:W-:Y:S05]  /*10b40*/  BRA.U UP0, `(.L_x_1264) ;  /* 0x0000000900287547 */ /* 0x000fea000b800000 */
[----:B------:R-:W-:-:S05]  /*10b50*/  HADD2.F32 R19, -RZ, R19.H0_H0 ;  /* 0x20000013ff137230 */ /* 0x000fca0000004100 */
[----:B------:R-:W-:Y:S01]  /*10b60*/  STG.E desc[UR36][R16.64], R19 ;  /* 0x0000001310007986 */ /* 0x000fe2000c101924 */
[----:B------:R-:W-:Y:S05]  /*10b70*/  EXIT ;  /* 0x000000000000794d */ /* 0x000fea0003800000 */
.L_x_1268:
[----:B------:R-:W-:Y:S01]  /*10b80*/  STG.E.U16 desc[UR36][R16.64], R19 ;  /* 0x0000001310007986 */ /* 0x000fe2000c101524 */
[----:B------:R-:W-:Y:S05]  /*10b90*/  EXIT ;  /* 0x000000000000794d */ /* 0x000fea0003800000 */
.L_x_1267:
[----:B------:R-:W-:-:S09]  /*10ba0*/  UISETP.NE.AND UP0, UPT, UR4, 0x7, UPT ;  /* 0x000000070400788c */ /* 0x000fd2000bf05270 */
[----:B------:R-:W-:Y:S05]  /*10bb0*/  BRA.U !UP0, `(.L_x_1269) ;  /* 0x0000000108347547 */ /* 0x000fea000b800000 */
[----:B------:R-:W-:-:S09]  /*10bc0*/  UISETP.NE.AND UP0, UPT, UR4, 0x8, UPT ;  /* 0x000000080400788c */ /* 0x000fd2000bf05270 */
[----:B------:R-:W-:Y:S05]  /*10bd0*/  BRA.U !UP0, `(.L_x_1270) ;  /* 0x0000000108187547 */ /* 0x000fea000b800000 */
[----:B------:R-:W-:-:S09]  /*10be0*/  UISETP.NE.AND UP0, UPT, UR4, 0x9, UPT ;  /* 0x000000090400788c */ /* 0x000fd2000bf05270 */
[----:B------:R-:W-:Y:S05]  /*10bf0*/  BRA.U UP0, `(.L_x_1264) ;  /* 0x0000000500fc7547 */ /* 0x000fea000b800000 */
[----:B01----:R-:W-:Y:S02]  /*10c00*/  HADD2.F32 R2, -RZ, R19.H0_H0 ;  /* 0x20000013ff027230 */ /* 0x003fe40000004100 */
[----:B------:R-:W-:-:S05]  /*10c10*/  IMAD.MOV.U32 R3, RZ, RZ, RZ ;  /* 0x000000ffff037224 */ /* 0x000fca00078e00ff */
[----:B------:R-:W-:Y:S01]  /*10c20*/  STG.E.64 desc[UR36][R16.64], R2 ;  /* 0x0000000210007986 */ /* 0x000fe2000c101b24 */
[----:B------:R-:W-:Y:S05]  /*10c30*/  EXIT ;  /* 0x000000000000794d */ /* 0x000fea0003800000 */
.L_x_1270:
[----:B------:R-:W-:-:S05]  /*10c40*/  HADD2.F32 R0, -RZ, R19.H0_H0 ;  /* 0x20000013ff007230 */ /* 0x000fca0000004100 */
[----:B------:R-:W-:-:S04]  /*10c50*/  F2FP.F16.F32.PACK_AB R0, RZ, R0 ;  /* 0x00000000ff00723e */ /* 0x000fc800000000ff */
[----:B------:R-:W-:-:S05]  /*10c60*/  PRMT R0, R0, 0x5410, RZ ;  /* 0x0000541000007816 */ /* 0x000fca00000000ff */
[----:B------:R-:W-:Y:S01]  /*10c70*/  STG.E desc[UR36][R16.64], R0 ;  /* 0x0000000010007986 */ /* 0x000fe2000c101924 */
[----:B------:R-:W-:Y:S05]  /*10c80*/  EXIT ;  /* 0x000000000000794d */ /* 0x000fea0003800000 */
.L_x_1269:
[----:B01----:R-:W-:-:S05]  /*10c90*/  HADD2.F32 R2, -RZ, R19.H0_H0 ;  /* 0x20000013ff027230 */ /* 0x003fca0000004100 */
[----:B------:R-:W-:-:S06]  /*10ca0*/  FMUL.FTZ R2, R2, 1 ;  /* 0x3f80000002027820 */ /* 0x000fcc0000410000 */
[----:B------:R-:W0:Y:S02]  /*10cb0*/  F2F.F64.F32 R2, R2 ;  /* 0x0000000200027310 */ /* 0x000e240000201800 */
[----:B0-----:R-:W-:Y:S01]  /*10cc0*/  STG.E.64 desc[UR36][R16.64], R2 ;  /* 0x0000000210007986 */ /* 0x001fe2000c101b24 */
[----:B------:R-:W-:Y:S05]  /*10cd0*/  EXIT ;  /* 0x000000000000794d */ /* 0x000fea0003800000 */
.L_x_1260:
        /* <DEDUP_REMOVED lines=10> */
[----:B01----:R-:W-:-:S06]  /*10d80*/  HADD2.F32 R3, -RZ, R19.H0_H0 ;  /* 0x20000013ff037230 */ /* 0x003fcc0000004100 */
[----:B------:R-:W0:Y:S02]  /*10d90*/  F2I.FTZ.U32.TRUNC.NTZ R3, R3 ;  /* 0x0000000300037305 */ /* 0x000e24000021f000 */
[----:B0-----:R-:W-:Y:S01]  /*10da0*/  STG.E.U16 desc[UR36][R16.64], R3 ;  /* 0x0000000310007986 */ /* 0x001fe2000c101524 */
[----:B------:R-:W-:Y:S05]  /*10db0*/  EXIT ;  /* 0x000000000000794d */ /* 0x000fea0003800000 */
.L_x_1274:
[----:B01----:R-:W-:Y:S01]  /*10dc0*/  HADD2.F32 R3, -RZ, R19.H0_H0 ;  /* 0x20000013ff037230 */ /* 0x003fe20000004100 */
        /* <DEDUP_REMOVED lines=16> */
.L_x_1277:
[----:B------:R-:W-:-:S04]  /*10ed0*/  SHF.R.U32.HI R3, RZ, 0x18, R3 ;  /* 0x00000018ff037819 */ /* 0x000fc80000011603 */
[----:B------:R-:W-:-:S04]  /*10ee0*/  LOP3.LUT R0, R0, 0x80, R3, 0xf8, !PT ;  /* 0x0000008000007812 */ /* 0x000fc800078ef803 */
[----:B------:R-:W-:-:S07]  /*10ef0*/  PRMT R8, R0, 0x7610, R8 ;  /* 0x0000761000087816 */ /* 0x000fce0000000008 */
.L_x_1276:
[----:B------:R-:W-:Y:S05]  /*10f00*/  BSYNC.RECONVERGENT B0 ;  /* 0x0000000000007941 */ /* 0x000fea0003800200 */
.L_x_1275:
[----:B------:R-:W-:Y:S01]  /*10f10*/  STG.E.U8 desc[UR36][R16.64], R8 ;  /* 0x0000000810007986 */ /* 0x000fe2000c101124 */
[----:B------:R-:W-:Y:S05]  /*10f20*/  EXIT ;  /* 0x000000000000794d */ /* 0x000fea0003800000 */
.L_x_1273:
        /* <DEDUP_REMOVED lines=17> */
.L_x_1280:
[----:B------:R-:W-:-:S04]  /*11040*/  SHF.R.U32.HI R3, RZ, 0x18, R3 ;  /* 0x00000018ff037819 */ /* 0x000fc80000011603 */
[----:B------:R-:W-:-:S04]  /*11050*/  LOP3.LUT R0, R0, 0x80, R3, 0xf8, !PT ;  /* 0x0000008000007812 */ /* 0x000fc800078ef803 */
[----:B------:R-:W-:-:S07]  /*11060*/  PRMT R8, R0, 0x7610, R8 ;  /* 0x0000761000087816 */ /* 0x000fce0000000008 */
.L_x_1279:
[----:B------:R-:W-:Y:S05]  /*11070*/  BSYNC.RECONVERGENT B0 ;  /* 0x0000000000007941 */ /* 0x000fea0003800200 */
.L_x_1278:
[----:B------:R-:W-:Y:S01]  /*11080*/  STG.E.U8 desc[UR36][R16.64], R8 ;  /* 0x0000000810007986 */ /* 0x000fe2000c101124 */
[----:B------:R-:W-:Y:S05]  /*11090*/  EXIT ;  /* 0x000000000000794d */ /* 0x000fea0003800000 */
.L_x_1272:
[----:B------:R-:W-:-:S09]  /*110a0*/  UISETP.NE.AND UP0, UPT, UR4, 0x1c, UPT ;  /* 0x0000001c0400788c */ /* 0x000fd2000bf05270 */
[----:B------:R-:W-:Y:S05]  /*110b0*/  BRA.U !UP0, `(.L_x_1281) ;  /* 0x0000000108607547 */ /* 0x000fea000b800000 */
[----:B------:R-:W-:-:S09]  /*110c0*/  UISETP.NE.AND UP0, UPT, UR4, 0x1d, UPT ;  /* 0x0000001d0400788c */ /* 0x000fd2000bf05270 */
[----:B------:R-:W-:Y:S05]  /*110d0*/  BRA.U !UP0, `(.L_x_1282) ;  /* 0x0000000108487547 */ /* 0x000fea000b800000 */
[----:B------:R-:W-:-:S09]  /*110e0*/  UISETP.NE.AND UP0, UPT, UR4, 0x2c, UPT ;  /* 0x0000002c0400788c */ /* 0x000fd2000bf05270 */
[----:B------:R-:W-:Y:S05]  /*110f0*/  BRA.U UP0, `(.L_x_1264) ;  /* 0x0000000100bc7547 */ /* 0x000fea000b800000 */
[----:B------:R-:W-:Y:S02]  /*11100*/  HADD2.F32 R19, -RZ, R19.H0_H0 ;  /* 0x20000013ff137230 */ /* 0x000fe40000004100 */
[----:B01----:R-:W-:-:S03]  /*11110*/  IMAD.MOV.U32 R3, RZ, RZ, 0xff ;  /* 0x000000ffff037424 */ /* 0x003fc600078e00ff */
        /* <DEDUP_REMOVED lines=12> */
[----:B------:R-:W-:Y:S01]  /*111e0*/  STG.E.U8 desc[UR36][R16.64], R3 ;  /* 0x0000000310007986 */ /* 0x000fe2000c101124 */
[----:B------:R-:W-:Y:S05]  /*111f0*/  EXIT ;  /* 0x000000000000794d */ /* 0x000fea0003800000 */
.L_x_1282:
[----:B01----:R-:W-:-:S06]  /*11200*/  HADD2.F32 R2, -RZ, R19.H0_H0 ;  /* 0x20000013ff027230 */ /* 0x003fcc0000004100 */
[----:B------:R-:W0:Y:S02]  /*11210*/  F2I.U64.TRUNC R2, R2 ;  /* 0x0000000200027311 */ /* 0x000e24000020d800 */
[----:B0-----:R-:W-:Y:S01]  /*11220*/  STG.E.64 desc[UR36][R16.64], R2 ;  /* 0x0000000210007986 */ /* 0x001fe2000c101b24 */
[----:B------:R-:W-:Y:S05]  /*11230*/  EXIT ;  /* 0x000000000000794d */ /* 0x000fea0003800000 */
.L_x_1281:
[----:B------:R-:W-:-:S06]  /*11240*/  HADD2.F32 R19, -RZ, R19.H0_H0 ;  /* 0x20000013ff137230 */ /* 0x000fcc0000004100 */
[----:B------:R-:W2:Y:S02]  /*11250*/  F2I.FTZ.U32.TRUNC.NTZ R19, R19 ;  /* 0x0000001300137305 */ /* 0x000ea4000021f000 */
[----:B--2---:R-:W-:Y:S01]  /*11260*/  STG.E desc[UR36][R16.64], R19 ;  /* 0x0000001310007986 */ /* 0x004fe2000c101924 */
[----:B------:R-:W-:Y:S05]  /*11270*/  EXIT ;  /* 0x000000000000794d */ /* 0x000fea0003800000 */
.L_x_1271:
        /* <DEDUP_REMOVED lines=8> */
[----:B01----:R-:W-:-:S05]  /*11300*/  SEL R3, RZ, 0x1, !P0 ;  /* 0x00000001ff037807 */ /* 0x003fca0004000000 */
[----:B------:R-:W-:Y:S01]  /*11310*/  STG.E.U8 desc[UR36][R16.64], R3 ;  /* 0x0000000310007986 */ /* 0x000fe2000c101124 */
[----:B------:R-:W-:Y:S05]  /*11320*/  EXIT ;  /* 0x000000000000794d */ /* 0x000fea0003800000 */
.L_x_1284:
[----:B------:R-:W-:Y:S01]  /*11330*/  HADD2.F32 R19, -RZ, R19.H0_H0 ;  /* 0x20000013ff137230 */ /* 0x000fe20000004100 */
[----:B------:R-:W-:-:S04]  /*11340*/  CS2R R6, SRZ ;  /* 0x0000000000067805 */ /* 0x000fc8000001ff00 */
[----:B------:R-:W-:-:S06]  /*11350*/  FMUL.FTZ R4, R19, 1 ;  /* 0x3f80000013047820 */ /* 0x000fcc0000410000 */
[----:B------:R-:W2:Y:S02]  /*11360*/  F2F.F64.F32 R4, R4 ;  /* 0x0000000400047310 */ /* 0x000ea40000201800 */
[----:B--2---:R-:W-:Y:S01]  /*11370*/  STG.E.128 desc[UR36][R16.64], R4 ;  /* 0x0000000410007986 */ /* 0x004fe2000c101d24 */
[----:B------:R-:W-:Y:S05]  /*11380*/  EXIT ;  /* 0x000000000000794d */ /* 0x000fea0003800000 */
.L_x_1283:
[----:B------:R-:W-:-:S09]  /*11390*/  UISETP.NE.AND UP0, UPT, UR4, 0xf, UPT ;  /* 0x0000000f0400788c */ /* 0x000fd2000bf05270 */
[----:B------:R-:W-:Y:S05]  /*113a0*/  BRA.U !UP0, `(.L_x_1285) ;  /* 0x0000000108e87547 */ /* 0x000fea000b800000 */
[----:B------:R-:W-:-:S09]  /*113b0*/  UISETP.NE.AND UP0, UPT, UR4, 0x17, UPT ;  /* 0x000000170400788c */ /* 0x000fd2000bf05270 */
[----:B------:R-:W-:Y:S05]  /*113c0*/  BRA.U !UP0, `(.L_x_1286) ;  /* 0x0000000108907547 */ /* 0x000fea000b800000 */
[----:B------:R-:W-:-:S09]  /*113d0*/  UISETP.NE.AND UP0, UPT, UR4, 0x18, UPT ;  /* 0x000000180400788c */ /* 0x000fd2000bf05270 */
[----:B------:R-:W-:Y:S05]  /*113e0*/  BRA.U !UP0, `(.L_x_1287) ;  /* 0x0000000108447547 */ /* 0x000fea000b800000 */
.L_x_1264:
[----:B------:R-:W-:Y:S01]  /*113f0*/  MOV R0, 0x0 ;  /* 0x0000000000007802 */ /* 0x000fe20000000f00 */
[----:B------:R-:W2:Y:S01]  /*11400*/  LDCU.64 UR4, c[0x4][0x128] ;  /* 0x01002500ff0477ac */ /* 0x000ea20008000a00 */
[----:B------:R-:W-:Y:S02]  /*11410*/  HFMA2 R12, -RZ, RZ, 0, 5.9604644775390625e-08 ;  /* 0x00000001ff0c7431 */ /* 0x000fe400000001ff */
[----:B------:R-:W-:Y:S01]  /*11420*/  IMAD.MOV.U32 R8, RZ, RZ, 0x65 ;  /* 0x00000065ff087424 */ /* 0x000fe200078e00ff */
[----:B01----:R0:W1:Y:S01]  /*11430*/  LDC.64 R2, c[0x4][R0] ;  /* 0x0100000000027b82 */ /* 0x0030620000000a00 */
[----:B------:R-:W3:Y:S01]  /*11440*/  LDCU.64 UR6, c[0x4][0x130] ;  /* 0x01002600ff0677ac */ /* 0x000ee20008000a00 */
[----:B------:R-:W-:Y:S01]  /*11450*/  IMAD.MOV.U32 R13, RZ, RZ, RZ ;  /* 0x000000ffff0d7224 */ /* 0x000fe200078e00ff */
[----:B------:R-:W4:Y:S01]  /*11460*/  LDCU.64 UR8, c[0x4][0x30] ;  /* 0x01000600ff0877ac */ /* 0x000f220008000a00 */
[----:B--2---:R-:W-:Y:S02]  /*11470*/  IMAD.U32 R4, RZ, RZ, UR4 ;  /* 0x00000004ff047e24 */ /* 0x004fe4000f8e00ff */
[----:B------:R-:W-:Y:S01]  /*11480*/  IMAD.U32 R5, RZ, RZ, UR5 ;  /* 0x00000005ff057e24 */ /* 0x000fe2000f8e00ff */
[----:B---3--:R-:W-:Y:S01]  /*11490*/  MOV R6, UR6 ;  /* 0x0000000600067c02 */ /* 0x008fe20008000f00 */
[----:B------:R-:W-:-:S02]  /*114a0*/  IMAD.U32 R7, RZ, RZ, UR7 ;  /* 0x00000007ff077e24 */ /* 0x000fc4000f8e00ff */
[----:B----4-:R-:W-:Y:S02]  /*114b0*/  IMAD.U32 R10, RZ, RZ, UR8 ;  /* 0x00000008ff0a7e24 */ /* 0x010fe4000f8e00ff */
[----:B0-----:R-:W-:-:S07]  /*114c0*/  IMAD.U32 R11, RZ, RZ, UR9 ;  /* 0x00000009ff0b7e24 */ /* 0x001fce000f8e00ff */
[----:B------:R-:W-:-:S07]  /*114d0*/  LEPC R20, `(.L_x_1288) ;  /* 0x000000001014794e */ /* 0x000fce0000000000 */
[----:B-1----:R-:W-:Y:S05]  /*114e0*/  CALL.ABS.NOINC R2 ;  /* 0x0000000002007343 */ /* 0x002fea0003c00000 */
.L_x_1288:
[----:B------:R-:W-:Y:S05]  /*114f0*/  EXIT ;  /* 0x000000000000794d */ /* 0x000fea0003800000 */
.L_x_1287:
[----:B------:R-:W-:Y:S01]  /*11500*/  HADD2.F32 R19, -RZ, R19.H0_H0 ;  /* 0x20000013ff137230 */ /* 0x000fe20000004100 */
[----:B------:R-:W-:Y:S01]  /*11510*/  BSSY.RECONVERGENT B0, `(.L_x_1289) ;  /* 0x000000c000007945 */ /* 0x000fe20003800200 */
[----:B------:R-:W-:-:S03]  /*11520*/  IMAD.MOV.U32 R0, RZ, RZ, 0x7f ;  /* 0x0000007fff007424 */ /* 0x000fc600078e00ff */
[----:B01----:R-:W-:Y:S02]  /*11530*/  LOP3.LUT R2, R19, 0x7fffffff, RZ, 0xc0, !PT ;  /* 0x7fffffff13027812 */ /* 0x003fe400078ec0ff */
        /* <DEDUP_REMOVED lines=9> */
.L_x_1290:
[----:B------:R-:W-:Y:S05]  /*115d0*/  BSYNC.RECONVERGENT B0 ;  /* 0x0000000000007941 */ /* 0x000fea0003800200 */
.L_x_1289:
[----:B------:R-:W-:-:S05]  /*115e0*/  LOP3.LUT R3, R0, 0x80, R3, 0xf8, !PT ;  /* 0x0000008000037812 */ /* 0x000fca00078ef803 */
[----:B------:R-:W-:Y:S01]  /*115f0*/  STG.E.U8 desc[UR36][R16.64], R3 ;  /* 0x0000000310007986 */ /* 0x000fe2000c101124 */
[----:B------:R-:W-:Y:S05]  /*11600*/  EXIT ;  /* 0x000000000000794d */ /* 0x000fea0003800000 */
.L_x_1286:
[----:B01----:R-:W-:Y:S01]  /*11610*/  HADD2.F32 R3, -RZ, R19.H0_H0 ;  /* 0x20000013ff037230 */ /* 0x003fe20000004100 */
        /* <DEDUP_REMOVED lines=11> */
.L_x_1292:
[----:B------:R-:W-:Y:S01]  /*116d0*/  IMAD.MOV.U32 R0, RZ, RZ, 0x7f ;  /* 0x0000007fff007424 */ /* 0x000fe200078e00ff */
[----:B------:R-:W-:-:S04]  /*116e0*/  ISETP.GT.U32.AND P0, PT, R2, 0x7f800000, PT ;  /* 0x7f8000000200780c */ /* 0x000fc80003f04070 */
[----:B------:R-:W-:-:S09]  /*116f0*/  SEL R0, R0, 0x7c, P0 ;  /* 0x0000007c00007807 */ /* 0x000fd20000000000 */
.L_x_1293:
[----:B------:R-:W-:Y:S05]  /*11700*/  BSYNC.RECONVERGENT B0 ;  /* 0x0000000000007941 */ /* 0x000fea0003800200 */
.L_x_1291:
[----:B------:R-:W-:-:S04]  /*11710*/  SHF.R.U32.HI R3, RZ, 0x18, R3 ;  /* 0x00000018ff037819 */ /* 0x000fc80000011603 */
[----:B------:R-:W-:-:S05]  /*11720*/  LOP3.LUT R3, R0, 0x80, R3, 0xf8, !PT ;  /* 0x0000008000037812 */ /* 0x000fca00078ef803 */
[----:B------:R-:W-:Y:S01]  /*11730*/  STG.E.U8 desc[UR36][R16.64], R3 ;  /* 0x0000000310007986 */ /* 0x000fe2000c101124 */
[----:B------:R-:W-:Y:S05]  /*11740*/  EXIT ;  /* 0x000000000000794d */ /* 0x000fea0003800000 */
.L_x_1285:
[----:B------:R-:W-:-:S05]  /*11750*/  HADD2.F32 R0, -RZ, R19.H0_H0 ;  /* 0x20000013ff007230 */ /* 0x000fca0000004100 */
[----:B------:R-:W-:-:S05]  /*11760*/  F2FP.BF16.F32.PACK_AB R0, RZ, R0 ;  /* 0x00000000ff00723e */ /* 0x000fca00000010ff */
[----:B------:R-:W-:Y:S01]  /*11770*/  STG.E.U16 desc[UR36][R16.64], R0 ;  /* 0x0000000010007986 */ /* 0x000fe2000c101524 */
[----:B------:R-:W-:Y:S05]  /*11780*/  EXIT ;  /* 0x000000000000794d */ /* 0x000fea0003800000 */
.L_x_1294:
        /* <DEDUP_REMOVED lines=15> */
.L_x_3361:


//--------------------- .text._ZN2at6native27unrolled_elementwise_kernelIZZZNS0_65_GLOBAL__N__eb3311e5_27_ActivationHardtanhKernel_cu_9e10b42f_292924hardtanh_backward_kernelERNS_14TensorIteratorERKN3c106ScalarES8_ENKUlvE_clEvENKUlvE1_clEvEUlNS5_4HalfESB_E_St5arrayIPcLm3EELi4E23TrivialOffsetCalculatorILi2EjESG_ILi1EjENS0_6memory12LoadWithCastILi2EEENSJ_13StoreWithCastILi1EEEEEviT_T0_T2_T3_T4_T5_ --------------------------
	.section	.text._ZN2at6native27unrolled_elementwise_kernelIZZZNS0_65_GLOBAL__N__eb3311e5_27_ActivationHardtanhKernel_cu_9e10b42f_292924hardtanh_backward_kernelERNS_14TensorIteratorERKN3c106ScalarES8_ENKUlvE_clEvENKUlvE1_clEvEUlNS5_4HalfESB_E_St5arrayIPcLm3EELi4E23TrivialOffsetCalculatorILi2EjESG_ILi1EjENS0_6memory12LoadWithCastILi2EEENSJ_13StoreWithCastILi1EEEEEviT_T0_T2_T3_T4_T5_,"ax",@progbits
	.align	128
        .global         _ZN2at6native27unrolled_elementwise_kernelIZZZNS0_65_GLOBAL__N__eb3311e5_27_ActivationHardtanhKernel_cu_9e10b42f_292924hardtanh_backward_kernelERNS_14TensorIteratorERKN3c106ScalarES8_ENKUlvE_clEvENKUlvE1_clEvEUlNS5_4HalfESB_E_St5arrayIPcLm3EELi4E23TrivialOffsetCalculatorILi2EjESG_ILi1EjENS0_6memory12LoadWithCastILi2EEENSJ_13StoreWithCastILi1EEEEEviT_T0_T2_T3_T4_T5_
        .type           _ZN2at6native27unrolled_elementwise_kernelIZZZNS0_65_GLOBAL__N__eb3311e5_27_ActivationHardtanhKernel_cu_9e10b42f_292924hardtanh_backward_kernelERNS_14TensorIteratorERKN3c106ScalarES8_ENKUlvE_clEvENKUlvE1_clEvEUlNS5_4HalfESB_E_St5arrayIPcLm3EELi4E23TrivialOffsetCalculatorILi2EjESG_ILi1EjENS0_6memory12LoadWithCastILi2EEENSJ_13StoreWithCastILi1EEEEEviT_T0_T2_T3_T4_T5_,@function
        .size           _ZN2at6native27unrolled_elementwise_kernelIZZZNS0_65_GLOBAL__N__eb3311e5_27_ActivationHardtanhKernel_cu_9e10b42f_292924hardtanh_backward_kernelERNS_14TensorIteratorERKN3c106ScalarES8_ENKUlvE_clEvENKUlvE1_clEvEUlNS5_4HalfESB_E_St5arrayIPcLm3EELi4E23TrivialOffsetCalculatorILi2EjESG_ILi1EjENS0_6memory12LoadWithCastILi2EEENSJ_13StoreWithCastILi1EEEEEviT_T0_T2_T3_T4_T5_,(.L_x_3362 - _ZN2at6native27unrolled_elementwise_kernelIZZZNS0_65_GLOBAL__N__eb3311e5_27_ActivationHardtanhKernel_cu_9e10b42f_292924hardtanh_backward_kernelERNS_14TensorIteratorERKN3c106ScalarES8_ENKUlvE_clEvENKUlvE1_clEvEUlNS5_4HalfESB_E_St5arrayIPcLm3EELi4E23TrivialOffsetCalculatorILi2EjESG_ILi1EjENS0_6memory12LoadWithCastILi2EEENSJ_13StoreWithCastILi1EEEEEviT_T0_T2_T3_T4_T5_)
        .other          _ZN2at6native27unrolled_elementwise_kernelIZZZNS0_65_GLOBAL__N__eb3311e5_27_ActivationHardtanhKernel_cu_9e10b42f_292924hardtanh_backward_kernelERNS_14TensorIteratorERKN3c106ScalarES8_ENKUlvE_clEvENKUlvE1_clEvEUlNS5_4HalfESB_E_St5arrayIPcLm3EELi4E23TrivialOffsetCalculatorILi2EjESG_ILi1EjENS0_6memory12LoadWithCastILi2EEENSJ_13StoreWithCastILi1EEEEEviT_T0_T2_T3_T4_T5_,@"STO_CUDA_ENTRY STV_DEFAULT"
_ZN2at6native27unrolled_elementwise_kernelIZZZNS0_65_GLOBAL__N__eb3311e5_27_ActivationHardtanhKernel_cu_9e10b42f_292924hardtanh_backward_kernelERNS_14TensorIteratorERKN3c106ScalarES8_ENKUlvE_clEvENKUlvE1_clEvEUlNS5_4HalfESB_E_St5arrayIPcLm3EELi4E23TrivialOffsetCalculatorILi2EjESG_ILi1EjENS0_6memory12LoadWithCastILi2EEENSJ_13StoreWithCastILi1EEEEEviT_T0_T2_T3_T4_T5_:
.text._ZN2at6native27unrolled_elementwise_kernelIZZZNS0_65_GLOBAL__N__eb3311e5_27_ActivationHardtanhKernel_cu_9e10b42f_292924hardtanh_backward_kernelERNS_14TensorIteratorERKN3c106ScalarES8_ENKUlvE_clEvENKUlvE1_clEvEUlNS5_4HalfESB_E_St5arrayIPcLm3EELi4E23TrivialOffsetCalculatorILi2EjESG_ILi1EjENS0_6memory12LoadWithCastILi2EEENSJ_13StoreWithCastILi1EEEEEviT_T0_T2_T3_T4_T5_:
        /* <DEDUP_REMOVED lines=36> */
.L_x_1300:
[----:B------:R-:W2:Y:S02]  /*0240*/  LDG.E.U8 R4, desc[UR36][R4.64] ;  /* 0x0000002404047981 */ /* 0x000ea4000c1e1100 */
[----:B--2---:R-:W-:-:S04]  /*0250*/  I2FP.F32.U32 R0, R4 ;  /* 0x0000000400007245 */ /* 0x004fc80000201000 */
[----:B------:R-:W-:-:S04]  /*0260*/  F2FP.F16.F32.PACK_AB R0, RZ, R0 ;  /* 0x00000000ff00723e */ /* 0x000fc800000000ff */
[----:B------:R-:W-:Y:S01]  /*0270*/  PRMT R27, R0, 0x7610, R27 ;  /* 0x00007610001b7816 */ /* 0x000fe2000000001b */
[----:B------:R-:W-:Y:S06]  /*0280*/  BRA `(.L_x_1302) ;  /* 0x0000000c00b87947 */ /* 0x000fec0003800000 */
.L_x_1299:
        /* <DEDUP_REMOVED lines=11> */
.L_x_1304:
[----:B------:R-:W2:Y:S02]  /*0340*/  LDG.E R4, desc[UR36][R4.64] ;  /* 0x0000002404047981 */ /* 0x000ea4000c1e1900 */
[----:B--2---:R-:W-:-:S04]  /*0350*/  I2FP.F32.S32 R0, R4 ;  /* 0x0000000400007245 */ /* 0x004fc80000201400 */
[----:B------:R-:W-:-:S04]  /*0360*/  F2FP.F16.F32.PACK_AB R0, RZ, R0 ;  /* 0x00000000ff00723e */ /* 0x000fc800000000ff */
[----:B------:R-:W-:Y:S01]  /*0370*/  PRMT R27, R0, 0x7610, R27 ;  /* 0x00007610001b7816 */ /* 0x000fe2000000001b */
[----:B------:R-:W-:Y:S06]  /*0380*/  BRA `(.L_x_1302) ;  /* 0x0000000c00787947 */ /* 0x000fec0003800000 */
.L_x_1303:
[----:B------:R-:W2:Y:S02]  /*0390*/  LDG.E.U16 R4, desc[UR36][R4.64] ;  /* 0x0000002404047981 */ /* 0x000ea4000c1e1500 */
[----:B--2---:R-:W0:Y:S02]  /*03a0*/  I2F.S16 R0, R4 ;  /* 0x0000000400007306 */ /* 0x004e240000101400 */
[----:B0-----:R-:W-:-:S04]  /*03b0*/  F2FP.F16.F32.PACK_AB R0, RZ, R0 ;  /* 0x00000000ff00723e */ /* 0x001fc800000000ff */
[----:B------:R-:W-:Y:S01]  /*03c0*/  PRMT R27, R0, 0x7610, R27 ;  /* 0x00007610001b7816 */ /* 0x000fe2000000001b */
[----:B------:R-:W-:Y:S06]  /*03d0*/  BRA `(.L_x_1302) ;  /* 0x0000000c00647947 */ /* 0x000fec0003800000 */
.L_x_1298:
        /* <DEDUP_REMOVED lines=9> */
.L_x_1306:
[----:B------:R1:W5:Y:S01]  /*0470*/  LDG.E.U16 R27, desc[UR36][R4.64] ;  /* 0x00000024041b7981 */ /* 0x000362000c1e1500 */
[----:B------:R-:W-:Y:S05]  /*0480*/  BRA `(.L_x_1302) ;  /* 0x0000000c00387947 */ /* 0x000fea0003800000 */
.L_x_1305:
        /* <DEDUP_REMOVED lines=9> */
.L_x_1308:
[----:B------:R0:W5:Y:S01]  /*0520*/  LDG.E.U16 R27, desc[UR36][R4.64] ;  /* 0x00000024041b7981 */ /* 0x000162000c1e1500 */
[----:B------:R-:W-:Y:S05]  /*0530*/  BRA `(.L_x_1302) ;  /* 0x0000000c000c7947 */ /* 0x000fea0003800000 */
.L_x_1307:
        /* <DEDUP_REMOVED lines=9> */
.L_x_1297:
        /* <DEDUP_REMOVED lines=14> */
.L_x_1311:
        /* <DEDUP_REMOVED lines=9> */
.L_x_1310:
        /* <DEDUP_REMOVED lines=27> */
.L_x_1313:
        /* <DEDUP_REMOVED lines=12> */
[----:B------:R-:W-:-:S04]  /*09b0*/  F2FP.F16.F32.PACK_AB R0, RZ, R0 ;  /* 0x00000000ff00723e */ /* 0x000fc800000000ff */
[----:B------:R-:W-:Y:S01]  /*09c0*/  PRMT R27, R0, 0x7610, R27 ;  /* 0x00007610001b7816 */ /* 0x000fe2000000001b */
[----:B------:R-:W-:Y:S06]  /*09d0*/  BRA `(.L_x_1302) ;  /* 0x0000000400e47947 */ /* 0x000fec0003800000 */
.L_x_1312:
[----:B------:R-:W2:Y:S02]  /*09e0*/  LDG.E.U16 R0, desc[UR36][R4.64] ;  /* 0x0000002404007981 */ /* 0x000ea4000c1e1500 */
[----:B--2---:R-:W-:-:S05]  /*09f0*/  IMAD.U32 R0, R0, 0x10000, RZ ;  /* 0x0001000000007824 */ /* 0x004fca00078e00ff */
[----:B------:R-:W-:-:S04]  /*0a00*/  F2FP.F16.F32.PACK_AB R0, RZ, R0 ;  /* 0x00000000ff00723e */ /* 0x000fc800000000ff */
[----:B------:R-:W-:Y:S01]  /*0a10*/  PRMT R27, R0, 0x7610, R27 ;  /* 0x00007610001b7816 */ /* 0x000fe2000000001b */
[----:B------:R-:W-:Y:S06]  /*0a20*/  BRA `(.L_x_1302) ;  /* 0x0000000400d07947 */ /* 0x000fec0003800000 */
.L_x_1309:
        /* <DEDUP_REMOVED lines=13> */
.L_x_1316:
        /* <DEDUP_REMOVED lines=21> */
.L_x_1320:
[----:B------:R-:W-:Y:S05]  /*0c50*/  BSYNC.RECONVERGENT B1 ;  /* 0x0000000000017941 */ /* 0x000fea0003800200 */
.L_x_1319:
[----:B------:R-:W-:Y:S01]  /*0c60*/  IMAD.SHL.U32 R0, R0, 0x100000, RZ ;  /* 0x0010000000007824 */ /* 0x000fe200078e00ff */
[----:B------:R-:W-:-:S04]  /*0c70*/  LEA R3, R3, 0x3b800000, 0x17 ;  /* 0x3b80000003037811 */ /* 0x000fc800078eb8ff */
[----:B------:R-:W-:-:S07]  /*0c80*/  LOP3.LUT R0, R3, R0, R7, 0xfe, !PT ;  /* 0x0000000003007212 */ /* 0x000fce00078efe07 */
.L_x_1318:
[----:B------:R-:W-:Y:S05]  /*0c90*/  BSYNC.RECONVERGENT B0 ;  /* 0x0000000000007941 */ /* 0x000fea0003800200 */
.L_x_1317:
[----:B------:R-:W-:-:S04]  /*0ca0*/  F2FP.F16.F32.PACK_AB R0, RZ, R0 ;  /* 0x00000000ff00723e */ /* 0x000fc800000000ff */
[----:B------:R-:W-:Y:S01]  /*0cb0*/  PRMT R27, R0, 0x7610, R27 ;  /* 0x00007610001b7816 */ /* 0x000fe2000000001b */
[----:B------:R-:W-:Y:S06]  /*0cc0*/  BRA `(.L_x_1302) ;  /* 0x0000000400287947 */ /* 0x000fec0003800000 */
.L_x_1315:
        /* <DEDUP_REMOVED lines=21> */
.L_x_1324:
[----:B------:R-:W-:Y:S05]  /*0e20*/  BSYNC.RECONVERGENT B1 ;  /* 0x0000000000017941 */ /* 0x000fea0003800200 */
.L_x_1323:
[----:B------:R-:W-:Y:S01]  /*0e30*/  IMAD.SHL.U32 R0, R0, 0x200000, RZ ;  /* 0x0020000000007824 */ /* 0x000fe200078e00ff */
[----:B------:R-:W-:-:S04]  /*0e40*/  LEA R3, R3, 0x37800000, 0x17 ;  /* 0x3780000003037811 */ /* 0x000fc800078eb8ff */
[----:B------:R-:W-:-:S07]  /*0e50*/  LOP3.LUT R0, R3, R0, R7, 0xfe, !PT ;  /* 0x0000000003007212 */ /* 0x000fce00078efe07 */
.L_x_1322:
[----:B------:R-:W-:Y:S05]  /*0e60*/  BSYNC.RECONVERGENT B0 ;  /* 0x0000000000007941 */ /* 0x000fea0003800200 */
.L_x_1321:
[----:B------:R-:W-:-:S04]  /*0e70*/  F2FP.F16.F32.PACK_AB R0, RZ, R0 ;  /* 0x00000000ff00723e */ /* 0x000fc800000000ff */
[----:B------:R-:W-:Y:S01]  /*0e80*/  PRMT R27, R0, 0x7610, R27 ;  /* 0x00007610001b7816 */ /* 0x000fe2000000001b */
[----:B------:R-:W-:Y:S06]  /*0e90*/  BRA `(.L_x_1302) ;  /* 0x0000000000b47947 */ /* 0x000fec0003800000 */
.L_x_1314:
[----:B------:R-:W-:-:S09]  /*0ea0*/  UISETP.NE.AND UP0, UPT, UR4, 0x1c, UPT ;  /* 0x0000001c0400788c */ /* 0x000fd2000bf05270 */
[----:B------:R-:W-:Y:S05]  /*0eb0*/  BRA.U !UP0, `(.L_x_1325) ;  /* 0x00000001089c7547 */ /* 0x000fea000b800000 */
[----:B------:R-:W-:-:S09]  /*0ec0*/  UISETP.NE.AND UP0, UPT, UR4, 0x1d, UPT ;  /* 0x0000001d0400788c */ /* 0x000fd2000bf05270 */
[----:B------:R-:W-:Y:S05]  /*0ed0*/  BRA.U !UP0, `(.L_x_1326) ;  /* 0x0000000108807547 */ /* 0x000fea000b800000 */
[----:B------:R-:W-:-:S09]  /*0ee0*/  UISETP.NE.AND UP0, UPT, UR4, 0x2c, UPT ;  /* 0x0000002c0400788c */ /* 0x000fd2000bf05270 */
[----:B------:R-:W-:Y:S05]  /*0ef0*/  BRA.U !UP0, `(.L_x_1327) ;  /* 0x0000000108487547 */ /* 0x000fea000b800000 */
.L_x_1301:
        /* <DEDUP_REMOVED lines=16> */
.L_x_1328:
[----:B------:R-:W-:Y:S01]  /*1000*/  PRMT R27, RZ, 0x7610, R27 ;  /* 0x00007610ff1b7816 */ /* 0x000fe2000000001b */
[----:B------:R-:W-:Y:S06]  /*1010*/  BRA `(.L_x_1302) ;  /* 0x0000000000547947 */ /* 0x000fec0003800000 */
.L_x_1327:
        /* <DEDUP_REMOVED lines=8> */
.L_x_1330:
[----:B------:R-:W-:Y:S05]  /*10a0*/  BSYNC.RECONVERGENT B0 ;  /* 0x0000000000007941 */ /* 0x000fea0003800200 */
.L_x_1329:
[----:B------:R-:W-:-:S04]  /*10b0*/  F2FP.F16.F32.PACK_AB R0, RZ, R0 ;  /* 0x00000000ff00723e */ /* 0x000fc800000000ff */
[----:B------:R-:W-:Y:S01]  /*10c0*/  PRMT R27, R0, 0x7610, R27 ;  /* 0x00007610001b7816 */ /* 0x000fe2000000001b */
[----:B------:R-:W-:Y:S06]  /*10d0*/  BRA `(.L_x_1302) ;  /* 0x0000000000247947 */ /* 0x000fec0003800000 */
.L_x_1326:
[----:B------:R-:W2:Y:S02]  /*10e0*/  LDG.E.64 R4, desc[UR36][R4.64] ;  /* 0x0000002404047981 */ /* 0x000ea4000c1e1b00 */
[----:B--2---:R-:W0:Y:S02]  /*10f0*/  I2F.U64 R0, R4 ;  /* 0x0000000400007312 */ /* 0x004e240000301000 */
[----:B0-----:R-:W-:-:S04]  /*1100*/  F2FP.F16.F32.PACK_AB R0, RZ, R0 ;  /* 0x00000000ff00723e */ /* 0x001fc800000000ff */
[----:B------:R-:W-:Y:S01]  /*1110*/  PRMT R27, R0, 0x7610, R27 ;  /* 0x00007610001b7816 */ /* 0x000fe2000000001b */
[----:B------:R-:W-:Y:S06]  /*1120*/  BRA `(.L_x_1302) ;  /* 0x0000000000107947 */ /* 0x000fec0003800000 */
.L_x_1325:
[----:B------:R-:W2:Y:S02]  /*1130*/  LDG.E R4, desc[UR36][R4.64] ;  /* 0x0000002404047981 */ /* 0x000ea4000c1e1900 */
[----:B--2---:R-:W-:-:S04]  /*1140*/  I2FP.F32.U32 R0, R4 ;  /* 0x0000000400007245 */ /* 0x004fc80000201000 */
[----:B------:R-:W-:-:S04]  /*1150*/  F2FP.F16.F32.PACK_AB R0, RZ, R0 ;  /* 0x00000000ff00723e */ /* 0x000fc800000000ff */
[----:B------:R-:W-:-:S07]  /*1160*/  PRMT R27, R0, 0x7610, R27 ;  /* 0x00007610001b7816 */ /* 0x000fce000000001b */
.L_x_1302:
[----:B01----:R-:W0:Y:S01]  /*1170*/  LDC.64 R4, c[0x0][0x3a8] ;  /* 0x0000ea00ff047b82 */ /* 0x003e220000000a00 */
        /* <DEDUP_REMOVED lines=20> */
.L_x_1334:
[----:B------:R-:W2:Y:S02]  /*12c0*/  LDG.E.U8 R4, desc[UR36][R4.64] ;  /* 0x0000002404047981 */ /* 0x000ea4000c1e1100 */
[----:B--2---:R-:W-:-:S04]  /*12d0*/  I2FP.F32.U32 R0, R4 ;  /* 0x0000000400007245 */ /* 0x004fc80000201000 */
[----:B------:R-:W-:-:S04]  /*12e0*/  F2FP.F16.F32.PACK_AB R0, RZ, R0 ;  /* 0x00000000ff00723e */ /* 0x000fc800000000ff */
[----:B------:R-:W-:Y:S01]  /*12f0*/  PRMT R26, R0, 0x7610, R26 ;  /* 0x00007610001a7816 */ /* 0x000fe2000000001a */
[----:B------:R-:W-:Y:S06]  /*1300*/  BRA `(.L_x_1336) ;  /* 0x0000000c00b87947 */ /* 0x000fec0003800000 */
.L_x_1333:
        /* <DEDUP_REMOVED lines=11> */
.L_x_1338:
[----:B------:R-:W2:Y:S02]  /*13c0*/  LDG.E R4, desc[UR36][R4.64] ;  /* 0x0000002404047981 */ /* 0x000ea4000c1e1900 */
[----:B--2---:R-:W-:-:S04]  /*13d0*/  I2FP.F32.S32 R0, R4 ;  /* 0x0000000400007245 */ /* 0x004fc80000201400 */
[----:B------:R-:W-:-:S04]  /*13e0*/  F2FP.F16.F32.PACK_AB R0, RZ, R0 ;  /* 0x00000000ff00723e */ /* 0x000fc800000000ff */
[----:B------:R-:W-:Y:S01]  /*13f0*/  PRMT R26, R0, 0x7610, R26 ;  /* 0x00007610001a7816 */ /* 0x000fe2000000001a */
[----:B------:R-:W-:Y:S06]  /*1400*/  BRA `(.L_x_1336) ;  /* 0x0000000c00787947 */ /* 0x000fec0003800000 */
.L_x_1337:
[----:B------:R-:W2:Y:S02]  /*1410*/  LDG.E.U16 R4, desc[UR36][R4.64] ;  /* 0x0000002404047981 */ /* 0x000ea4000c1e1500 */
[----:B--2---:R-:W0:Y:S02]  /*1420*/  I2F.S16 R0, R4 ;  /* 0x0000000400007306 */ /* 0x004e240000101400 */
[----:B0-----:R-:W-:-:S04]  /*1430*/  F2FP.F16.F32.PACK_AB R0, RZ, R0 ;  /* 0x00000000ff00723e */ /* 0x001fc800000000ff */
[----:B------:R-:W-:Y:S01]  /*1440*/  PRMT R26, R0, 0x7610, R26 ;  /* 0x00007610001a7816 */ /* 0x000fe2000000001a */
[----:B------:R-:W-:Y:S06]  /*1450*/  BRA `(.L_x_1336) ;  /* 0x0000000c00647947 */ /* 0x000fec0003800000 */
.L_x_1332:
        /* <DEDUP_REMOVED lines=9> */
.L_x_1340:
[----:B------:R1:W5:Y:S01]  /*14f0*/  LDG.E.U16 R26, desc[UR36][R4.64] ;  /* 0x00000024041a7981 */ /* 0x000362000c1e1500 */
[----:B------:R-:W-:Y:S05]  /*1500*/  BRA `(.L_x_1336) ;  /* 0x0000000c00387947 */ /* 0x000fea0003800000 */
.L_x_1339:
        /* <DEDUP_REMOVED lines=9> */
.L_x_1342:
[----:B------:R0:W5:Y:S01]  /*15a0*/  LDG.E.U16 R26, desc[UR36][R4.64] ;  /* 0x00000024041a7981 */ /* 0x000162000c1e1500 */
[----:B------:R-:W-:Y:S05]  /*15b0*/  BRA `(.L_x_1336) ;  /* 0x0000000c000c7947 */ /* 0x000fea0003800000 */
.L_x_1341:
        /* <DEDUP_REMOVED lines=9> */
.L_x_1331:
        /* <DEDUP_REMOVED lines=14> */
.L_x_1345:
        /* <DEDUP_REMOVED lines=9> */
.L_x_1344:
        /* <DEDUP_REMOVED lines=27> */
.L_x_1347:
        /* <DEDUP_REMOVED lines=15> */
.L_x_1346:
[----:B------:R-:W2:Y:S02]  /*1a60*/  LDG.E.U16 R0, desc[UR36][R4.64] ;  /* 0x0000002404007981 */ /* 0x000ea4000c1e1500 */
[----:B--2---:R-:W-:-:S05]  /*1a70*/  IMAD.U32 R0, R0, 0x10000, RZ ;  /* 0x0001000000007824 */ /* 0x004fca00078e00ff */
[----:B------:R-:W-:-:S04]  /*1a80*/  F2FP.F16.F32.PACK_AB R0, RZ, R0 ;  /* 0x00000000ff00723e */ /* 0x000fc800000000ff */
[----:B------:R-:W-:Y:S01]  /*1a90*/  PRMT R26, R0, 0x7610, R26 ;  /* 0x00007610001a7816 */ /* 0x000fe2000000001a */
[----:B------:R-:W-:Y:S06]  /*1aa0*/  BRA `(.L_x_1336) ;  /* 0x0000000400d07947 */ /* 0x000fec0003800000 */
.L_x_1343:
        /* <DEDUP_REMOVED lines=13> */
.L_x_1350:
        /* <DEDUP_REMOVED lines=21> */
.L_x_1354:
[----:B------:R-:W-:Y:S05]  /*1cd0*/  BSYNC.RECONVERGENT B1 ;  /* 0x0000000000017941 */ /* 0x000fea0003800200 */
.L_x_1353:
[----:B------:R-:W-:Y:S01]  /*1ce0*/  IMAD.SHL.U32 R0, R0, 0x100000, RZ ;  /* 0x0010000000007824 */ /* 0x000fe200078e00ff */
[----:B------:R-:W-:-:S04]  /*1cf0*/  LEA R3, R3, 0x3b800000, 0x17 ;  /* 0x3b80000003037811 */ /* 0x000fc800078eb8ff */
[----:B------:R-:W-:-:S07]  /*1d00*/  LOP3.LUT R0, R3, R0, R7, 0xfe, !PT ;  /* 0x0000000003007212 */ /* 0x000fce00078efe07 */
.L_x_1352:
[----:B------:R-:W-:Y:S05]  /*1d10*/  BSYNC.RECONVERGENT B0 ;  /* 0x0000000000007941 */ /* 0x000fea0003800200 */
.L_x_1351:
[----:B------:R-:W-:-:S04]  /*1d20*/  F2FP.F16.F32.PACK_AB R0, RZ, R0 ;  /* 0x00000000ff00723e */ /* 0x000fc800000000ff */
[----:B------:R-:W-:Y:S01]  /*1d30*/  PRMT R26, R0, 0x7610, R26 ;  /* 0x00007610001a7816 */ /* 0x000fe2000000001a */
[----:B------:R-:W-:Y:S06]  /*1d40*/  BRA `(.L_x_1336) ;  /* 0x0000000400287947 */ /* 0x000fec0003800000 */
.L_x_1349:
        /* <DEDUP_REMOVED lines=21> */
.L_x_1358:
[----:B------:R-:W-:Y:S05]  /*1ea0*/  BSYNC.RECONVERGENT B1 ;  /* 0x0000000000017941 */ /* 0x000fea0003800200 */
.L_x_1357:
[----:B------:R-:W-:Y:S01]  /*1eb0*/  IMAD.SHL.U32 R0, R0, 0x200000, RZ ;  /* 0x0020000000007824 */ /* 0x000fe200078e00ff */
[----:B------:R-:W-:-:S04]  /*1ec0*/  LEA R3, R3, 0x37800000, 0x17 ;  /* 0x3780000003037811 */ /* 0x000fc800078eb8ff */
[----:B------:R-:W-:-:S07]  /*1ed0*/  LOP3.LUT R0, R3, R0, R7, 0xfe, !PT ;  /* 0x0000000003007212 */ /* 0x000fce00078efe07 */
.L_x_1356:
[----:B------:R-:W-:Y:S05]  /*1ee0*/  BSYNC.RECONVERGENT B0 ;  /* 0x0000000000007941 */ /* 0x000fea0003800200 */
.L_x_1355:
[----:B------:R-:W-:-:S04]  /*1ef0*/  F2FP.F16.F32.PACK_AB R0, RZ, R0 ;  /* 0x00000000ff00723e */ /* 0x000fc800000000ff */
[----:B------:R-:W-:Y:S01]  /*1f00*/  PRMT R26, R0, 0x7610, R26 ;  /* 0x00007610001a7816 */ /* 0x000fe2000000001a */
[----:B------:R-:W-:Y:S06]  /*1f10*/  BRA `(.L_x_1336) ;  /* 0x0000000000b47947 */ /* 0x000fec0003800000 */
.L_x_1348:
[----:B------:R-:W-:-:S09]  /*1f20*/  UISETP.NE.AND UP0, UPT, UR4, 0x1c, UPT ;  /* 0x0000001c0400788c */ /* 0x000fd2000bf05270 */
[----:B------:R-:W-:Y:S05]  /*1f30*/  BRA.U !UP0, `(.L_x_1359) ;  /* 0x00000001089c7547 */ /* 0x000fea000b800000 */
[----:B------:R-:W-:-:S09]  /*1f40*/  UISETP.NE.AND UP0, UPT, UR4, 0x1d, UPT ;  /* 0x0000001d0400788c */ /* 0x000fd2000bf05270 */
[----:B------:R-:W-:Y:S05]  /*1f50*/  BRA.U !UP0, `(.L_x_1360) ;  /* 0x0000000108807547 */ /* 0x000fea000b800000 */
[----:B------:R-:W-:-:S09]  /*1f60*/  UISETP.NE.AND UP0, UPT, UR4, 0x2c, UPT ;  /* 0x0000002c0400788c */ /* 0x000fd2000bf05270 */
[----:B------:R-:W-:Y:S05]  /*1f70*/  BRA.U !UP0, `(.L_x_1361) ;  /* 0x0000000108487547 */ /* 0x000fea000b800000 */
.L_x_1335:
        /* <DEDUP_REMOVED lines=16> */
.L_x_1362:
[----:B------:R-:W-:Y:S01]  /*2080*/  PRMT R26, RZ, 0x7610, R26 ;  /* 0x00007610ff1a7816 */ /* 0x000fe2000000001a */
[----:B------:R-:W-:Y:S06]  /*2090*/  BRA `(.L_x_1336) ;  /* 0x0000000000547947 */ /* 0x000fec0003800000 */
.L_x_1361:
        /* <DEDUP_REMOVED lines=8> */
.L_x_1364:
[----:B------:R-:W-:Y:S05]  /*2120*/  BSYNC.RECONVERGENT B0 ;  /* 0x0000000000007941 */ /* 0x000fea0003800200 */
.L_x_1363:
[----:B------:R-:W-:-:S04]  /*2130*/  F2FP.F16.F32.PACK_AB R0, RZ, R0 ;  /* 0x00000000ff00723e */ /* 0x000fc800000000ff */
[----:B------:R-:W-:Y:S01]  /*2140*/  PRMT R26, R0, 0x7610, R26 ;  /* 0x00007610001a7816 */ /* 0x000fe2000000001a */
[----:B------:R-:W-:Y:S06]  /*2150*/  BRA `(.L_x_1336) ;  /* 0x0000000000247947 */ /* 0x000fec0003800000 */
.L_x_1360:
[----:B------:R-:W2:Y:S02]  /*2160*/  LDG.E.64 R4, desc[UR36][R4.64] ;  /* 0x0000002404047981 */ /* 0x000ea4000c1e1b00 */
[----:B--2---:R-:W0:Y:S02]  /*2170*/  I2F.U64 R0, R4 ;  /* 0x0000000400007312 */ /* 0x004e240000301000 */
[----:B0-----:R-:W-:-:S04]  /*2180*/  F2FP.F16.F32.PACK_AB R0, RZ, R0 ;  /* 0x00000000ff00723e */ /* 0x001fc800000000ff */
[----:B------:R-:W-:Y:S01]  /*2190*/  PRMT R26, R0, 0x7610, R26 ;  /* 0x00007610001a7816 */ /* 0x000fe2000000001a */
[----:B------:R-:W-:Y:S06]  /*21a0*/  BRA `(.L_x_1336) ;  /* 0x0000000000107947 */ /* 0x000fec0003800000 */
.L_x_1359:
[----:B------:R-:W2:Y:S02]  /*21b0*/  LDG.E R4, desc[UR36][R4.64] ;  /* 0x0000002404047981 */ /* 0x000ea4000c1e1900 */
[----:B--2---:R-:W-:-:S04]  /*21c0*/  I2FP.F32.U32 R0, R4 ;  /* 0x0000000400007245 */ /* 0x004fc80000201000 */
[----:B------:R-:W-:-:S04]  /*21d0*/  F2FP.F16.F32.PACK_AB R0, RZ, R0 ;  /* 0x00000000ff00723e */ /* 0x000fc800000000ff */
[----:B------:R-:W-:-:S07]  /*21e0*/  PRMT R26, R0, 0x7610, R26 ;  /* 0x00007610001a7816 */ /* 0x000fce000000001a */
.L_x_1336:
[----:B------:R-:W-:-:S07]  /*21f0*/  VIADD R23, R19, 0x80 ;  /* 0x0000008013177836 */ /* 0x000fce0000000000 */
.L_x_1296:
[----:B------:R-:W-:Y:S05]  /*2200*/  BSYNC.RECONVERGENT B6 ;  /* 0x0000000000067941 */ /* 0x000fea0003800200 */
.L_x_1295:
[----:B------:R-:W-:Y:S01]  /*2210*/  ISETP.GE.AND P0, PT, R23, R16, PT ;  /* 0x000000101700720c */ /* 0x000fe20003f06270 */
[----:B------:R-:W-:Y:S01]  /*2220*/  BSSY.RECONVERGENT B6, `(.L_x_1365) ;  /* 0x0000216000067945 */ /* 0x000fe20003800200 */
[----:B------:R-:W-:Y:S02]  /*2230*/  PRMT R25, RZ, 0x7610, R25 ;  /* 0x00007610ff197816 */ /* 0x000fe40000000019 */
[----:B------:R-:W-:-:S09]  /*2240*/  PRMT R24, RZ, 0x7610, R24 ;  /* 0x00007610ff187816 */ /* 0x000fd20000000018 */
[----:B------:R-:W-:Y:S05]  /*2250*/  @P0 BRA `(.L_x_1366) ;  /* 0x0000002000480947 */ /* 0x000fea0003800000 */
[----:B01----:R-:W0:Y:S01]  /*2260*/  LDC.64 R4, c[0x0][0x3a0] ;  /* 0x0000e800ff047b82 */ /* 0x003e220000000a00 */
        /* <DEDUP_REMOVED lines=21> */
.L_x_1370:
[----:B------:R-:W2:Y:S02]  /*23c0*/  LDG.E.U8 R4, desc[UR36][R4.64] ;  /* 0x0000002404047981 */ /* 0x000ea4000c1e1100 */
[----:B--2---:R-:W-:-:S04]  /*23d0*/  I2FP.F32.U32 R0, R4 ;  /* 0x0000000400007245 */ /* 0x004fc80000201000 */
[----:B------:R-:W-:-:S04]  /*23e0*/  F2FP.F16.F32.PACK_AB R0, RZ, R0 ;  /* 0x00000000ff00723e */ /* 0x000fc800000000ff */
[----:B------:R-:W-:Y:S01]  /*23f0*/  PRMT R25, R0, 0x7610, R25 ;  /* 0x0000761000197816 */ /* 0x000fe20000000019 */
[----:B------:R-:W-:Y:S06]  /*2400*/  BRA `(.L_x_1372) ;  /* 0x0000000c00b87947 */ /* 0x000fec0003800000 */
.L_x_1369:
        /* <DEDUP_REMOVED lines=11> */
.L_x_1374:
[----:B------:R-:W2:Y:S02]  /*24c0*/  LDG.E R4, desc[UR36][R4.64] ;  /* 0x0000002404047981 */ /* 0x000ea4000c1e1900 */
[----:B--2---:R-:W-:-:S04]  /*24d0*/  I2FP.F32.S32 R0, R4 ;  /* 0x0000000400007245 */ /* 0x004fc80000201400 */
[----:B------:R-:W-:-:S04]  /*24e0*/  F2FP.F16.F32.PACK_AB R0, RZ, R0 ;  /* 0x00000000ff00723e */ /* 0x000fc800000000ff */
[----:B------:R-:W-:Y:S01]  /*24f0*/  PRMT R25, R0, 0x7610, R25 ;  /* 0x0000761000197816 */ /* 0x000fe20000000019 */
[----:B------:R-:W-:Y:S06]  /*2500*/  BRA `(.L_x_1372) ;  /* 0x0000000c00787947 */ /* 0x000fec0003800000 */
.L_x_1373:
[----:B------:R-:W2:Y:S02]  /*2510*/  LDG.E.U16 R4, desc[UR36][R4.64] ;  /* 0x0000002404047981 */ /* 0x000ea4000c1e1500 */
[----:B--2---:R-:W0:Y:S02]  /*2520*/  I2F.S16 R0, R4 ;  /* 0x0000000400007306 */ /* 0x004e240000101400 */
[----:B0-----:R-:W-:-:S04]  /*2530*/  F2FP.F16.F32.PACK_AB R0, RZ, R0 ;  /* 0x00000000ff00723e */ /* 0x001fc800000000ff */
[----:B------:R-:W-:Y:S01]  /*2540*/  PRMT R25, R0, 0x7610, R25 ;  /* 0x0000761000197816 */ /* 0x000fe20000000019 */
[----:B------:R-:W-:Y:S06]  /*2550*/  BRA `(.L_x_1372) ;  /* 0x0000000c00647947 */ /* 0x000fec0003800000 */
.L_x_1368:
        /* <DEDUP_REMOVED lines=9> */
.L_x_1376:
[----:B------:R1:W5:Y:S01]  /*25f0*/  LDG.E.U16 R25, desc[UR36][R4.64] ;  /* 0x0000002404197981 */ /* 0x000362000c1e1500 */
[----:B------:R-:W-:Y:S05]  /*2600*/  BRA `(.L_x_1372) ;  /* 0x0000000c00387947 */ /* 0x000fea0003800000 */
.L_x_1375:
        /* <DEDUP_REMOVED lines=9> */
.L_x_1378:
[----:B------:R0:W5:Y:S01]  /*26a0*/  LDG.E.U16 R25, desc[UR36][R4.64] ;  /* 0x0000002404197981 */ /* 0x000162000c1e1500 */
[----:B------:R-:W-:Y:S05]  /*26b0*/  BRA `(.L_x_1372) ;  /* 0x0000000c000c7947 */ /* 0x000fea0003800000 */
.L_x_1377:
        /* <DEDUP_REMOVED lines=9> */
.L_x_1367:
        /* <DEDUP_REMOVED lines=14> */
.L_x_1381:
        /* <DEDUP_REMOVED lines=9> */
.L_x_1380:
        /* <DEDUP_REMOVED lines=27> */
.L_x_1383:
        /* <DEDUP_REMOVED lines=12> */
[----:B------:R-:W-:-:S04]  /*2b30*/  F2FP.F16.F32.PACK_AB R0, RZ, R0 ;  /* 0x00000000ff00723e */ /* 0x000fc800000000ff */
[----:B------:R-:W-:Y:S01]  /*2b40*/  PRMT R25, R0, 0x7610, R25 ;  /* 0x0000761000197816 */ /* 0x000fe20000000019 */
[----:B------:R-:W-:Y:S06]  /*2b50*/  BRA `(.L_x_1372) ;  /* 0x0000000400e47947 */ /* 0x000fec0003800000 */
.L_x_1382:
[----:B------:R-:W2:Y:S02]  /*2b60*/  LDG.E.U16 R0, desc[UR36][R4.64] ;  /* 0x0000002404007981 */ /* 0x000ea4000c1e1500 */
[----:B--2---:R-:W-:-:S05]  /*2b70*/  IMAD.U32 R0, R0, 0x10000, RZ ;  /* 0x0001000000007824 */ /* 0x004fca00078e00ff */
[----:B------:R-:W-:-:S04]  /*2b80*/  F2FP.F16.F32.PACK_AB R0, RZ, R0 ;  /* 0x00000000ff00723e */ /* 0x000fc800000000ff */
[----:B------:R-:W-:Y:S01]  /*2b90*/  PRMT R25, R0, 0x7610, R25 ;  /* 0x0000761000197816 */ /* 0x000fe20000000019 */
[----:B------:R-:W-:Y:S06]  /*2ba0*/  BRA `(.L_x_1372) ;  /* 0x0000000400d07947 */ /* 0x000fec0003800000 */
.L_x_1379:
        /* <DEDUP_REMOVED lines=13> */
.L_x_1386:
        /* <DEDUP_REMOVED lines=21> */
.L_x_1390:
[----:B------:R-:W-:Y:S05]  /*2dd0*/  BSYNC.RECONVERGENT B1 ;  /* 0x0000000000017941 */ /* 0x000fea0003800200 */
.L_x_1389:
[----:B------:R-:W-:Y:S01]  /*2de0*/  IMAD.SHL.U32 R0, R0, 0x100000, RZ ;  /* 0x0010000000007824 */ /* 0x000fe200078e00ff */
[----:B------:R-:W-:-:S04]  /*2df0*/  LEA R3, R3, 0x3b800000, 0x17 ;  /* 0x3b80000003037811 */ /* 0x000fc800078eb8ff */
[----:B------:R-:W-:-:S07]  /*2e00*/  LOP3.LUT R0, R3, R0, R7, 0xfe, !PT ;  /* 0x0000000003007212 */ /* 0x000fce00078efe07 */
.L_x_1388:
[----:B------:R-:W-:Y:S05]  /*2e10*/  BSYNC.RECONVERGENT B0 ;  /* 0x0000000000007941 */ /* 0x000fea0003800200 */
.L_x_1387:
[----:B------:R-:W-:-:S04]  /*2e20*/  F2FP.F16.F32.PACK_AB R0, RZ, R0 ;  /* 0x00000000ff00723e */ /* 0x000fc800000000ff */
[----:B------:R-:W-:Y:S01]  /*2e30*/  PRMT R25, R0, 0x7610, R25 ;  /* 0x0000761000197816 */ /* 0x000fe20000000019 */
[----:B------:R-:W-:Y:S06]  /*2e40*/  BRA `(.L_x_1372) ;  /* 0x0000000400287947 */ /* 0x000fec0003800000 */
.L_x_1385:
        /* <DEDUP_REMOVED lines=21> */
.L_x_1394:
[----:B------:R-:W-:Y:S05]  /*2fa0*/  BSYNC.RECONVERGENT B1 ;  /* 0x0000000000017941 */ /* 0x000fea0003800200 */
.L_x_1393:
[----:B------:R-:W-:Y:S01]  /*2fb0*/  IMAD.SHL.U32 R0, R0, 0x200000, RZ ;  /* 0x0020000000007824 */ /* 0x000fe200078e00ff */
[----:B------:R-:W-:-:S04]  /*2fc0*/  LEA R3, R3, 0x37800000, 0x17 ;  /* 0x3780000003037811 */ /* 0x000fc800078eb8ff */
[----:B------:R-:W-:-:S07]  /*2fd0*/  LOP3.LUT R0, R3, R0, R7, 0xfe, !PT ;  /* 0x0000000003007212 */ /* 0x000fce00078efe07 */
.L_x_1392:
[----:B------:R-:W-:Y:S05]  /*2fe0*/  BSYNC.RECONVERGENT B0 ;  /* 0x0000000000007941 */ /* 0x000fea0003800200 */
.L_x_1391:
[----:B------:R-:W-:-:S04]  /*2ff0*/  F2FP.F16.F32.PACK_AB R0, RZ, R0 ;  /* 0x00000000ff00723e */ /* 0x000fc800000000ff */
[----:B------:R-:W-:Y:S01]  /*3000*/  PRMT R25, R0, 0x7610, R25 ;  /* 0x0000761000197816 */ /* 0x000fe20000000019 */
[----:B------:R-:W-:Y:S06]  /*3010*/  BRA `(.L_x_1372) ;  /* 0x0000000000b47947 */ /* 0x000fec0003800000 */
.L_x_1384:
        /* <DEDUP_REMOVED lines=14> */
.L_x_1398:
[----:B------:R-:W-:Y:S05]  /*3100*/  BSYNC.RECONVERGENT B0 ;  /* 0x0000000000007941 */ /* 0x000fea0003800200 */
.L_x_1397:
[----:B------:R-:W-:-:S04]  /*3110*/  F2FP.F16.F32.PACK_AB R0, RZ, R0 ;  /* 0x00000000ff00723e */ /* 0x000fc800000000ff */
[----:B------:R-:W-:Y:S01]  /*3120*/  PRMT R25, R0, 0x7610, R25 ;  /* 0x0000761000197816 */ /* 0x000fe20000000019 */
[----:B------:R-:W-:Y:S06]  /*3130*/  BRA `(.L_x_1372) ;  /* 0x00000000006c7947 */ /* 0x000fec0003800000 */
.L_x_1371:
        /* <DEDUP_REMOVED lines=16> */
.L_x_1399:
[----:B------:R-:W-:Y:S01]  /*3240*/  PRMT R25, RZ, 0x7610, R25 ;  /* 0x00007610ff197816 */ /* 0x000fe20000000019 */
[----:B------:R-:W-:Y:S06]  /*3250*/  BRA `(.L_x_1372) ;  /* 0x0000000000247947 */ /* 0x000fec0003800000 */
.L_x_1396:
[----:B------:R-:W2:Y:S02]  /*3260*/  LDG.E.64 R4, desc[UR36][R4.64] ;  /* 0x0000002404047981 */ /* 0x000ea4000c1e1b00 */
[----:B--2---:R-:W0:Y:S02]  /*3270*/  I2F.U64 R0, R4 ;  /* 0x0000000400007312 */ /* 0x004e240000301000 */
[----:B0-----:R-:W-:-:S04]  /*3280*/  F2FP.F16.F32.PACK_AB R0, RZ, R0 ;  /* 0x00000000ff00723e */ /* 0x001fc800000000ff */
[----:B------:R-:W-:Y:S01]  /*3290*/  PRMT R25, R0, 0x7610, R25 ;  /* 0x0000761000197816 */ /* 0x000fe20000000019 */
[----:B------:R-:W-:Y:S06]  /*32a0*/  BRA `(.L_x_1372) ;  /* 0x0000000000107947 */ /* 0x000fec0003800000 */
.L_x_1395:
[----:B------:R-:W2:Y:S02]  /*32b0*/  LDG.E R4, desc[UR36][R4.64] ;  /* 0x0000002404047981 */ /* 0x000ea4000c1e1900 */
[----:B--2---:R-:W-:-:S04]  /*32c0*/  I2FP.F32.U32 R0, R4 ;  /* 0x0000000400007245 */ /* 0x004fc80000201000 */
[----:B------:R-:W-:-:S04]  /*32d0*/  F2FP.F16.F32.PACK_AB R0, RZ, R0 ;  /* 0x00000000ff00723e */ /* 0x000fc800000000ff */
[----:B------:R-:W-:-:S07]  /*32e0*/  PRMT R25, R0, 0x7610, R25 ;  /* 0x0000761000197816 */ /* 0x000fce0000000019 */
.L_x_1372:
        /* <DEDUP_REMOVED lines=21> */
.L_x_1403:
[----:B------:R-:W2:Y:S02]  /*3440*/  LDG.E.U8 R4, desc[UR36][R4.64] ;  /* 0x0000002404047981 */ /* 0x000ea4000c1e1100 */
[----:B--2---:R-:W-:-:S04]  /*3450*/  I2FP.F32.U32 R0, R4 ;  /* 0x0000000400007245 */ /* 0x004fc80000201000 */
[----:B------:R-:W-:-:S04]  /*3460*/  F2FP.F16.F32.PACK_AB R0, RZ, R0 ;  /* 0x00000000ff00723e */ /* 0x000fc800000000ff */
[----:B------:R-:W-:Y:S01]  /*3470*/  PRMT R24, R0, 0x7610, R24 ;  /* 0x0000761000187816 */ /* 0x000fe20000000018 */
[----:B------:R-:W-:Y:S06]  /*3480*/  BRA `(.L_x_1405) ;  /* 0x0000000c00b87947 */ /* 0x000fec0003800000 */
.L_x_1402:
        /* <DEDUP_REMOVED lines=11> */
.L_x_1407:
[----:B------:R-:W2:Y:S02]  /*3540*/  LDG.E R4, desc[UR36][R4.64] ;  /* 0x0000002404047981 */ /* 0x000ea4000c1e1900 */
[----:B--2---:R-:W-:-:S04]  /*3550*/  I2FP.F32.S32 R0, R4 ;  /* 0x0000000400007245 */ /* 0x004fc80000201400 */
[----:B------:R-:W-:-:S04]  /*3560*/  F2FP.F16.F32.PACK_AB R0, RZ, R0 ;  /* 0x00000000ff00723e */ /* 0x000fc800000000ff */
[----:B------:R-:W-:Y:S01]  /*3570*/  PRMT R24, R0, 0x7610, R24 ;  /* 0x0000761000187816 */ /* 0x000fe20000000018 */
[----:B------:R-:W-:Y:S06]  /*3580*/  BRA `(.L_x_1405) ;  /* 0x0000000c00787947 */ /* 0x000fec0003800000 */
.L_x_1406:
[----:B------:R-:W2:Y:S02]  /*3590*/  LDG.E.U16 R4, desc[UR36][R4.64] ;  /* 0x0000002404047981 */ /* 0x000ea4000c1e1500 */
[----:B--2---:R-:W0:Y:S02]  /*35a0*/  I2F.S16 R0, R4 ;  /* 0x0000000400007306 */ /* 0x004e240000101400 */
[----:B0-----:R-:W-:-:S04]  /*35b0*/  F2FP.F16.F32.PACK_AB R0, RZ, R0 ;  /* 0x00000000ff00723e */ /* 0x001fc800000000ff */
[----:B------:R-:W-:Y:S01]  /*35c0*/  PRMT R24, R0, 0x7610, R24 ;  /* 0x0000761000187816 */ /* 0x000fe20000000018 */
[----:B------:R-:W-:Y:S06]  /*35d0*/  BRA `(.L_x_1405) ;  /* 0x0000000c00647947 */ /* 0x000fec0003800000 */
.L_x_1401:
        /* <DEDUP_REMOVED lines=9> */
.L_x_1409:
[----:B------:R1:W5:Y:S01]  /*3670*/  LDG.E.U16 R24, desc[UR36][R4.64] ;  /* 0x0000002404187981 */ /* 0x000362000c1e1500 */
[----:B------:R-:W-:Y:S05]  /*3680*/  BRA `(.L_x_1405) ;  /* 0x0000000c00387947 */ /* 0x000fea0003800000 */
.L_x_1408:
        /* <DEDUP_REMOVED lines=9> */
.L_x_1411:
[----:B------:R0:W5:Y:S01]  /*3720*/  LDG.E.U16 R24, desc[UR36][R4.64] ;  /* 0x0000002404187981 */ /* 0x000162000c1e1500 */
[----:B------:R-:W-:Y:S05]  /*3730*/  BRA `(.L_x_1405) ;  /* 0x0000000c000c7947 */ /* 0x000fea0003800000 */
.L_x_1410:
        /* <DEDUP_REMOVED lines=9> */
.L_x_1400:
        /* <DEDUP_REMOVED lines=14> */
.L_x_1414:
        /* <DEDUP_REMOVED lines=9> */
.L_x_1413:
        /* <DEDUP_REMOVED lines=27> */
.L_x_1416:
        /* <DEDUP_REMOVED lines=15> */
.L_x_1415:
[----:B------:R-:W2:Y:S02]  /*3be0*/  LDG.E.U16 R0, desc[UR36][R4.64] ;  /* 0x0000002404007981 */ /* 0x000ea4000c1e1500 */
[----:B--2---:R-:W-:-:S05]  /*3bf0*/  IMAD.U32 R0, R0, 0x10000, RZ ;  /* 0x0001000000007824 */ /* 0x004fca00078e00ff */
[----:B------:R-:W-:-:S04]  /*3c00*/  F2FP.F16.F32.PACK_AB R0, RZ, R0 ;  /* 0x00000000ff00723e */ /* 0x000fc800000000ff */
[----:B------:R-:W-:Y:S01]  /*3c10*/  PRMT R24, R0, 0x7610, R24 ;  /* 0x0000761000187816 */ /* 0x000fe20000000018 */
[----:B------:R-:W-:Y:S06]  /*3c20*/  BRA `(.L_x_1405) ;  /* 0x0000000400d07947 */ /* 0x000fec0003800000 */
.L_x_1412:
        /* <DEDUP_REMOVED lines=13> */
.L_x_1419:
        /* <DEDUP_REMOVED lines=21> */
.L_x_1423:
[----:B------:R-:W-:Y:S05]  /*3e50*/  BSYNC.RECONVERGENT B1 ;  /* 0x0000000000017941 */ /* 0x000fea0003800200 */
.L_x_1422:
[----:B------:R-:W-:Y:S01]  /*3e60*/  IMAD.SHL.U32 R0, R0, 0x100000, RZ ;  /* 0x0010000000007824 */ /* 0x000fe200078e00ff */
[----:B------:R-:W-:-:S04]  /*3e70*/  LEA R3, R3, 0x3b800000, 0x17 ;  /* 0x3b80000003037811 */ /* 0x000fc800078eb8ff */
[----:B------:R-:W-:-:S07]  /*3e80*/  LOP3.LUT R0, R3, R0, R7, 0xfe, !PT ;  /* 0x0000000003007212 */ /* 0x000fce00078efe07 */
.L_x_1421:
[----:B------:R-:W-:Y:S05]  /*3e90*/  BSYNC.RECONVERGENT B0 ;  /* 0x0000000000007941 */ /* 0x000fea0003800200 */
.L_x_1420:
[----:B------:R-:W-:-:S04]  /*3ea0*/  F2FP.F16.F32.PACK_AB R0, RZ, R0 ;  /* 0x00000000ff00723e */ /* 0x000fc800000000ff */
[----:B------:R-:W-:Y:S01]  /*3eb0*/  PRMT R24, R0, 0x7610, R24 ;  /* 0x0000761000187816 */ /* 0x000fe20000000018 */
[----:B------:R-:W-:Y:S06]  /*3ec0*/  BRA `(.L_x_1405) ;  /* 0x0000000400287947 */ /* 0x000fec0003800000 */
.L_x_1418:
        /* <DEDUP_REMOVED lines=21> */
.L_x_1427:
[----:B------:R-:W-:Y:S05]  /*4020*/  BSYNC.RECONVERGENT B1 ;  /* 0x0000000000017941 */ /* 0x000fea0003800200 */
.L_x_1426:
[----:B------:R-:W-:Y:S01]  /*4030*/  IMAD.SHL.U32 R0, R0, 0x200000, RZ ;  /* 0x0020000000007824 */ /* 0x000fe200078e00ff */
[----:B------:R-:W-:-:S04]  /*4040*/  LEA R3, R3, 0x37800000, 0x17 ;  /* 0x3780000003037811 */ /* 0x000fc800078eb8ff */
[----:B------:R-:W-:-:S07]  /*4050*/  LOP3.LUT R0, R3, R0, R7, 0xfe, !PT ;  /* 0x0000000003007212 */ /* 0x000fce00078efe07 */
.L_x_1425:
[----:B------:R-:W-:Y:S05]  /*4060*/  BSYNC.RECONVERGENT B0 ;  /* 0x0000000000007941 */ /* 0x000fea0003800200 */
.L_x_1424:
[----:B------:R-:W-:-:S04]  /*4070*/  F2FP.F16.F32.PACK_AB R0, RZ, R0 ;  /* 0x00000000ff00723e */ /* 0x000fc800000000ff */
[----:B------:R-:W-:Y:S01]  /*4080*/  PRMT R24, R0, 0x7610, R24 ;  /* 0x0000761000187816 */ /* 0x000fe20000000018 */
[----:B------:R-:W-:Y:S06]  /*4090*/  BRA `(.L_x_1405) ;  /* 0x0000000000b47947 */ /* 0x000fec0003800000 */
.L_x_1417:
        /* <DEDUP_REMOVED lines=14> */
.L_x_1431:
[----:B------:R-:W-:Y:S05]  /*4180*/  BSYNC.RECONVERGENT B0 ;  /* 0x0000000000007941 */ /* 0x000fea0003800200 */
.L_x_1430:
[----:B------:R-:W-:-:S04]  /*4190*/  F2FP.F16.F32.PACK_AB R0, RZ, R0 ;  /* 0x00000000ff00723e */ /* 0x000fc800000000ff */
[----:B------:R-:W-:Y:S01]  /*41a0*/  PRMT R24, R0, 0x7610, R24 ;  /* 0x0000761000187816 */ /* 0x000fe20000000018 */
[----:B------:R-:W-:Y:S06]  /*41b0*/  BRA `(.L_x_1405) ;  /* 0x00000000006c7947 */ /* 0x000fec0003800000 */
.L_x_1404:
        /* <DEDUP_REMOVED lines=16> */
.L_x_1432:
[----:B------:R-:W-:Y:S01]  /*42c0*/  PRMT R24, RZ, 0x7610, R24 ;  /* 0x00007610ff187816 */ /* 0x000fe20000000018 */
[----:B------:R-:W-:Y:S06]  /*42d0*/  BRA `(.L_x_1405) ;  /* 0x0000000000247947 */ /* 0x000fec0003800000 */
.L_x_1429:
[----:B------:R-:W2:Y:S02]  /*42e0*/  LDG.E.64 R4, desc[UR36][R4.64] ;  /* 0x0000002404047981 */ /* 0x000ea4000c1e1b00 */
[----:B--2---:R-:W0:Y:S02]  /*42f0*/  I2F.U64 R0, R4 ;  /* 0x0000000400007312 */ /* 0x004e240000301000 */
[----:B0-----:R-:W-:-:S04]  /*4300*/  F2FP.F16.F32.PACK_AB R0, RZ, R0 ;  /* 0x00000000ff00723e */ /* 0x001fc800000000ff */
[----:B------:R-:W-:Y:S01]  /*4310*/  PRMT R24, R0, 0x7610, R24 ;  /* 0x0000761000187816 */ /* 0x000fe20000000018 */
[----:B------:R-:W-:Y:S06]  /*4320*/  BRA `(.L_x_1405) ;  /* 0x0000000000107947 */ /* 0x000fec0003800000 */
.L_x_1428:
[----:B------:R-:W2:Y:S02]  /*4330*/  LDG.E R4, desc[UR36][R4.64] ;  /* 0x0000002404047981 */ /* 0x000ea4000c1e1900 */
[----:B--2---:R-:W-:-:S04]  /*4340*/  I2FP.F32.U32 R0, R4 ;  /* 0x0000000400007245 */ /* 0x004fc80000201000 */
[----:B------:R-:W-:-:S04]  /*4350*/  F2FP.F16.F32.PACK_AB R0, RZ, R0 ;  /* 0x00000000ff00723e */ /* 0x000fc800000000ff */
[----:B------:R-:W-:-:S07]  /*4360*/  PRMT R24, R0, 0x7610, R24 ;  /* 0x0000761000187816 */ /* 0x000fce0000000018 */
.L_x_1405:
[----:B------:R-:W-:-:S07]  /*4370*/  VIADD R23, R23, 0x80 ;  /* 0x0000008017177836 */ /* 0x000fce0000000000 */
.L_x_1366:
[----:B------:R-:W-:Y:S05]  /*4380*/  BSYNC.RECONVERGENT B6 ;  /* 0x0000000000067941 */ /* 0x000fea0003800200 */
.L_x_1365:
        /* <DEDUP_REMOVED lines=27> */
.L_x_1438:
[----:B------:R-:W2:Y:S02]  /*4540*/  LDG.E.U8 R4, desc[UR36][R4.64] ;  /* 0x0000002404047981 */ /* 0x000ea4000c1e1100 */
[----:B--2---:R-:W-:-:S04]  /*4550*/  I2FP.F32.U32 R0, R4 ;  /* 0x0000000400007245 */ /* 0x004fc80000201000 */
[----:B------:R-:W-:-:S04]  /*4560*/  F2FP.F16.F32.PACK_AB R0, RZ, R0 ;  /* 0x00000000ff00723e */ /* 0x000fc800000000ff */
[----:B------:R-:W-:Y:S01]  /*4570*/  PRMT R18, R0, 0x7610, R18 ;  /* 0x0000761000127816 */ /* 0x000fe20000000012 */
[----:B------:R-:W-:Y:S06]  /*4580*/  BRA `(.L_x_1440) ;  /* 0x0000000c00b87947 */ /* 0x000fec0003800000 */
.L_x_1437:
        /* <DEDUP_REMOVED lines=11> */
.L_x_1442:
[----:B------:R-:W2:Y:S02]  /*4640*/  LDG.E R4, desc[UR36][R4.64] ;  /* 0x0000002404047981 */ /* 0x000ea4000c1e1900 */
[----:B--2---:R-:W-:-:S04]  /*4650*/  I2FP.F32.S32 R0, R4 ;  /* 0x0000000400007245 */ /* 0x004fc80000201400 */
[----:B------:R-:W-:-:S04]  /*4660*/  F2FP.F16.F32.PACK_AB R0, RZ, R0 ;  /* 0x00000000ff00723e */ /* 0x000fc800000000ff */
[----:B------:R-:W-:Y:S01]  /*4670*/  PRMT R18, R0, 0x7610, R18 ;  /* 0x0000761000127816 */ /* 0x000fe20000000012 */
[----:B------:R-:W-:Y:S06]  /*4680*/  BRA `(.L_x_1440) ;  /* 0x0000000c00787947 */ /* 0x000fec0003800000 */
.L_x_1441:
[----:B------:R-:W2:Y:S02]  /*4690*/  LDG.E.U16 R4, desc[UR36][R4.64] ;  /* 0x0000002404047981 */ /* 0x000ea4000c1e1500 */
[----:B--2---:R-:W0:Y:S02]  /*46a0*/  I2F.S16 R0, R4 ;  /* 0x0000000400007306 */ /* 0x004e240000101400 */
[----:B0-----:R-:W-:-:S04]  /*46b0*/  F2FP.F16.F32.PACK_AB R0, RZ, R0 ;  /* 0x00000000ff00723e */ /* 0x001fc800000000ff */
[----:B------:R-:W-:Y:S01]  /*46c0*/  PRMT R18, R0, 0x7610, R18 ;  /* 0x0000761000127816 */ /* 0x000fe20000000012 */
[----:B------:R-:W-:Y:S06]  /*46d0*/  BRA `(.L_x_1440) ;  /* 0x0000000c00647947 */ /* 0x000fec0003800000 */
.L_x_1436:
        /* <DEDUP_REMOVED lines=9> */
.L_x_1444:
[----:B------:R1:W5:Y:S01]  /*4770*/  LDG.E.U16 R18, desc[UR36][R4.64] ;  /* 0x0000002404127981 */ /* 0x000362000c1e1500 */
[----:B------:R-:W-:Y:S05]  /*4780*/  BRA `(.L_x_1440) ;  /* 0x0000000c00387947 */ /* 0x000fea0003800000 */
.L_x_1443:
        /* <DEDUP_REMOVED lines=9> */
.L_x_1446:
[----:B------:R0:W5:Y:S01]  /*4820*/  LDG.E.U16 R18, desc[UR36][R4.64] ;  /* 0x0000002404127981 */ /* 0x000162000c1e1500 */
[----:B------:R-:W-:Y:S05]  /*4830*/  BRA `(.L_x_1440) ;  /* 0x0000000c000c7947 */ /* 0x000fea0003800000 */
.L_x_1445:
        /* <DEDUP_REMOVED lines=9> */
.L_x_1435:
        /* <DEDUP_REMOVED lines=14> */
.L_x_1449:
        /* <DEDUP_REMOVED lines=9> */
.L_x_1448:
        /* <DEDUP_REMOVED lines=27> */
.L_x_1451:
        /* <DEDUP_REMOVED lines=15> */
.L_x_1450:
[----:B------:R-:W2:Y:S02]  /*4ce0*/  LDG.E.U16 R0, desc[UR36][R4.64] ;  /* 0x0000002404007981 */ /* 0x000ea4000c1e1500 */
[----:B--2---:R-:W-:-:S05]  /*4cf0*/  IMAD.U32 R0, R0, 0x10000, RZ ;  /* 0x0001000000007824 */ /* 0x004fca00078e00ff */
[----:B------:R-:W-:-:S04]  /*4d00*/  F2FP.F16.F32.PACK_AB R0, RZ, R0 ;  /* 0x00000000ff00723e */ /* 0x000fc800000000ff */
[----:B------:R-:W-:Y:S01]  /*4d10*/  PRMT R18, R0, 0x7610, R18 ;  /* 0x0000761000127816 */ /* 0x000fe20000000012 */
[----:B------:R-:W-:Y:S06]  /*4d20*/  BRA `(.L_x_1440) ;  /* 0x0000000400d07947 */ /* 0x000fec0003800000 */
.L_x_1447:
        /* <DEDUP_REMOVED lines=13> */
.L_x_1454:
        /* <DEDUP_REMOVED lines=21> */
.L_x_1458:
[----:B------:R-:W-:Y:S05]  /*4f50*/  BSYNC.RECONVERGENT B1 ;  /* 0x0000000000017941 */ /* 0x000fea0003800200 */
.L_x_1457:
[----:B------:R-:W-:Y:S01]  /*4f60*/  IMAD.SHL.U32 R0, R0, 0x100000, RZ ;  /* 0x0010000000007824 */ /* 0x000fe200078e00ff */
[----:B------:R-:W-:-:S04]  /*4f70*/  LEA R3, R3, 0x3b800000, 0x17 ;  /* 0x3b80000003037811 */ /* 0x000fc800078eb8ff */
[----:B------:R-:W-:-:S07]  /*4f80*/  LOP3.LUT R0, R3, R0, R7, 0xfe, !PT ;  /* 0x0000000003007212 */ /* 0x000fce00078efe07 */
.L_x_1456:
[----:B------:R-:W-:Y:S05]  /*4f90*/  BSYNC.RECONVERGENT B0 ;  /* 0x0000000000007941 */ /* 0x000fea0003800200 */
.L_x_1455:
[----:B------:R-:W-:-:S04]  /*4fa0*/  F2FP.F16.F32.PACK_AB R0, RZ, R0 ;  /* 0x00000000ff00723e */ /* 0x000fc800000000ff */
[----:B------:R-:W-:Y:S01]  /*4fb0*/  PRMT R18, R0, 0x7610, R18 ;  /* 0x0000761000127816 */ /* 0x000fe20000000012 */
[----:B------:R-:W-:Y:S06]  /*4fc0*/  BRA `(.L_x_1440) ;  /* 0x0000000400287947 */ /* 0x000fec0003800000 */
.L_x_1453:
        /* <DEDUP_REMOVED lines=21> */
.L_x_1462:
[----:B------:R-:W-:Y:S05]  /*5120*/  BSYNC.RECONVERGENT B1 ;  /* 0x0000000000017941 */ /* 0x000fea0003800200 */
.L_x_1461:
[----:B------:R-:W-:Y:S01]  /*5130*/  IMAD.SHL.U32 R0, R0, 0x200000, RZ ;  /* 0x0020000000007824 */ /* 0x000fe200078e00ff */
[----:B------:R-:W-:-:S04]  /*5140*/  LEA R3, R3, 0x37800000, 0x17 ;  /* 0x3780000003037811 */ /* 0x000fc800078eb8ff */
[----:B------:R-:W-:-:S07]  /*5150*/  LOP3.LUT R0, R3, R0, R7, 0xfe, !PT ;  /* 0x0000000003007212 */ /* 0x000fce00078efe07 */
.L_x_1460:
[----:B------:R-:W-:Y:S05]  /*5160*/  BSYNC.RECONVERGENT B0 ;  /* 0x0000000000007941 */ /* 0x000fea0003800200 */
.L_x_1459:
[----:B------:R-:W-:-:S04]  /*5170*/  F2FP.F16.F32.PACK_AB R0, RZ, R0 ;  /* 0x00000000ff00723e */ /* 0x000fc800000000ff */
[----:B------:R-:W-:Y:S01]  /*5180*/  PRMT R18, R0, 0x7610, R18 ;  /* 0x0000761000127816 */ /* 0x000fe20000000012 */
[----:B------:R-:W-:Y:S06]  /*5190*/  BRA `(.L_x_1440) ;  /* 0x0000000000b47947 */ /* 0x000fec0003800000 */
.L_x_1452:
        /* <DEDUP_REMOVED lines=14> */
.L_x_1466:
[----:B------:R-:W-:Y:S05]  /*5280*/  BSYNC.RECONVERGENT B0 ;  /* 0x0000000000007941 */ /* 0x000fea0003800200 */
.L_x_1465:
[----:B------:R-:W-:-:S04]  /*5290*/  F2FP.F16.F32.PACK_AB R0, RZ, R0 ;  /* 0x00000000ff00723e */ /* 0x000fc800000000ff */
[----:B------:R-:W-:Y:S01]  /*52a0*/  PRMT R18, R0, 0x7610, R18 ;  /* 0x0000761000127816 */ /* 0x000fe20000000012 */
[----:B------:R-:W-:Y:S06]  /*52b0*/  BRA `(.L_x_1440) ;  /* 0x00000000006c7947 */ /* 0x000fec0003800000 */
.L_x_1439:
        /* <DEDUP_REMOVED lines=16> */
.L_x_1467:
[----:B------:R-:W-:Y:S01]  /*53c0*/  PRMT R18, RZ, 0x7610, R18 ;  /* 0x00007610ff127816 */ /* 0x000fe20000000012 */
[----:B------:R-:W-:Y:S06]  /*53d0*/  BRA `(.L_x_1440) ;  /* 0x0000000000247947 */ /* 0x000fec0003800000 */
.L_x_1464:
[----:B------:R-:W2:Y:S02]  /*53e0*/  LDG.E.64 R4, desc[UR36][R4.64] ;  /* 0x0000002404047981 */ /* 0x000ea4000c1e1b00 */
[----:B--2---:R-:W0:Y:S02]  /*53f0*/  I2F.U64 R0, R4 ;  /* 0x0000000400007312 */ /* 0x004e240000301000 */
[----:B0-----:R-:W-:-:S04]  /*5400*/  F2FP.F16.F32.PACK_AB R0, RZ, R0 ;  /* 0x00000000ff00723e */ /* 0x001fc800000000ff */
[----:B------:R-:W-:Y:S01]  /*5410*/  PRMT R18, R0, 0x7610, R18 ;  /* 0x0000761000127816 */ /* 0x000fe20000000012 */
[----:B------:R-:W-:Y:S06]  /*5420*/  BRA `(.L_x_1440) ;  /* 0x0000000000107947 */ /* 0x000fec0003800000 */
.L_x_1463:
[----:B------:R-:W2:Y:S02]  /*5430*/  LDG.E R4, desc[UR36][R4.64] ;  /* 0x0000002404047981 */ /* 0x000ea4000c1e1900 */
[----:B--2---:R-:W-:-:S04]  /*5440*/  I2FP.F32.U32 R0, R4 ;  /* 0x0000000400007245 */ /* 0x004fc80000201000 */
[----:B------:R-:W-:-:S04]  /*5450*/  F2FP.F16.F32.PACK_AB R0, RZ, R0 ;  /* 0x00000000ff00723e */ /* 0x000fc800000000ff */
[----:B------:R-:W-:-:S07]  /*5460*/  PRMT R18, R0, 0x7610, R18 ;  /* 0x0000761000127816 */ /* 0x000fce0000000012 */
.L_x_1440:
[----:B------:R-:W2:Y:S01]  /*5470*/  LDCU.U8 UR6, c[0x0][0x3b5] ;  /* 0x000076a0ff0677ac */ /* 0x000ea20008000000 */
[----:B01----:R-:W0:Y:S01]  /*5480*/  LDC.64 R4, c[0x0][0x3a8] ;  /* 0x0000ea00ff047b82 */ /* 0x003e220000000a00 */
[----:B------:R-:W1:Y:S01]  /*5490*/  LDCU UR5, c[0x0][0x3bc] ;  /* 0x00007780ff0577ac */ /* 0x000e620008000800 */
[----:B--2---:R-:W-:-:S04]  /*54a0*/  UPRMT UR4, UR6, 0x9910, URZ ;  /* 0x0000991006047896 */ /* 0x004fc800080000ff */
        /* <DEDUP_REMOVED lines=18> */
.L_x_1471:
[----:B------:R-:W2:Y:S02]  /*55d0*/  LDG.E.U8 R4, desc[UR36][R4.64] ;  /* 0x0000002404047981 */ /* 0x000ea4000c1e1100 */
[----:B--2---:R-:W-:-:S04]  /*55e0*/  I2FP.F32.U32 R0, R4 ;  /* 0x0000000400007245 */ /* 0x004fc80000201000 */
[----:B------:R-:W-:-:S04]  /*55f0*/  F2FP.F16.F32.PACK_AB R0, RZ, R0 ;  /* 0x00000000ff00723e */ /* 0x000fc800000000ff */
[----:B------:R-:W-:Y:S01]  /*5600*/  PRMT R17, R0, 0x7610, R17 ;  /* 0x0000761000117816 */ /* 0x000fe20000000011 */
[----:B------:R-:W-:Y:S06]  /*5610*/  BRA `(.L_x_1473) ;  /* 0x0000000c00b87947 */ /* 0x000fec0003800000 */
.L_x_1470:
        /* <DEDUP_REMOVED lines=11> */
.L_x_1475:
[----:B------:R-:W2:Y:S02]  /*56d0*/  LDG.E R4, desc[UR36][R4.64] ;  /* 0x0000002404047981 */ /* 0x000ea4000c1e1900 */
[----:B--2---:R-:W-:-:S04]  /*56e0*/  I2FP.F32.S32 R0, R4 ;  /* 0x0000000400007245 */ /* 0x004fc80000201400 */
[----:B------:R-:W-:-:S04]  /*56f0*/  F2FP.F16.F32.PACK_AB R0, RZ, R0 ;  /* 0x00000000ff00723e */ /* 0x000fc800000000ff */
[----:B------:R-:W-:Y:S01]  /*5700*/  PRMT R17, R0, 0x7610, R17 ;  /* 0x0000761000117816 */ /* 0x000fe20000000011 */
[----:B------:R-:W-:Y:S06]  /*5710*/  BRA `(.L_x_1473) ;  /* 0x0000000c00787947 */ /* 0x000fec0003800000 */
.L_x_1474:
[----:B------:R-:W2:Y:S02]  /*5720*/  LDG.E.U16 R4, desc[UR36][R4.64] ;  /* 0x0000002404047981 */ /* 0x000ea4000c1e1500 */
[----:B--2---:R-:W0:Y:S02]  /*5730*/  I2F.S16 R0, R4 ;  /* 0x0000000400007306 */ /* 0x004e240000101400 */
[----:B0-----:R-:W-:-:S04]  /*5740*/  F2FP.F16.F32.PACK_AB R0, RZ, R0 ;  /* 0x00000000ff00723e */ /* 0x001fc800000000ff */
[----:B------:R-:W-:Y:S01]  /*5750*/  PRMT R17, R0, 0x7610, R17 ;  /* 0x0000761000117816 */ /* 0x000fe20000000011 */
[----:B------:R-:W-:Y:S06]  /*5760*/  BRA `(.L_x_1473) ;  /* 0x0000000c00647947 */ /* 0x000fec0003800000 */
.L_x_1469:
        /* <DEDUP_REMOVED lines=9> */
.L_x_1477:
[----:B------:R1:W5:Y:S01]  /*5800*/  LDG.E.U16 R17, desc[UR36][R4.64] ;  /* 0x0000002404117981 */ /* 0x000362000c1e1500 */
[----:B------:R-:W-:Y:S05]  /*5810*/  BRA `(.L_x_1473) ;  /* 0x0000000c00387947 */ /* 0x000fea0003800000 */
.L_x_1476:
        /* <DEDUP_REMOVED lines=9> */
.L_x_1479:
[----:B------:R0:W5:Y:S01]  /*58b0*/  LDG.E.U16 R17, desc[UR36][R4.64] ;  /* 0x0000002404117981 */ /* 0x000162000c1e1500 */
[----:B------:R-:W-:Y:S05]  /*58c0*/  BRA `(.L_x_1473) ;  /* 0x0000000c000c7947 */ /* 0x000fea0003800000 */
.L_x_1478:
        /* <DEDUP_REMOVED lines=9> */
.L_x_1468:
        /* <DEDUP_REMOVED lines=14> */
.L_x_1482:
        /* <DEDUP_REMOVED lines=9> */
.L_x_1481:
        /* <DEDUP_REMOVED lines=27> */
.L_x_1484:
        /* <DEDUP_REMOVED lines=15> */
.L_x_1483:
[----:B------:R-:W2:Y:S02]  /*5d70*/  LDG.E.U16 R0, desc[UR36][R4.64] ;  /* 0x0000002404007981 */ /* 0x000ea4000c1e1500 */
[----:B--2---:R-:W-:-:S05]  /*5d80*/  IMAD.U32 R0, R0, 0x10000, RZ ;  /* 0x0001000000007824 */ /* 0x004fca00078e00ff */
[----:B------:R-:W-:-:S04]  /*5d90*/  F2FP.F16.F32.PACK_AB R0, RZ, R0 ;  /* 0x00000000ff00723e */ /* 0x000fc800000000ff */
[----:B------:R-:W-:Y:S01]  /*5da0*/  PRMT R17, R0, 0x7610, R17 ;  /* 0x0000761000117816 */ /* 0x000fe20000000011 */
[----:B------:R-:W-:Y:S06]  /*5db0*/  BRA `(.L_x_1473) ;  /* 0x0000000400d07947 */ /* 0x000fec0003800000 */
.L_x_1480:
        /* <DEDUP_REMOVED lines=13> */
.L_x_1487:
        /* <DEDUP_REMOVED lines=21> */
.L_x_1491:
[----:B------:R-:W-:Y:S05]  /*5fe0*/  BSYNC.RECONVERGENT B1 ;  /* 0x0000000000017941 */ /* 0x000fea0003800200 */
.L_x_1490:
[----:B------:R-:W-:Y:S01]  /*5ff0*/  IMAD.SHL.U32 R0, R0, 0x100000, RZ ;  /* 0x0010000000007824 */ /* 0x000fe200078e00ff */
[----:B------:R-:W-:-:S04]  /*6000*/  LEA R3, R3, 0x3b800000, 0x17 ;  /* 0x3b80000003037811 */ /* 0x000fc800078eb8ff */
[----:B------:R-:W-:-:S07]  /*6010*/  LOP3.LUT R0, R3, R0, R7, 0xfe, !PT ;  /* 0x0000000003007212 */ /* 0x000fce00078efe07 */
.L_x_1489:
[----:B------:R-:W-:Y:S05]  /*6020*/  BSYNC.RECONVERGENT B0 ;  /* 0x0000000000007941 */ /* 0x000fea0003800200 */
.L_x_1488:
[----:B------:R-:W-:-:S04]  /*6030*/  F2FP.F16.F32.PACK_AB R0, RZ, R0 ;  /* 0x00000000ff00723e */ /* 0x000fc800000000ff */
[----:B------:R-:W-:Y:S01]  /*6040*/  PRMT R17, R0, 0x7610, R17 ;  /* 0x0000761000117816 */ /* 0x000fe20000000011 */
[----:B------:R-:W-:Y:S06]  /*6050*/  BRA `(.L_x_1473) ;  /* 0x0000000400287947 */ /* 0x000fec0003800000 */
.L_x_1486:
        /* <DEDUP_REMOVED lines=21> */
.L_x_1495:
[----:B------:R-:W-:Y:S05]  /*61b0*/  BSYNC.RECONVERGENT B1 ;  /* 0x0000000000017941 */ /* 0x000fea0003800200 */
.L_x_1494:
[----:B------:R-:W-:Y:S01]  /*61c0*/  IMAD.SHL.U32 R0, R0, 0x200000, RZ ;  /* 0x0020000000007824 */ /* 0x000fe200078e00ff */
[----:B------:R-:W-:-:S04]  /*61d0*/  LEA R3, R3, 0x37800000, 0x17 ;  /* 0x3780000003037811 */ /* 0x000fc800078eb8ff */
[----:B------:R-:W-:-:S07]  /*61e0*/  LOP3.LUT R0, R3, R0, R7, 0xfe, !PT ;  /* 0x0000000003007212 */ /* 0x000fce00078efe07 */
.L_x_1493:
[----:B------:R-:W-:Y:S05]  /*61f0*/  BSYNC.RECONVERGENT B0 ;  /* 0x0000000000007941 */ /* 0x000fea0003800200 */
.L_x_1492:
[----:B------:R-:W-:-:S04]  /*6200*/  F2FP.F16.F32.PACK_AB R0, RZ, R0 ;  /* 0x00000000ff00723e */ /* 0x000fc800000000ff */
[----:B------:R-:W-:Y:S01]  /*6210*/  PRMT R17, R0, 0x7610, R17 ;  /* 0x0000761000117816 */ /* 0x000fe20000000011 */
[----:B------:R-:W-:Y:S06]  /*6220*/  BRA `(.L_x_1473) ;  /* 0x0000000000b47947 */ /* 0x000fec0003800000 */
.L_x_1485:
        /* <DEDUP_REMOVED lines=14> */
.L_x_1499:
[----:B------:R-:W-:Y:S05]  /*6310*/  BSYNC.RECONVERGENT B0 ;  /* 0x0000000000007941 */ /* 0x000fea0003800200 */
.L_x_1498:
[----:B------:R-:W-:-:S04]  /*6320*/  F2FP.F16.F32.PACK_AB R0, RZ, R0 ;  /* 0x00000000ff00723e */ /* 0x000fc800000000ff */
[----:B------:R-:W-:Y:S01]  /*6330*/  PRMT R17, R0, 0x7610, R17 ;  /* 0x0000761000117816 */ /* 0x000fe20000000011 */
[----:B------:R-:W-:Y:S06]  /*6340*/  BRA `(.L_x_1473) ;  /* 0x00000000006c7947 */ /* 0x000fec0003800000 */
.L_x_1472:
        /* <DEDUP_REMOVED lines=16> */
.L_x_1500:
[----:B------:R-:W-:Y:S01]  /*6450*/  PRMT R17, RZ, 0x7610, R17 ;  /* 0x00007610ff117816 */ /* 0x000fe20000000011 */
[----:B------:R-:W-:Y:S06]  /*6460*/  BRA `(.L_x_1473) ;  /* 0x0000000000247947 */ /* 0x000fec0003800000 */
.L_x_1497:
[----:B------:R-:W2:Y:S02]  /*6470*/  LDG.E.64 R4, desc[UR36][R4.64] ;  /* 0x0000002404047981 */ /* 0x000ea4000c1e1b00 */
[----:B--2---:R-:W0:Y:S02]  /*6480*/  I2F.U64 R0, R4 ;  /* 0x0000000400007312 */ /* 0x004e240000301000 */
[----:B0-----:R-:W-:-:S04]  /*6490*/  F2FP.F16.F32.PACK_AB R0, RZ, R0 ;  /* 0x00000000ff00723e */ /* 0x001fc800000000ff */
[----:B------:R-:W-:Y:S01]  /*64a0*/  PRMT R17, R0, 0x7610, R17 ;  /* 0x0000761000117816 */ /* 0x000fe20000000011 */
[----:B------:R-:W-:Y:S06]  /*64b0*/  BRA `(.L_x_1473) ;  /* 0x0000000000107947 */ /* 0x000fec0003800000 */
.L_x_1496:
[----:B------:R-:W2:Y:S02]  /*64c0*/  LDG.E R4, desc[UR36][R4.64] ;  /* 0x0000002404047981 */ /* 0x000ea4000c1e1900 */
[----:B--2---:R-:W-:-:S04]  /*64d0*/  I2FP.F32.U32 R0, R4 ;  /* 0x0000000400007245 */ /* 0x004fc80000201000 */
[----:B------:R-:W-:-:S04]  /*64e0*/  F2FP.F16.F32.PACK_AB R0, RZ, R0 ;  /* 0x00000000ff00723e */ /* 0x000fc800000000ff */
[----:B------:R-:W-:-:S07]  /*64f0*/  PRMT R17, R0, 0x7610, R17 ;  /* 0x0000761000117816 */ /* 0x000fce0000000011 */
.L_x_1473:
[----:B------:R-:W-:-:S07]  /*6500*/  VIADD R23, R23, 0x80 ;  /* 0x0000008017177836 */ /* 0x000fce0000000000 */
.L_x_1434:
[----:B------:R-:W-:Y:S05]  /*6510*/  BSYNC.RECONVERGENT B6 ;  /* 0x0000000000067941 */ /* 0x000fea0003800200 */
.L_x_1433:
        /* <DEDUP_REMOVED lines=27> */
.L_x_1506:
[----:B------:R-:W2:Y:S02]  /*66d0*/  LDG.E.U8 R4, desc[UR36][R4.64] ;  /* 0x0000002404047981 */ /* 0x000ea4000c1e1100 */
[----:B--2---:R-:W-:-:S04]  /*66e0*/  I2FP.F32.U32 R0, R4 ;  /* 0x0000000400007245 */ /* 0x004fc80000201000 */
[----:B------:R-:W-:-:S04]  /*66f0*/  F2FP.F16.F32.PACK_AB R0, RZ, R0 ;  /* 0x00000000ff00723e */ /* 0x000fc800000000ff */
[----:B------:R-:W-:Y:S01]  /*6700*/  PRMT R22, R0, 0x7610, R22 ;  /* 0x0000761000167816 */ /* 0x000fe20000000016 */
[----:B------:R-:W-:Y:S06]  /*6710*/  BRA `(.L_x_1508) ;  /* 0x0000000c00b87947 */ /* 0x000fec0003800000 */
.L_x_1505:
        /* <DEDUP_REMOVED lines=11> */
.L_x_1510:
[----:B------:R-:W2:Y:S02]  /*67d0*/  LDG.E R4, desc[UR36][R4.64] ;  /* 0x0000002404047981 */ /* 0x000ea4000c1e1900 */
[----:B--2---:R-:W-:-:S04]  /*67e0*/  I2FP.F32.S32 R0, R4 ;  /* 0x0000000400007245 */ /* 0x004fc80000201400 */
[----:B------:R-:W-:-:S04]  /*67f0*/  F2FP.F16.F32.PACK_AB R0, RZ, R0 ;  /* 0x00000000ff00723e */ /* 0x000fc800000000ff */
[----:B------:R-:W-:Y:S01]  /*6800*/  PRMT R22, R0, 0x7610, R22 ;  /* 0x0000761000167816 */ /* 0x000fe20000000016 */
[----:B------:R-:W-:Y:S06]  /*6810*/  BRA `(.L_x_1508) ;  /* 0x0000000c00787947 */ /* 0x000fec0003800000 */
.L_x_1509:
[----:B------:R-:W2:Y:S02]  /*6820*/  LDG.E.U16 R4, desc[UR36][R4.64] ;  /* 0x0000002404047981 */ /* 0x000ea4000c1e1500 */
[----:B--2---:R-:W0:Y:S02]  /*6830*/  I2F.S16 R0, R4 ;  /* 0x0000000400007306 */ /* 0x004e240000101400 */
[----:B0-----:R-:W-:-:S04]  /*6840*/  F2FP.F16.F32.PACK_AB R0, RZ, R0 ;  /* 0x00000000ff00723e */ /* 0x001fc800000000ff */
[----:B------:R-:W-:Y:S01]  /*6850*/  PRMT R22, R0, 0x7610, R22 ;  /* 0x0000761000167816 */ /* 0x000fe20000000016 */
[----:B------:R-:W-:Y:S06]  /*6860*/  BRA `(.L_x_1508) ;  /* 0x0000000c00647947 */ /* 0x000fec0003800000 */
.L_x_1504:
        /* <DEDUP_REMOVED lines=9> */
.L_x_1512:
[----:B------:R0:W5:Y:S01]  /*6900*/  LDG.E.U16 R22, desc[UR36][R4.64] ;  /* 0x0000002404167981 */ /* 0x000162000c1e1500 */
[----:B------:R-:W-:Y:S05]  /*6910*/  BRA `(.L_x_1508) ;  /* 0x0000000c00387947 */ /* 0x000fea0003800000 */
.L_x_1511:
        /* <DEDUP_REMOVED lines=9> */
.L_x_1514:
[----:B------:R1:W5:Y:S01]  /*69b0*/  LDG.E.U16 R22, desc[UR36][R4.64] ;  /* 0x0000002404167981 */ /* 0x000362000c1e1500 */
[----:B------:R-:W-:Y:S05]  /*69c0*/  BRA `(.L_x_1508) ;  /* 0x0000000c000c7947 */ /* 0x000fea0003800000 */
.L_x_1513:
        /* <DEDUP_REMOVED lines=9> */
.L_x_1503:
        /* <DEDUP_REMOVED lines=14> */
.L_x_1517:
        /* <DEDUP_REMOVED lines=9> */
.L_x_1516:
        /* <DEDUP_REMOVED lines=27> */
.L_x_1519:
        /* <DEDUP_REMOVED lines=15> */
.L_x_1518:
[----:B------:R-:W2:Y:S02]  /*6e70*/  LDG.E.U16 R0, desc[UR36][R4.64] ;  /* 0x0000002404007981 */ /* 0x000ea4000c1e1500 */
[----:B--2---:R-:W-:-:S05]  /*6e80*/  IMAD.U32 R0, R0, 0x10000, RZ ;  /* 0x0001000000007824 */ /* 0x004fca00078e00ff */
[----:B------:R-:W-:-:S04]  /*6e90*/  F2FP.F16.F32.PACK_AB R0, RZ, R0 ;  /* 0x00000000ff00723e */ /* 0x000fc800000000ff */
[----:B------:R-:W-:Y:S01]  /*6ea0*/  PRMT R22, R0, 0x7610, R22 ;  /* 0x0000761000167816 */ /* 0x000fe20000000016 */
[----:B------:R-:W-:Y:S06]  /*6eb0*/  BRA `(.L_x_1508) ;  /* 0x0000000400d07947 */ /* 0x000fec0003800000 */
.L_x_1515:
        /* <DEDUP_REMOVED lines=13> */
.L_x_1522:
        /* <DEDUP_REMOVED lines=21> */
.L_x_1526:
[----:B------:R-:W-:Y:S05]  /*70e0*/  BSYNC.RECONVERGENT B1 ;  /* 0x0000000000017941 */ /* 0x000fea0003800200 */
.L_x_1525:
[----:B------:R-:W-:Y:S01]  /*70f0*/  IMAD.SHL.U32 R0, R0, 0x100000, RZ ;  /* 0x0010000000007824 */ /* 0x000fe200078e00ff */
[----:B------:R-:W-:-:S04]  /*7100*/  LEA R3, R3, 0x3b800000, 0x17 ;  /* 0x3b80000003037811 */ /* 0x000fc800078eb8ff */
[----:B------:R-:W-:-:S07]  /*7110*/  LOP3.LUT R0, R3, R0, R7, 0xfe, !PT ;  /* 0x0000000003007212 */ /* 0x000fce00078efe07 */
.L_x_1524:
[----:B------:R-:W-:Y:S05]  /*7120*/  BSYNC.RECONVERGENT B0 ;  /* 0x0000000000007941 */ /* 0x000fea0003800200 */
.L_x_1523:
[----:B------:R-:W-:-:S04]  /*7130*/  F2FP.F16.F32.PACK_AB R0, RZ, R0 ;  /* 0x00000000ff00723e */ /* 0x000fc800000000ff */
[----:B------:R-:W-:Y:S01]  /*7140*/  PRMT R22, R0, 0x7610, R22 ;  /* 0x0000761000167816 */ /* 0x000fe20000000016 */
[----:B------:R-:W-:Y:S06]  /*7150*/  BRA `(.L_x_1508) ;  /* 0x0000000400287947 */ /* 0x000fec0003800000 */
.L_x_1521:
        /* <DEDUP_REMOVED lines=21> */
.L_x_1530:
[----:B------:R-:W-:Y:S05]  /*72b0*/  BSYNC.RECONVERGENT B1 ;  /* 0x0000000000017941 */ /* 0x000fea0003800200 */
.L_x_1529:
[----:B------:R-:W-:Y:S01]  /*72c0*/  IMAD.SHL.U32 R0, R0, 0x200000, RZ ;  /* 0x0020000000007824 */ /* 0x000fe200078e00ff */
[----:B------:R-:W-:-:S04]  /*72d0*/  LEA R3, R3, 0x37800000, 0x17 ;  /* 0x3780000003037811 */ /* 0x000fc800078eb8ff */
[----:B------:R-:W-:-:S07]  /*72e0*/  LOP3.LUT R0, R3, R0, R7, 0xfe, !PT ;  /* 0x0000000003007212 */ /* 0x000fce00078efe07 */
.L_x_1528:
[----:B------:R-:W-:Y:S05]  /*72f0*/  BSYNC.RECONVERGENT B0 ;  /* 0x0000000000007941 */ /* 0x000fea0003800200 */
.L_x_1527:
[----:B------:R-:W-:-:S04]  /*7300*/  F2FP.F16.F32.PACK_AB R0, RZ, R0 ;  /* 0x00000000ff00723e */ /* 0x000fc800000000ff */
[----:B------:R-:W-:Y:S01]  /*7310*/  PRMT R22, R0, 0x7610, R22 ;  /* 0x0000761000167816 */ /* 0x000fe20000000016 */
[----:B------:R-:W-:Y:S06]  /*7320*/  BRA `(.L_x_1508) ;  /* 0x0000000000b47947 */ /* 0x000fec0003800000 */
.L_x_1520:
        /* <DEDUP_REMOVED lines=14> */
.L_x_1534:
[----:B------:R-:W-:Y:S05]  /*7410*/  BSYNC.RECONVERGENT B0 ;  /* 0x0000000000007941 */ /* 0x000fea0003800200 */
.L_x_1533:
[----:B------:R-:W-:-:S04]  /*7420*/  F2FP.F16.F32.PACK_AB R0, RZ, R0 ;  /* 0x00000000ff00723e */ /* 0x000fc800000000ff */
[----:B------:R-:W-:Y:S01]  /*7430*/  PRMT R22, R0, 0x7610, R22 ;  /* 0x0000761000167816 */ /* 0x000fe20000000016 */
[----:B------:R-:W-:Y:S06]  /*7440*/  BRA `(.L_x_1508) ;  /* 0x00000000006c7947 */ /* 0x000fec0003800000 */
.L_x_1507:
        /* <DEDUP_REMOVED lines=16> */
.L_x_1535:
[----:B------:R-:W-:Y:S01]  /*7550*/  PRMT R22, RZ, 0x7610, R22 ;  /* 0x00007610ff167816 */ /* 0x000fe20000000016 */
[----:B------:R-:W-:Y:S06]  /*7560*/  BRA `(.L_x_1508) ;  /* 0x0000000000247947 */ /* 0x000fec0003800000 */
.L_x_1532:
[----:B------:R-:W2:Y:S02]  /*7570*/  LDG.E.64 R4, desc[UR36][R4.64] ;  /* 0x0000002404047981 */ /* 0x000ea4000c1e1b00 */
[----:B--2---:R-:W0:Y:S02]  /*7580*/  I2F.U64 R0, R4 ;  /* 0x0000000400007312 */ /* 0x004e240000301000 */
[----:B0-----:R-:W-:-:S04]  /*7590*/  F2FP.F16.F32.PACK_AB R0, RZ, R0 ;  /* 0x00000000ff00723e */ /* 0x001fc800000000ff */
[----:B------:R-:W-:Y:S01]  /*75a0*/  PRMT R22, R0, 0x7610, R22 ;  /* 0x0000761000167816 */ /* 0x000fe20000000016 */
[----:B------:R-:W-:Y:S06]  /*75b0*/  BRA `(.L_x_1508) ;  /* 0x0000000000107947 */ /* 0x000fec0003800000 */
.L_x_1531:
[----:B------:R-:W2:Y:S02]  /*75c0*/  LDG.E R4, desc[UR36][R4.64] ;  /* 0x0000002404047981 */ /* 0x000ea4000c1e1900 */
[----:B--2---:R-:W-:-:S04]  /*75d0*/  I2FP.F32.U32 R0, R4 ;  /* 0x0000000400007245 */ /* 0x004fc80000201000 */
[----:B------:R-:W-:-:S04]  /*75e0*/  F2FP.F16.F32.PACK_AB R0, RZ, R0 ;  /* 0x00000000ff00723e */ /* 0x000fc800000000ff */
[----:B------:R-:W-:-:S07]  /*75f0*/  PRMT R22, R0, 0x7610, R22 ;  /* 0x0000761000167816 */ /* 0x000fce0000000016 */
.L_x_1508:
        /* <DEDUP_REMOVED lines=21> */
.L_x_1539:
[----:B------:R-:W2:Y:S02]  /*7750*/  LDG.E.U8 R4, desc[UR36][R4.64] ;  /* 0x0000002404047981 */ /* 0x000ea4000c1e1100 */
[----:B--2---:R-:W-:-:S04]  /*7760*/  I2FP.F32.U32 R0, R4 ;  /* 0x0000000400007245 */ /* 0x004fc80000201000 */
[----:B------:R-:W-:Y:S01]  /*7770*/  F2FP.F16.F32.PACK_AB R0, RZ, R0 ;  /* 0x00000000ff00723e */ /* 0x000fe200000000ff */
[----:B------:R-:W-:Y:S06]  /*7780*/  BRA `(.L_x_1502) ;  /* 0x0000000c00807947 */ /* 0x000fec0003800000 */
.L_x_1538:
        /* <DEDUP_REMOVED lines=10> */
.L_x_1542:
[----:B------:R-:W2:Y:S02]  /*7830*/  LDG.E R4, desc[UR36][R4.64] ;  /* 0x0000002404047981 */ /* 0x000ea4000c1e1900 */
[----:B--2---:R-:W-:-:S04]  /*7840*/  I2FP.F32.S32 R0, R4 ;  /* 0x0000000400007245 */ /* 0x004fc80000201400 */
[----:B------:R-:W-:Y:S01]  /*7850*/  F2FP.F16.F32.PACK_AB R0, RZ, R0 ;  /* 0x00000000ff00723e */ /* 0x000fe200000000ff */
[----:B------:R-:W-:Y:S06]  /*7860*/  BRA `(.L_x_1502) ;  /* 0x0000000c00487947 */ /* 0x000fec0003800000 */
.L_x_1541:
[----:B------:R-:W2:Y:S02]  /*7870*/  LDG.E.U16 R4, desc[UR36][R4.64] ;  /* 0x0000002404047981 */ /* 0x000ea4000c1e1500 */
[----:B--2---:R-:W0:Y:S02]  /*7880*/  I2F.S16 R0, R4 ;  /* 0x0000000400007306 */ /* 0x004e240000101400 */
[----:B0-----:R-:W-:Y:S01]  /*7890*/  F2FP.F16.F32.PACK_AB R0, RZ, R0 ;  /* 0x00000000ff00723e */ /* 0x001fe200000000ff */
[----:B------:R-:W-:Y:S06]  /*78a0*/  BRA `(.L_x_1502) ;  /* 0x0000000c00387947 */ /* 0x000fec0003800000 */
.L_x_1537:
        /* <DEDUP_REMOVED lines=9> */
.L_x_1544:
[----:B------:R2:W5:Y:S01]  /*7940*/  LDG.E.U16 R0, desc[UR36][R4.64] ;  /* 0x0000002404007981 */ /* 0x000562000c1e1500 */
[----:B------:R-:W-:Y:S05]  /*7950*/  BRA `(.L_x_1502) ;  /* 0x0000000c000c7947 */ /* 0x000fea0003800000 */
.L_x_1543:
        /* <DEDUP_REMOVED lines=9> */
.L_x_1546:
[----:B------:R3:W5:Y:S01]  /*79f0*/  LDG.E.U16 R0, desc[UR36][R4.64] ;  /* 0x0000002404007981 */ /* 0x000762000c1e1500 */
[----:B------:R-:W-:Y:S05]  /*7a00*/  BRA `(.L_x_1502) ;  /* 0x0000000800e07947 */ /* 0x000fea0003800000 */
.L_x_1545:
        /* <DEDUP_REMOVED lines=8> */
.L_x_1536:
        /* <DEDUP_REMOVED lines=13> */
.L_x_1549:
        /* <DEDUP_REMOVED lines=8> */
.L_x_1548:
        /* <DEDUP_REMOVED lines=27> */
.L_x_1551:
        /* <DEDUP_REMOVED lines=12> */
[----:B------:R-:W-:Y:S01]  /*7e50*/  F2FP.F16.F32.PACK_AB R0, RZ, R0 ;  /* 0x00000000ff00723e */ /* 0x000fe200000000ff */
[----:B------:R-:W-:Y:S06]  /*7e60*/  BRA `(.L_x_1502) ;  /* 0x0000000400c87947 */ /* 0x000fec0003800000 */
.L_x_1550:
[----:B------:R-:W2:Y:S02]  /*7e70*/  LDG.E.U16 R0, desc[UR36][R4.64] ;  /* 0x0000002404007981 */ /* 0x000ea4000c1e1500 */
[----:B--2---:R-:W-:-:S05]  /*7e80*/  IMAD.U32 R0, R0, 0x10000, RZ ;  /* 0x0001000000007824 */ /* 0x004fca00078e00ff */
[----:B------:R-:W-:Y:S01]  /*7e90*/  F2FP.F16.F32.PACK_AB R0, RZ, R0 ;  /* 0x00000000ff00723e */ /* 0x000fe200000000ff */
[----:B------:R-:W-:Y:S06]  /*7ea0*/  BRA `(.L_x_1502) ;  /* 0x0000000400b87947 */ /* 0x000fec0003800000 */
.L_x_1547:
        /* <DEDUP_REMOVED lines=12> */
.L_x_1554:
        /* <DEDUP_REMOVED lines=21> */
.L_x_1558:
[----:B------:R-:W-:Y:S05]  /*80c0*/  BSYNC.RECONVERGENT B1 ;  /* 0x0000000000017941 */ /* 0x000fea0003800200 */
.L_x_1557:
[----:B------:R-:W-:Y:S01]  /*80d0*/  IMAD.SHL.U32 R0, R0, 0x100000, RZ ;  /* 0x0010000000007824 */ /* 0x000fe200078e00ff */
[----:B------:R-:W-:-:S04]  /*80e0*/  LEA R3, R3, 0x3b800000, 0x17 ;  /* 0x3b80000003037811 */ /* 0x000fc800078eb8ff */
[----:B------:R-:W-:-:S07]  /*80f0*/  LOP3.LUT R0, R3, R0, R7, 0xfe, !PT ;  /* 0x0000000003007212 */ /* 0x000fce00078efe07 */
.L_x_1556:
[----:B------:R-:W-:Y:S05]  /*8100*/  BSYNC.RECONVERGENT B0 ;  /* 0x0000000000007941 */ /* 0x000fea0003800200 */
.L_x_1555:
[----:B------:R-:W-:Y:S01]  /*8110*/  F2FP.F16.F32.PACK_AB R0, RZ, R0 ;  /* 0x00000000ff00723e */ /* 0x000fe200000000ff */
[----:B------:R-:W-:Y:S06]  /*8120*/  BRA `(.L_x_1502) ;  /* 0x0000000400187947 */ /* 0x000fec0003800000 */
.L_x_1553:
        /* <DEDUP_REMOVED lines=21> */
.L_x_1562:
[----:B------:R-:W-:Y:S05]  /*8280*/  BSYNC.RECONVERGENT B1 ;  /* 0x0000000000017941 */ /* 0x000fea0003800200 */
.L_x_1561:
[----:B------:R-:W-:Y:S01]  /*8290*/  IMAD.SHL.U32 R0, R0, 0x200000, RZ ;  /* 0x0020000000007824 */ /* 0x000fe200078e00ff */
[----:B------:R-:W-:-:S04]  /*82a0*/  LEA R3, R3, 0x37800000, 0x17 ;  /* 0x3780000003037811 */ /* 0x000fc800078eb8ff */
[----:B------:R-:W-:-:S07]  /*82b0*/  LOP3.LUT R0, R3, R0, R7, 0xfe, !PT ;  /* 0x0000000003007212 */ /* 0x000fce00078efe07 */
.L_x_1560:
[----:B------:R-:W-:Y:S05]  /*82c0*/  BSYNC.RECONVERGENT B0 ;  /* 0x0000000000007941 */ /* 0x000fea0003800200 */
.L_x_1559:
[----:B------:R-:W-:Y:S01]  /*82d0*/  F2FP.F16.F32.PACK_AB R0, RZ, R0 ;  /* 0x00000000ff00723e */ /* 0x000fe200000000ff */
[----:B------:R-:W-:Y:S06]  /*82e0*/  BRA `(.L_x_1502) ;  /* 0x0000000000a87947 */ /* 0x000fec0003800000 */
.L_x_1552:
        /* <DEDUP_REMOVED lines=14> */
.L_x_1566:
[----:B------:R-:W-:Y:S05]  /*83d0*/  BSYNC.RECONVERGENT B0 ;  /* 0x0000000000007941 */ /* 0x000fea0003800200 */
.L_x_1565:
[----:B------:R-:W-:Y:S01]  /*83e0*/  F2FP.F16.F32.PACK_AB R0, RZ, R0 ;  /* 0x00000000ff00723e */ /* 0x000fe200000000ff */
[----:B------:R-:W-:Y:S06]  /*83f0*/  BRA `(.L_x_1502) ;  /* 0x0000000000647947 */ /* 0x000fec0003800000 */
.L_x_1540:
        /* <DEDUP_REMOVED lines=16> */
.L_x_1567:
[----:B------:R-:W-:Y:S01]  /*8500*/  PRMT R0, RZ, 0x7610, R0 ;  /* 0x00007610ff007816 */ /* 0x000fe20000000000 */
[----:B------:R-:W-:Y:S06]  /*8510*/  BRA `(.L_x_1502) ;  /* 0x00000000001c7947 */ /* 0x000fec0003800000 */
.L_x_1564:
[----:B------:R-:W2:Y:S02]  /*8520*/  LDG.E.64 R4, desc[UR36][R4.64] ;  /* 0x0000002404047981 */ /* 0x000ea4000c1e1b00 */
[----:B--2---:R-:W0:Y:S02]  /*8530*/  I2F.U64 R0, R4 ;  /* 0x0000000400007312 */ /* 0x004e240000301000 */
[----:B0-----:R-:W-:Y:S01]  /*8540*/  F2FP.F16.F32.PACK_AB R0, RZ, R0 ;  /* 0x00000000ff00723e */ /* 0x001fe200000000ff */
[----:B------:R-:W-:Y:S06]  /*8550*/  BRA `(.L_x_1502) ;  /* 0x00000000000c7947 */ /* 0x000fec0003800000 */
.L_x_1563:
[----:B------:R-:W2:Y:S02]  /*8560*/  LDG.E R4, desc[UR36][R4.64] ;  /* 0x0000002404047981 */ /* 0x000ea4000c1e1900 */
[----:B--2---:R-:W-:-:S04]  /*8570*/  I2FP.F32.U32 R0, R4 ;  /* 0x0000000400007245 */ /* 0x004fc80000201000 */
[----:B------:R-:W-:-:S07]  /*8580*/  F2FP.F16.F32.PACK_AB R0, RZ, R0 ;  /* 0x00000000ff00723e */ /* 0x000fce00000000ff */
.L_x_1502:
[----:B------:R-:W-:Y:S05]  /*8590*/  BSYNC.RECONVERGENT B6 ;  /* 0x0000000000067941 */ /* 0x000fea0003800200 */
.L_x_1501:
[CC--:B------:R-:W-:Y:S01]  /*85a0*/  ISETP.GE.AND P0, PT, R19.reuse, R16.reuse, PT ;  /* 0x000000101300720c */ /* 0x0c0fe20003f06270 */
[C---:B------:R-:W-:Y:S01]  /*85b0*/  VIADD R23, R19.reuse, 0x80 ;  /* 0x0000008013177836 */ /* 0x040fe20000000000 */
[----:B------:R-:W-:Y:S01]  /*85c0*/  BSSY.RECONVERGENT B6, `(.L_x_1568) ;  /* 0x0000134000067945 */ /* 0x000fe20003800200 */
[C---:B------:R-:W-:Y:S02]  /*85d0*/  VIADD R3, R19.reuse, 0x100 ;  /* 0x0000010013037836 */ /* 0x040fe40000000000 */
[----:B0123--:R-:W-:Y:S01]  /*85e0*/  VIADD R5, R19, 0x180 ;  /* 0x0000018013057836 */ /* 0x00ffe20000000000 */
[-C--:B------:R-:W-:Y:S02]  /*85f0*/  ISETP.GE.AND P3, PT, R23, R16.reuse, PT ;  /* 0x000000101700720c */ /* 0x080fe40003f66270 */
[-C--:B------:R-:W-:Y:S02]  /*8600*/  ISETP.GE.AND P2, PT, R3, R16.reuse, PT ;  /* 0x000000100300720c */ /* 0x080fe40003f46270 */
[----:B------:R-:W-:-:S03]  /*8610*/  ISETP.GE.AND P1, PT, R5, R16, PT ;  /* 0x000000100500720c */ /* 0x000fc60003f26270 */
[----:B------:R-:W0:Y:S01]  /*8620*/  @!P0 LDC.64 R8, c[0x0][0x388] ;  /* 0x0000e200ff088b82 */ /* 0x000e220000000a00 */
[----:B-----5:R-:W-:Y:S02]  /*8630*/  @!P0 HADD2.F32 R26, -RZ, R26.H0_H0 ;  /* 0x2000001aff1a8230 */ /* 0x020fe40000004100 */
[----:B------:R-:W-:-:S03]  /*8640*/  @!P0 HADD2.F32 R27, -RZ, R27.H0_H0 ;  /* 0x2000001bff1b8230 */ /* 0x000fc60000004100 */
[----:B------:R-:W-:Y:S02]  /*8650*/  @!P3 HADD2.F32 R3, -RZ, R24.H0_H0 ;  /* 0x20000018ff03b230 */ /* 0x000fe40000004100 */
[----:B------:R-:W1:Y:S01]  /*8660*/  @!P3 LDC.64 R10, c[0x0][0x388] ;  /* 0x0000e200ff0abb82 */ /* 0x000e620000000a00 */
[----:B------:R-:W-:-:S07]  /*8670*/  @!P3 HADD2.F32 R25, -RZ, R25.H0_H0 ;  /* 0x20000019ff19b230 */ /* 0x000fce0000004100 */
[----:B------:R-:W2:Y:S08]  /*8680*/  @!P2 LDC.64 R4, c[0x0][0x388] ;  /* 0x0000e200ff04ab82 */ /* 0x000eb00000000a00 */
[----:B------:R-:W3:Y:S01]  /*8690*/  @!P1 LDC.64 R6, c[0x0][0x388] ;  /* 0x0000e200ff069b82 */ /* 0x000ee20000000a00 */
[C---:B0-----:R-:W-:Y:S01]  /*86a0*/  @!P0 FSETP.GTU.FTZ.AND P5, PT, R26.reuse, R8, PT ;  /* 0x000000081a00820b */ /* 0x041fe20003fbc000 */
[----:B------:R-:W-:Y:S01]  /*86b0*/  @!P2 HADD2.F32 R8, -RZ, R17.H0_H0 ;  /* 0x20000011ff08a230 */ /* 0x000fe20000004100 */
[----:B------:R-:W-:Y:S01]  /*86c0*/  @!P0 FSETP.GE.FTZ.AND P4, PT, R26, R9, PT ;  /* 0x000000091a00820b */ /* 0x000fe20003f96000 */
[----:B------:R-:W-:Y:S01]  /*86d0*/  @!P1 HADD2.F32 R9, -RZ, R0.H0_H0 ;  /* 0x20000000ff099230 */ /* 0x000fe20000004100 */
[----:B------:R-:W-:-:S03]  /*86e0*/  @!P0 FSEL R27, R27, RZ, P5 ;  /* 0x000000ff1b1b8208 */ /* 0x000fc60002800000 */
[----:B------:R-:W0:Y:S01]  /*86f0*/  LDC.U8 R17, c[0x0][0x3c0] ;  /* 0x0000f000ff117b82 */ /* 0x000e220000000000 */
[C---:B-1----:R-:W-:Y:S02]  /*8700*/  @!P3 FSETP.GTU.FTZ.AND P6, PT, R3.reuse, R10, PT ;  /* 0x0000000a0300b20b */ /* 0x042fe40003fdc000 */
[----:B------:R-:W-:Y:S01]  /*8710*/  @!P3 FSETP.GE.FTZ.AND P5, PT, R3, R11, PT ;  /* 0x0000000b0300b20b */ /* 0x000fe20003fb6000 */
[----:B------:R-:W-:Y:S01]  /*8720*/  @!P2 HADD2.F32 R3, -RZ, R18.H0_H0 ;  /* 0x20000012ff03a230 */ /* 0x000fe20000004100 */
[----:B------:R-:W-:Y:S02]  /*8730*/  @!P0 FSEL R27, R27, RZ, !P4 ;  /* 0x000000ff1b1b8208 */ /* 0x000fe40006000000 */
[----:B------:R-:W-:Y:S02]  /*8740*/  @!P3 FSEL R25, R25, RZ, P6 ;  /* 0x000000ff1919b208 */ /* 0x000fe40003000000 */
[----:B--2---:R-:W-:Y:S01]  /*8750*/  @!P2 FSETP.GTU.FTZ.AND P4, PT, R8, R4, PT ;  /* 0x000000040800a20b */ /* 0x004fe20003f9c000 */
[----:B------:R-:W-:Y:S01]  /*8760*/  @!P1 HADD2.F32 R4, -RZ, R22.H0_H0 ;  /* 0x20000016ff049230 */ /* 0x000fe20000004100 */
[----:B------:R-:W-:-:S02]  /*8770*/  @!P3 FSEL R25, R25, RZ, !P5 ;  /* 0x000000ff1919b208 */ /* 0x000fc40006800000 */
[----:B------:R-:W-:Y:S02]  /*8780*/  @!P2 FSEL R3, R3, RZ, P4 ;  /* 0x000000ff0303a208 */ /* 0x000fe40002000000 */
[----:B------:R-:W-:Y:S02]  /*8790*/  @!P2 FSETP.GE.FTZ.AND P5, PT, R8, R5, PT ;  /* 0x000000050800a20b */ /* 0x000fe40003fb6000 */
[C---:B---3--:R-:W-:Y:S02]  /*87a0*/  @!P1 FSETP.GTU.FTZ.AND P6, PT, R9.reuse, R6, PT ;  /* 0x000000060900920b */ /* 0x048fe40003fdc000 */
[----:B------:R-:W-:Y:S02]  /*87b0*/  @!P1 FSETP.GE.FTZ.AND P4, PT, R9, R7, PT ;  /* 0x000000070900920b */ /* 0x000fe40003f96000 */
[----:B------:R-:W-:Y:S02]  /*87c0*/  @!P1 FSEL R4, R4, RZ, P6 ;  /* 0x000000ff04049208 */ /* 0x000fe40003000000 */
[----:B------:R-:W-:-:S02]  /*87d0*/  @!P2 FSEL R3, R3, RZ, !P5 ;  /* 0x000000ff0303a208 */ /* 0x000fc40006800000 */
[----:B------:R-:W-:Y:S02]  /*87e0*/  @!P1 FSEL R4, R4, RZ, !P4 ;  /* 0x000000ff04049208 */ /* 0x000fe40006000000 */
[----:B------:R-:W-:Y:S02]  /*87f0*/  @!P0 F2FP.F16.F32.PACK_AB R0, RZ, R27 ;  /* 0x0000001bff00823e */ /* 0x000fe400000000ff */
[----:B------:R-:W-:Y:S02]  /*8800*/  @!P3 F2FP.F16.F32.PACK_AB R24, RZ, R25 ;  /* 0x00000019ff18b23e */ /* 0x000fe400000000ff */
[----:B------:R-:W-:Y:S02]  /*8810*/  @!P2 F2FP.F16.F32.PACK_AB R18, RZ, R3 ;  /* 0x00000003ff12a23e */ /* 0x000fe400000000ff */
[----:B------:R-:W-:Y:S01]  /*8820*/  @!P1 F2FP.F16.F32.PACK_AB R22, RZ, R4 ;  /* 0x00000004ff16923e */ /* 0x000fe200000000ff */
[----:B------:R-:W-:Y:S06]  /*8830*/  @P0 BRA `(.L_x_1569) ;  /* 0x0000001000300947 */ /* 0x000fec0003800000 */
[----:B------:R-:W1:Y:S01]  /*8840*/  LDCU UR4, c[0x0][0x3c4] ;  /* 0x00007880ff0477ac */ /* 0x000e620008000800 */
[----:B------:R-:W2:Y:S01]  /*8850*/  LDC.64 R8, c[0x0][0x398] ;  /* 0x0000e600ff087b82 */ /* 0x000ea20000000a00 */
[----:B------:R-:W-:Y:S01]  /*8860*/  IMAD R3, R2, 0x200, R19 ;  /* 0x0000020002037824 */ /* 0x000fe200078e0213 */
[----:B0-----:R-:W-:-:S03]  /*8870*/  PRMT R4, R17, 0x9910, RZ ;  /* 0x0000991011047816 */ /* 0x001fc600000000ff */
        /* <DEDUP_REMOVED lines=14> */
[----:B------:R-:W-:Y:S02]  /*8960*/  HADD2.F32 R0, -RZ, R0.H0_H0 ;  /* 0x20000000ff007230 */ /* 0x000fe40000004100 */
[----:B------:R-:W-:Y:S02]  /*8970*/  IMAD.MOV.U32 R19, RZ, RZ, R23 ;  /* 0x000000ffff137224 */ /* 0x000fe400078e0017 */
[----:B------:R-:W0:Y:S02]  /*8980*/  F2I.FTZ.TRUNC.NTZ R3, R0 ;  /* 0x0000000000037305 */ /* 0x000e24000021f100 */
[----:B0-----:R0:W-:Y:S01]  /*8990*/  STG.E.U8 desc[UR36][R8.64], R3 ;  /* 0x0000000308007986 */ /* 0x0011e2000c101124 */
[----:B------:R-:W-:Y:S05]  /*89a0*/  BRA `(.L_x_1569) ;  /* 0x0000000c00d47947 */ /* 0x000fea0003800000 */
.L_x_1573:
[----:B------:R-:W-:Y:S02]  /*89b0*/  HADD2.F32 R5, -RZ, R0.H0_H0 ;  /* 0x20000000ff057230 */ /* 0x000fe40000004100 */
[----:B------:R-:W-:-:S04]  /*89c0*/  IMAD.MOV.U32 R19, RZ, RZ, R23 ;  /* 0x000000ffff137224 */ /* 0x000fc800078e0017 */
[----:B------:R-:W0:Y:S02]  /*89d0*/  F2I.S64.TRUNC R4, R5 ;  /* 0x0000000500047311 */ /* 0x000e24000020d900 */
[----:B0-----:R0:W-:Y:S01]  /*89e0*/  STG.E.U8 desc[UR36][R8.64], R4 ;  /* 0x0000000408007986 */ /* 0x0011e2000c101124 */
[----:B------:R-:W-:Y:S05]  /*89f0*/  BRA `(.L_x_1569) ;  /* 0x0000000c00c07947 */ /* 0x000fea0003800000 */
.L_x_1572:
[----:B------:R-:W-:-:S13]  /*8a00*/  ISETP.NE.AND P0, PT, R3, 0x2, PT ;  /* 0x000000020300780c */ /* 0x000fda0003f05270 */
[----:B------:R-:W-:Y:S05]  /*8a10*/  @!P0 BRA `(.L_x_1575) ;  /* 0x0000000000388947 */ /* 0x000fea0003800000 */
[----:B------:R-:W-:-:S13]  /*8a20*/  ISETP.NE.AND P0, PT, R3, 0x3, PT ;  /* 0x000000030300780c */ /* 0x000fda0003f05270 */
[----:B------:R-:W-:Y:S05]  /*8a30*/  @!P0 BRA `(.L_x_1576) ;  /* 0x00000000001c8947 */ /* 0x000fea0003800000 */
[----:B------:R-:W-:-:S13]  /*8a40*/  ISETP.NE.AND P0, PT, R3, 0x4, PT ;  /* 0x000000040300780c */ /* 0x000fda0003f05270 */
[----:B------:R-:W-:Y:S05]  /*8a50*/  @P0 BRA `(.L_x_1574) ;  /* 0x0000000800f80947 */ /* 0x000fea0003800000 */
[----:B------:R-:W-:Y:S02]  /*8a60*/  HADD2.F32 R4, -RZ, R0.H0_H0 ;  /* 0x20000000ff047230 */ /* 0x000fe40000004100 */
[----:B------:R-:W-:-:S04]  /*8a70*/  IMAD.MOV.U32 R19, RZ, RZ, R23 ;  /* 0x000000ffff137224 */ /* 0x000fc800078e0017 */
[----:B------:R-:W0:Y:S02]  /*8a80*/  F2I.S64.TRUNC R4, R4 ;  /* 0x0000000400047311 */ /* 0x000e24000020d900 */
[----:B0-----:R0:W-:Y:S01]  /*8a90*/  STG.E.64 desc[UR36][R8.64], R4 ;  /* 0x0000000408007986 */ /* 0x0011e2000c101b24 */
[----:B------:R-:W-:Y:S05]  /*8aa0*/  BRA `(.L_x_1569) ;  /* 0x0000000c00947947 */ /* 0x000fea0003800000 */
.L_x_1576:
[----:B------:R-:W-:Y:S02]  /*8ab0*/  HADD2.F32 R0, -RZ, R0.H0_H0 ;  /* 0x20000000ff007230 */ /* 0x000fe40000004100 */
[----:B------:R-:W-:Y:S02]  /*8ac0*/  IMAD.MOV.U32 R19, RZ, RZ, R23 ;  /* 0x000000ffff137224 */ /* 0x000fe400078e0017 */
[----:B------:R-:W0:Y:S02]  /*8ad0*/  F2I.FTZ.TRUNC.NTZ R3, R0 ;  /* 0x0000000000037305 */ /* 0x000e24000021f100 */
[----:B0-----:R0:W-:Y:S01]  /*8ae0*/  STG.E desc[UR36][R8.64], R3 ;  /* 0x0000000308007986 */ /* 0x0011e2000c101924 */
[----:B------:R-:W-:Y:S05]  /*8af0*/  BRA `(.L_x_1569) ;  /* 0x0000000c00807947 */ /* 0x000fea0003800000 */
.L_x_1575:
[----:B------:R-:W-:Y:S02]  /*8b00*/  HADD2.F32 R0, -RZ, R0.H0_H0 ;  /* 0x20000000ff007230 */ /* 0x000fe40000004100 */
[----:B------:R-:W-:Y:S02]  /*8b10*/  IMAD.MOV.U32 R19, RZ, RZ, R23 ;  /* 0x000000ffff137224 */ /* 0x000fe400078e0017 */
[----:B------:R-:W0:Y:S02]  /*8b20*/  F2I.FTZ.TRUNC.NTZ R3, R0 ;  /* 0x0000000000037305 */ /* 0x000e24000021f100 */
[----:B0-----:R0:W-:Y:S01]  /*8b30*/  STG.E.U16 desc[UR36][R8.64], R3 ;  /* 0x0000000308007986 */ /* 0x0011e2000c101524 */
[----:B------:R-:W-:Y:S05]  /*8b40*/  BRA `(.L_x_1569) ;  /* 0x0000000c006c7947 */ /* 0x000fea0003800000 */
.L_x_1571:
[----:B------:R-:W-:-:S13]  /*8b50*/  ISETP.GT.AND P0, PT, R3, 0x6, PT ;  /* 0x000000060300780c */ /* 0x000fda0003f04270 */
[----:B------:R-:W-:Y:S05]  /*8b60*/  @P0 BRA `(.L_x_1577) ;  /* 0x00000000002c0947 */ /* 0x000fea0003800000 */
[----:B------:R-:W-:-:S13]  /*8b70*/  ISETP.NE.AND P0, PT, R3, 0x5, PT ;  /* 0x000000050300780c */ /* 0x000fda0003f05270 */
[----:B------:R-:W-:Y:S05]  /*8b80*/  @!P0 BRA `(.L_x_1578) ;  /* 0x0000000000188947 */ /* 0x000fea0003800000 */
[----:B------:R-:W-:-:S13]  /*8b90*/  ISETP.NE.AND P0, PT, R3, 0x6, PT ;  /* 0x000000060300780c */ /* 0x000fda0003f05270 */
[----:B------:R-:W-:Y:S05]  /*8ba0*/  @P0 BRA `(.L_x_1574) ;  /* 0x0000000800a40947 */ /* 0x000fea0003800000 */
[----:B------:R-:W-:Y:S02]  /*8bb0*/  HADD2.F32 R3, -RZ, R0.H0_H0 ;  /* 0x20000000ff037230 */ /* 0x000fe40000004100 */
[----:B------:R-:W-:-:S03]  /*8bc0*/  IMAD.MOV.U32 R19, RZ, RZ, R23 ;  /* 0x000000ffff137224 */ /* 0x000fc600078e0017 */
[----:B------:R2:W-:Y:S01]  /*8bd0*/  STG.E desc[UR36][R8.64], R3 ;  /* 0x0000000308007986 */ /* 0x0005e2000c101924 */
[----:B------:R-:W-:Y:S05]  /*8be0*/  BRA `(.L_x_1569) ;  /* 0x0000000c00447947 */ /* 0x000fea0003800000 */
.L_x_1578:
[----:B------:R1:W-:Y:S01]  /*8bf0*/  STG.E.U16 desc[UR36][R8.64], R0 ;  /* 0x0000000008007986 */ /* 0x0003e2000c101524 */
[----:B------:R-:W-:Y:S01]  /*8c00*/  IMAD.MOV.U32 R19, RZ, RZ, R23 ;  /* 0x000000ffff137224 */ /* 0x000fe200078e0017 */
[----:B------:R-:W-:Y:S06]  /*8c10*/  BRA `(.L_x_1569) ;  /* 0x0000000c00387947 */ /* 0x000fec0003800000 */
.L_x_1577:
[----:B------:R-:W-:-:S13]  /*8c20*/  ISETP.NE.AND P0, PT, R3, 0x7, PT ;  /* 0x000000070300780c */ /* 0x000fda0003f05270 */
[----:B------:R-:W-:Y:S05]  /*8c30*/  @!P0 BRA `(.L_x_1579) ;  /* 0x00000000003c8947 */ /* 0x000fea0003800000 */
[----:B------:R-:W-:-:S13]  /*8c40*/  ISETP.NE.AND P0, PT, R3, 0x8, PT ;  /* 0x000000080300780c */ /* 0x000fda0003f05270 */
[----:B------:R-:W-:Y:S05]  /*8c50*/  @!P0 BRA `(.L_x_1580) ;  /* 0x00000000001c8947 */ /* 0x000fea0003800000 */
[----:B------:R-:W-:-:S13]  /*8c60*/  ISETP.NE.AND P0, PT, R3, 0x9, PT ;  /* 0x000000090300780c */ /* 0x000fda0003f05270 */
[----:B------:R-:W-:Y:S05]  /*8c70*/  @P0 BRA `(.L_x_1574) ;  /* 0x0000000800700947 */ /* 0x000fea0003800000 */
[----:B------:R-:W-:Y:S02]  /*8c80*/  HADD2.F32 R4, -RZ, R0.H0_H0 ;  /* 0x20000000ff047230 */ /* 0x000fe40000004100 */
[----:B------:R-:W-:Y:S02]  /*8c90*/  IMAD.MOV.U32 R5, RZ, RZ, RZ ;  /* 0x000000ffff057224 */ /* 0x000fe400078e00ff */
[----:B------:R-:W-:-:S03]  /*8ca0*/  IMAD.MOV.U32 R19, RZ, RZ, R23 ;  /* 0x000000ffff137224 */ /* 0x000fc600078e0017 */
[----:B------:R3:W-:Y:S01]  /*8cb0*/  STG.E.64 desc[UR36][R8.64], R4 ;  /* 0x0000000408007986 */ /* 0x0007e2000c101b24 */
[----:B------:R-:W-:Y:S05]  /*8cc0*/  BRA `(.L_x_1569) ;  /* 0x0000000c000c7947 */ /* 0x000fea0003800000 */
.L_x_1580:
[----:B------:R-:W-:Y:S02]  /*8cd0*/  HADD2.F32 R0, -RZ, R0.H0_H0 ;  /* 0x20000000ff007230 */ /* 0x000fe40000004100 */
[----:B------:R-:W-:-:S03]  /*8ce0*/  IMAD.MOV.U32 R19, RZ, RZ, R23 ;  /* 0x000000ffff137224 */ /* 0x000fc600078e0017 */
[----:B------:R-:W-:-:S04]  /*8cf0*/  F2FP.F16.F32.PACK_AB R0, RZ, R0 ;  /* 0x00000000ff00723e */ /* 0x000fc800000000ff */
[----:B------:R-:W-:-:S05]  /*8d00*/  PRMT R0, R0, 0x5410, RZ ;  /* 0x0000541000007816 */ /* 0x000fca00000000ff */
[----:B------:R4:W-:Y:S01]  /*8d10*/  STG.E desc[UR36][R8.64], R0 ;  /* 0x0000000008007986 */ /* 0x0009e2000c101924 */
[----:B------:R-:W-:Y:S05]  /*8d20*/  BRA `(.L_x_1569) ;  /* 0x0000000800f47947 */ /* 0x000fea0003800000 */
.L_x_1579:
[----:B------:R-:W-:Y:S02]  /*8d30*/  HADD2.F32 R4, -RZ, R0.H0_H0 ;  /* 0x20000000ff047230 */ /* 0x000fe40000004100 */
[----:B------:R-:W-:-:S03]  /*8d40*/  IMAD.MOV.U32 R19, RZ, RZ, R23 ;  /* 0x000000ffff137224 */ /* 0x000fc600078e0017 */
[----:B------:R-:W-:-:S06]  /*8d50*/  FMUL.FTZ R4, R4, 1 ;  /* 0x3f80000004047820 */ /* 0x000fcc0000410000 */
[----:B------:R-:W0:Y:S02]  /*8d60*/  F2F.F64.F32 R4, R4 ;  /* 0x0000000400047310 */ /* 0x000e240000201800 */
[----:B0-----:R0:W-:Y:S01]  /*8d70*/  STG.E.64 desc[UR36][R8.64], R4 ;  /* 0x0000000408007986 */ /* 0x0011e2000c101b24 */
[----:B------:R-:W-:Y:S05]  /*8d80*/  BRA `(.L_x_1569) ;  /* 0x0000000800dc7947 */ /* 0x000fea0003800000 */
.L_x_1570:
        /* <DEDUP_REMOVED lines=10> */
[----:B------:R-:W-:-:S04]  /*8e30*/  FSETP.NEU.FTZ.AND P0, PT, R0, RZ, PT ;  /* 0x000000ff0000720b */ /* 0x000fc80003f1d000 */
[----:B------:R-:W-:-:S05]  /*8e40*/  SEL R3, RZ, 0x1, !P0 ;  /* 0x00000001ff037807 */ /* 0x000fca0004000000 */
[----:B------:R0:W-:Y:S01]  /*8e50*/  STG.E.U8 desc[UR36][R8.64], R3 ;  /* 0x0000000308007986 */ /* 0x0001e2000c101124 */
[----:B------:R-:W-:Y:S05]  /*8e60*/  BRA `(.L_x_1569) ;  /* 0x0000000800a47947 */ /* 0x000fea0003800000 */
.L_x_1583:
[----:B------:R-:W-:Y:S01]  /*8e70*/  HADD2.F32 R0, -RZ, R0.H0_H0 ;  /* 0x20000000ff007230 */ /* 0x000fe20000004100 */
[----:B------:R-:W-:Y:S01]  /*8e80*/  CS2R R6, SRZ ;  /* 0x0000000000067805 */ /* 0x000fe2000001ff00 */
[----:B------:R-:W-:-:S03]  /*8e90*/  IMAD.MOV.U32 R19, RZ, RZ, R23 ;  /* 0x000000ffff137224 */ /* 0x000fc600078e0017 */
[----:B------:R-:W-:-:S04]  /*8ea0*/  FMUL.FTZ R0, R0, 1 ;  /* 0x3f80000000007820 */ /* 0x000fc80000410000 */
[----:B------:R-:W0:Y:S02]  /*8eb0*/  F2F.F64.F32 R4, R0 ;  /* 0x0000000000047310 */ /* 0x000e240000201800 */
[----:B0-----:R0:W-:Y:S01]  /*8ec0*/  STG.E.128 desc[UR36][R8.64], R4 ;  /* 0x0000000408007986 */ /* 0x0011e2000c101d24 */
[----:B------:R-:W-:Y:S05]  /*8ed0*/  BRA `(.L_x_1569) ;  /* 0x0000000800887947 */ /* 0x000fea0003800000 */
.L_x_1582:
[----:B------:R-:W-:-:S13]  /*8ee0*/  ISETP.NE.AND P0, PT, R3, 0xf, PT ;  /* 0x0000000f0300780c */ /* 0x000fda0003f05270 */
[----:B------:R-:W-:Y:S05]  /*8ef0*/  @!P0 BRA `(.L_x_1584) ;  /* 0x0000000000a88947 */ /* 0x000fea0003800000 */
[----:B------:R-:W-:-:S13]  /*8f00*/  ISETP.NE.AND P0, PT, R3, 0x17, PT ;  /* 0x000000170300780c */ /* 0x000fda0003f05270 */
[----:B------:R-:W-:Y:S05]  /*8f10*/  @!P0 BRA `(.L_x_1585) ;  /* 0x0000000000508947 */ /* 0x000fea0003800000 */
[----:B------:R-:W-:-:S13]  /*8f20*/  ISETP.NE.AND P0, PT, R3, 0x18, PT ;  /* 0x000000180300780c */ /* 0x000fda0003f05270 */
[----:B------:R-:W-:Y:S05]  /*8f30*/  @P0 BRA `(.L_x_1574) ;  /* 0x0000000400c00947 */ /* 0x000fea0003800000 */
        /* <DEDUP_REMOVED lines=13> */
.L_x_1587:
[----:B------:R-:W-:Y:S05]  /*9010*/  BSYNC.RECONVERGENT B0 ;  /* 0x0000000000007941 */ /* 0x000fea0003800200 */
.L_x_1586:
[----:B------:R-:W-:Y:S01]  /*9020*/  LOP3.LUT R5, R0, 0x80, R5, 0xf8, !PT ;  /* 0x0000008000057812 */ /* 0x000fe200078ef805 */
[----:B------:R-:W-:-:S04]  /*9030*/  IMAD.MOV.U32 R19, RZ, RZ, R23 ;  /* 0x000000ffff137224 */ /* 0x000fc800078e0017 */
[----:B------:R0:W-:Y:S01]  /*9040*/  STG.E.U8 desc[UR36][R8.64], R5 ;  /* 0x0000000508007986 */ /* 0x0001e2000c101124 */
[----:B------:R-:W-:Y:S05]  /*9050*/  BRA `(.L_x_1569) ;  /* 0x0000000800287947 */ /* 0x000fea0003800000 */
.L_x_1585:
        /* <DEDUP_REMOVED lines=15> */
.L_x_1589:
[----:B------:R-:W-:Y:S05]  /*9150*/  BSYNC.RECONVERGENT B0 ;  /* 0x0000000000007941 */ /* 0x000fea0003800200 */
.L_x_1588:
[----:B------:R-:W-:Y:S01]  /*9160*/  LOP3.LUT R5, R0, 0x80, R5, 0xf8, !PT ;  /* 0x0000008000057812 */ /* 0x000fe200078ef805 */
[----:B------:R-:W-:-:S04]  /*9170*/  IMAD.MOV.U32 R19, RZ, RZ, R23 ;  /* 0x000000ffff137224 */ /* 0x000fc800078e0017 */
[----:B------:R0:W-:Y:S01]  /*9180*/  STG.E.U8 desc[UR36][R8.64], R5 ;  /* 0x0000000508007986 */ /* 0x0001e2000c101124 */
[----:B------:R-:W-:Y:S05]  /*9190*/  BRA `(.L_x_1569) ;  /* 0x0000000400d87947 */ /* 0x000fea0003800000 */
.L_x_1584:
[----:B------:R-:W-:Y:S02]  /*91a0*/  HADD2.F32 R0, -RZ, R0.H0_H0 ;  /* 0x20000000ff007230 */ /* 0x000fe40000004100 */
[----:B------:R-:W-:-:S03]  /*91b0*/  IMAD.MOV.U32 R19, RZ, RZ, R23 ;  /* 0x000000ffff137224 */ /* 0x000fc600078e0017 */
[----:B------:R-:W-:-:S05]  /*91c0*/  F2FP.BF16.F32.PACK_AB R0, RZ, R0 ;  /* 0x00000000ff00723e */ /* 0x000fca00000010ff */
[----:B------:R0:W-:Y:S01]  /*91d0*/  STG.E.U16 desc[UR36][R8.64], R0 ;  /* 0x0000000008007986 */ /* 0x0001e2000c101524 */
[----:B------:R-:W-:Y:S05]  /*91e0*/  BRA `(.L_x_1569) ;  /* 0x0000000400c47947 */ /* 0x000fea0003800000 */
.L_x_1581:
        /* <DEDUP_REMOVED lines=10> */
[----:B------:R-:W0:Y:S02]  /*9290*/  F2I.FTZ.U32.TRUNC.NTZ R3, R3 ;  /* 0x0000000300037305 */ /* 0x000e24000021f000 */
[----:B0-----:R0:W-:Y:S01]  /*92a0*/  STG.E.U16 desc[UR36][R8.64], R3 ;  /* 0x0000000308007986 */ /* 0x0011e2000c101524 */
[----:B------:R-:W-:Y:S05]  /*92b0*/  BRA `(.L_x_1569) ;  /* 0x0000000400907947 */ /* 0x000fea0003800000 */
.L_x_1592:
        /* <DEDUP_REMOVED lines=13> */
.L_x_1595:
[----:B------:R-:W-:-:S04]  /*9390*/  SHF.R.U32.HI R0, RZ, 0x14, R3 ;  /* 0x00000014ff007819 */ /* 0x000fc80000011603 */
[----:B------:R-:W-:-:S04]  /*93a0*/  LOP3.LUT R0, R0, 0x1, RZ, 0xc0, !PT ;  /* 0x0000000100007812 */ /* 0x000fc800078ec0ff */
[----:B------:R-:W-:-:S04]  /*93b0*/  IADD3 R0, PT, PT, R3, 0x487ffff, R0 ;  /* 0x0487ffff03007810 */ /* 0x000fc80007ffe000 */
[----:B------:R-:W-:-:S04]  /*93c0*/  SHF.R.U32.HI R0, RZ, 0x14, R0 ;  /* 0x00000014ff007819 */ /* 0x000fc80000011600 */
[----:B------:R-:W-:-:S07]  /*93d0*/  LOP3.LUT R0, R0, 0xff, RZ, 0xc0, !PT ;  /* 0x000000ff00007812 */ /* 0x000fce00078ec0ff */
.L_x_1596:
[----:B------:R-:W-:-:S04]  /*93e0*/  SHF.R.U32.HI R3, RZ, 0x18, R3 ;  /* 0x00000018ff037819 */ /* 0x000fc80000011603 */
[----:B------:R-:W-:-:S04]  /*93f0*/  LOP3.LUT R0, R0, 0x80, R3, 0xf8, !PT ;  /* 0x0000008000007812 */ /* 0x000fc800078ef803 */
[----:B------:R-:W-:-:S07]  /*9400*/  PRMT R4, R0, 0x7610, R4 ;  /* 0x0000761000047816 */ /* 0x000fce0000000004 */
.L_x_1594:
[----:B------:R-:W-:Y:S05]  /*9410*/  BSYNC.RECONVERGENT B0 ;  /* 0x0000000000007941 */ /* 0x000fea0003800200 */
.L_x_1593:
[----:B------:R0:W-:Y:S01]  /*9420*/  STG.E.U8 desc[UR36][R8.64], R4 ;  /* 0x0000000408007986 */ /* 0x0001e2000c101124 */
[----:B------:R-:W-:Y:S01]  /*9430*/  IMAD.MOV.U32 R19, RZ, RZ, R23 ;  /* 0x000000ffff137224 */ /* 0x000fe200078e0017 */
[----:B------:R-:W-:Y:S06]  /*9440*/  BRA `(.L_x_1569) ;  /* 0x00000004002c7947 */ /* 0x000fec0003800000 */
.L_x_1591:
        /* <DEDUP_REMOVED lines=13> */
.L_x_1599:
[----:B------:R-:W-:-:S04]  /*9520*/  SHF.R.U32.HI R0, RZ, 0x15, R3 ;  /* 0x00000015ff007819 */ /* 0x000fc80000011603 */
[----:B------:R-:W-:-:S04]  /*9530*/  LOP3.LUT R0, R0, 0x1, RZ, 0xc0, !PT ;  /* 0x0000000100007812 */ /* 0x000fc800078ec0ff */
[----:B------:R-:W-:-:S04]  /*9540*/  IADD3 R0, PT, PT, R3, 0x88fffff, R0 ;  /* 0x088fffff03007810 */ /* 0x000fc80007ffe000 */
[----:B------:R-:W-:-:S04]  /*9550*/  SHF.R.U32.HI R0, RZ, 0x15, R0 ;  /* 0x00000015ff007819 */ /* 0x000fc80000011600 */
[----:B------:R-:W-:-:S07]  /*9560*/  LOP3.LUT R0, R0, 0xff, RZ, 0xc0, !PT ;  /* 0x000000ff00007812 */ /* 0x000fce00078ec0ff */
.L_x_1600:
[----:B------:R-:W-:-:S04]  /*9570*/  SHF.R.U32.HI R3, RZ, 0x18, R3 ;  /* 0x00000018ff037819 */ /* 0x000fc80000011603 */
[----:B------:R-:W-:-:S04]  /*9580*/  LOP3.LUT R0, R0, 0x80, R3, 0xf8, !PT ;  /* 0x0000008000007812 */ /* 0x000fc800078ef803 */
[----:B------:R-:W-:-:S07]  /*9590*/  PRMT R4, R0, 0x7610, R4 ;  /* 0x0000761000047816 */ /* 0x000fce0000000004 */
.L_x_1598:
[----:B------:R-:W-:Y:S05]  /*95a0*/  BSYNC.RECONVERGENT B0 ;  /* 0x0000000000007941 */ /* 0x000fea0003800200 */
.L_x_1597:
[----:B------:R0:W-:Y:S01]  /*95b0*/  STG.E.U8 desc[UR36][R8.64], R4 ;  /* 0x0000000408007986 */ /* 0x0001e2000c101124 */
[----:B------:R-:W-:Y:S01]  /*95c0*/  IMAD.MOV.U32 R19, RZ, RZ, R23 ;  /* 0x000000ffff137224 */ /* 0x000fe200078e0017 */
[----:B------:R-:W-:Y:S06]  /*95d0*/  BRA `(.L_x_1569) ;  /* 0x0000000000c87947 */ /* 0x000fec0003800000 */
.L_x_1590:
[----:B------:R-:W-:-:S13]  /*95e0*/  ISETP.NE.AND P0, PT, R3, 0x1c, PT ;  /* 0x0000001c0300780c */ /* 0x000fda0003f05270 */
[----:B------:R-:W-:Y:S05]  /*95f0*/  @!P0 BRA `(.L_x_1601) ;  /* 0x0000000000b08947 */ /* 0x000fea0003800000 */
[----:B------:R-:W-:-:S13]  /*9600*/  ISETP.NE.AND P0, PT, R3, 0x1d, PT ;  /* 0x0000001d0300780c */ /* 0x000fda0003f05270 */
[----:B------:R-:W-:Y:S05]  /*9610*/  @!P0 BRA `(.L_x_1602) ;  /* 0x0000000000948947 */ /* 0x000fea0003800000 */
[----:B------:R-:W-:-:S13]  /*9620*/  ISETP.NE.AND P0, PT, R3, 0x2c, PT ;  /* 0x0000002c0300780c */ /* 0x000fda0003f05270 */
[----:B------:R-:W-:Y:S05]  /*9630*/  @!P0 BRA `(.L_x_1603) ;  /* 0x0000000000488947 */ /* 0x000fea0003800000 */
.L_x_1574:
        /* <DEDUP_REMOVED lines=16> */
.L_x_1604:
[----:B------:R-:W-:Y:S01]  /*9740*/  IMAD.MOV.U32 R19, RZ, RZ, R23 ;  /* 0x000000ffff137224 */ /* 0x000fe200078e0017 */
[----:B------:R-:W-:Y:S06]  /*9750*/  BRA `(.L_x_1569) ;  /* 0x0000000000687947 */ /* 0x000fec0003800000 */
.L_x_1603:
[----:B------:R-:W-:Y:S02]  /*9760*/  HADD2.F32 R4, -RZ, R0.H0_H0 ;  /* 0x20000000ff047230 */ /* 0x000fe40000004100 */
        /* <DEDUP_REMOVED lines=16> */
.L_x_1602:
[----:B------:R-:W-:Y:S02]  /*9870*/  HADD2.F32 R4, -RZ, R0.H0_H0 ;  /* 0x20000000ff047230 */ /* 0x000fe40000004100 */
[----:B------:R-:W-:-:S04]  /*9880*/  IMAD.MOV.U32 R19, RZ, RZ, R23 ;  /* 0x000000ffff137224 */ /* 0x000fc800078e0017 */
[----:B------:R-:W0:Y:S02]  /*9890*/  F2I.U64.TRUNC R4, R4 ;  /* 0x0000000400047311 */ /* 0x000e24000020d800 */
[----:B0-----:R0:W-:Y:S01]  /*98a0*/  STG.E.64 desc[UR36][R8.64], R4 ;  /* 0x0000000408007986 */ /* 0x0011e2000c101b24 */
[----:B------:R-:W-:Y:S05]  /*98b0*/  BRA `(.L_x_1569) ;  /* 0x0000000000107947 */ /* 0x000fea0003800000 */
.L_x_1601:
[----:B------:R-:W-:Y:S02]  /*98c0*/  HADD2.F32 R0, -RZ, R0.H0_H0 ;  /* 0x20000000ff007230 */ /* 0x000fe40000004100 */
[----:B------:R-:W-:Y:S02]  /*98d0*/  IMAD.MOV.U32 R19, RZ, RZ, R23 ;  /* 0x000000ffff137224 */ /* 0x000fe400078e0017 */
[----:B------:R-:W0:Y:S02]  /*98e0*/  F2I.FTZ.U32.TRUNC.NTZ R3, R0 ;  /* 0x0000000000037305 */ /* 0x000e24000021f000 */
[----:B0-----:R0:W-:Y:S03]  /*98f0*/  STG.E desc[UR36][R8.64], R3 ;  /* 0x0000000308007986 */ /* 0x0011e6000c101924 */
.L_x_1569:
[----:B------:R-:W-:Y:S05]  /*9900*/  BSYNC.RECONVERGENT B6 ;  /* 0x0000000000067941 */ /* 0x000fea0003800200 */
.L_x_1568:
[----:B------:R-:W-:Y:S01]  /*9910*/  ISETP.GE.AND P0, PT, R19, R16, PT ;  /* 0x000000101300720c */ /* 0x000fe20003f06270 */
[----:B------:R-:W-:-:S12]  /*9920*/  BSSY.RECONVERGENT B6, `(.L_x_1605) ;  /* 0x00001f0000067945 */ /* 0x000fd80003800200 */
[----:B------:R-:W-:Y:S05]  /*9930*/  @P0 BRA `(.L_x_1606) ;  /* 0x0000001c00b80947 */ /* 0x000fea0003800000 */
[----:B------:R-:W5:Y:S01]  /*9940*/  LDCU UR4, c[0x0][0x3c4] ;  /* 0x00007880ff0477ac */ /* 0x000f620008000800 */
[----:B01234-:R-:W0:Y:S01]  /*9950*/  LDC.64 R8, c[0x0][0x398] ;  /* 0x0000e600ff087b82 */ /* 0x01fe220000000a00 */
[----:B------:R-:W-:Y:S01]  /*9960*/  IMAD R0, R2, 0x200, R19 ;  /* 0x0000020002007824 */ /* 0x000fe200078e0213 */
[----:B------:R-:W-:-:S03]  /*9970*/  PRMT R4, R17, 0x9910, RZ ;  /* 0x0000991011047816 */ /* 0x000fc600000000ff */
[----:B-----5:R-:W-:Y:S02]  /*9980*/  IMAD R3, R0, UR4, RZ ;  /* 0x0000000400037c24 */ /* 0x020fe4000f8e02ff */
[----:B------:R-:W-:-:S05]  /*9990*/  IMAD.MOV.U32 R0, RZ, RZ, R4 ;  /* 0x000000ffff007224 */ /* 0x000fca00078e0004 */
[----:B------:R-:W-:Y:S02]  /*99a0*/  ISETP.GT.AND P1, PT, R0, 0x9, PT ;  /* 0x000000090000780c */ /* 0x000fe40003f24270 */
[----:B0-----:R-:W-:-:S05]  /*99b0*/  IADD3 R8, P0, PT, R3, R8, RZ ;  /* 0x0000000803087210 */ /* 0x001fca0007f1e0ff */
        /* <DEDUP_REMOVED lines=10> */
[----:B------:R-:W-:-:S04]  /*9a60*/  HADD2.F32 R24, -RZ, R24.H0_H0 ;  /* 0x20000018ff187230 */ /* 0x000fc80000004100 */
[----:B------:R-:W0:Y:S02]  /*9a70*/  F2I.FTZ.TRUNC.NTZ R3, R24 ;  /* 0x0000001800037305 */ /* 0x000e24000021f100 */
[----:B0-----:R0:W-:Y:S01]  /*9a80*/  STG.E.U8 desc[UR36][R8.64], R3 ;  /* 0x0000000308007986 */ /* 0x0011e2000c101124 */
[----:B------:R-:W-:Y:S05]  /*9a90*/  BRA `(.L_x_1612) ;  /* 0x0000000c007c7947 */ /* 0x000fea0003800000 */
.L_x_1610:
[----:B------:R-:W-:-:S06]  /*9aa0*/  HADD2.F32 R5, -RZ, R24.H0_H0 ;  /* 0x20000018ff057230 */ /* 0x000fcc0000004100 */
[----:B------:R-:W0:Y:S02]  /*9ab0*/  F2I.S64.TRUNC R4, R5 ;  /* 0x0000000500047311 */ /* 0x000e24000020d900 */
[----:B0-----:R0:W-:Y:S01]  /*9ac0*/  STG.E.U8 desc[UR36][R8.64], R4 ;  /* 0x0000000408007986 */ /* 0x0011e2000c101124 */
[----:B------:R-:W-:Y:S05]  /*9ad0*/  BRA `(.L_x_1612) ;  /* 0x0000000c006c7947 */ /* 0x000fea0003800000 */
.L_x_1609:
[----:B------:R-:W-:-:S13]  /*9ae0*/  ISETP.NE.AND P0, PT, R0, 0x2, PT ;  /* 0x000000020000780c */ /* 0x000fda0003f05270 */
[----:B------:R-:W-:Y:S05]  /*9af0*/  @!P0 BRA `(.L_x_1613) ;  /* 0x0000000000308947 */ /* 0x000fea0003800000 */
[----:B------:R-:W-:-:S13]  /*9b00*/  ISETP.NE.AND P0, PT, R0, 0x3, PT ;  /* 0x000000030000780c */ /* 0x000fda0003f05270 */
[----:B------:R-:W-:Y:S05]  /*9b10*/  @!P0 BRA `(.L_x_1614) ;  /* 0x0000000000188947 */ /* 0x000fea0003800000 */
[----:B------:R-:W-:-:S13]  /*9b20*/  ISETP.NE.AND P0, PT, R0, 0x4, PT ;  /* 0x000000040000780c */ /* 0x000fda0003f05270 */
[----:B------:R-:W-:Y:S05]  /*9b30*/  @P0 BRA `(.L_x_1611) ;  /* 0x0000000800700947 */ /* 0x000fea0003800000 */
[----:B------:R-:W-:-:S06]  /*9b40*/  HADD2.F32 R4, -RZ, R24.H0_H0 ;  /* 0x20000018ff047230 */ /* 0x000fcc0000004100 */
[----:B------:R-:W0:Y:S02]  /*9b50*/  F2I.S64.TRUNC R4, R4 ;  /* 0x0000000400047311 */ /* 0x000e24000020d900 */
[----:B0-----:R0:W-:Y:S01]  /*9b60*/  STG.E.64 desc[UR36][R8.64], R4 ;  /* 0x0000000408007986 */ /* 0x0011e2000c101b24 */
[----:B------:R-:W-:Y:S05]  /*9b70*/  BRA `(.L_x_1612) ;  /* 0x0000000c00447947 */ /* 0x000fea0003800000 */
.L_x_1614:
[----:B------:R-:W-:-:S04]  /*9b80*/  HADD2.F32 R24, -RZ, R24.H0_H0 ;  /* 0x20000018ff187230 */ /* 0x000fc80000004100 */
[----:B------:R-:W0:Y:S02]  /*9b90*/  F2I.FTZ.TRUNC.NTZ R3, R24 ;  /* 0x0000001800037305 */ /* 0x000e24000021f100 */
[----:B0-----:R0:W-:Y:S01]  /*9ba0*/  STG.E desc[UR36][R8.64], R3 ;  /* 0x0000000308007986 */ /* 0x0011e2000c101924 */
[----:B------:R-:W-:Y:S05]  /*9bb0*/  BRA `(.L_x_1612) ;  /* 0x0000000c00347947 */ /* 0x000fea0003800000 */
.L_x_1613:
[----:B------:R-:W-:-:S04]  /*9bc0*/  HADD2.F32 R24, -RZ, R24.H0_H0 ;  /* 0x20000018ff187230 */ /* 0x000fc80000004100 */
[----:B------:R-:W0:Y:S02]  /*9bd0*/  F2I.FTZ.TRUNC.NTZ R3, R24 ;  /* 0x0000001800037305 */ /* 0x000e24000021f100 */
[----:B0-----:R0:W-:Y:S01]  /*9be0*/  STG.E.U16 desc[UR36][R8.64], R3 ;  /* 0x0000000308007986 */ /* 0x0011e2000c101524 */
[----:B------:R-:W-:Y:S05]  /*9bf0*/  BRA `(.L_x_1612) ;  /* 0x0000000c00247947 */ /* 0x000fea0003800000 */
.L_x_1608:
[----:B------:R-:W-:-:S13]  /*9c00*/  ISETP.GT.AND P0, PT, R0, 0x6, PT ;  /* 0x000000060000780c */ /* 0x000fda0003f04270 */
[----:B------:R-:W-:Y:S05]  /*9c10*/  @P0 BRA `(.L_x_1615) ;  /* 0x0000000000240947 */ /* 0x000fea0003800000 */
[----:B------:R-:W-:-:S13]  /*9c20*/  ISETP.NE.AND P0, PT, R0, 0x5, PT ;  /* 0x000000050000780c */ /* 0x000fda0003f05270 */
[----:B------:R-:W-:Y:S05]  /*9c30*/  @!P0 BRA `(.L_x_1616) ;  /* 0x0000000000148947 */ /* 0x000fea0003800000 */
[----:B------:R-:W-:-:S13]  /*9c40*/  ISETP.NE.AND P0, PT, R0, 0x6, PT ;  /* 0x000000060000780c */ /* 0x000fda0003f05270 */
[----:B------:R-:W-:Y:S05]  /*9c50*/  @P0 BRA `(.L_x_1611) ;  /* 0x0000000800280947 */ /* 0x000fea0003800000 */
[----:B------:R-:W-:-:S05]  /*9c60*/  HADD2.F32 R3, -RZ, R24.H0_H0 ;  /* 0x20000018ff037230 */ /* 0x000fca0000004100 */
[----:B------:R1:W-:Y:S01]  /*9c70*/  STG.E desc[UR36][R8.64], R3 ;  /* 0x0000000308007986 */ /* 0x0003e2000c101924 */
[----:B------:R-:W-:Y:S05]  /*9c80*/  BRA `(.L_x_1612) ;  /* 0x0000000c00007947 */ /* 0x000fea0003800000 */
.L_x_1616:
[----:B------:R0:W-:Y:S01]  /*9c90*/  STG.E.U16 desc[UR36][R8.64], R24 ;  /* 0x0000001808007986 */ /* 0x0001e2000c101524 */
[----:B------:R-:W-:Y:S05]  /*9ca0*/  BRA `(.L_x_1612) ;  /* 0x0000000800f87947 */ /* 0x000fea0003800000 */
.L_x_1615:
[----:B------:R-:W-:-:S13]  /*9cb0*/  ISETP.NE.AND P0, PT, R0, 0x7, PT ;  /* 0x000000070000780c */ /* 0x000fda0003f05270 */
[----:B------:R-:W-:Y:S05]  /*9cc0*/  @!P0 BRA `(.L_x_1617) ;  /* 0x0000000000348947 */ /* 0x000fea0003800000 */
[----:B------:R-:W-:-:S13]  /*9cd0*/  ISETP.NE.AND P0, PT, R0, 0x8, PT ;  /* 0x000000080000780c */ /* 0x000fda0003f05270 */
[----:B------:R-:W-:Y:S05]  /*9ce0*/  @!P0 BRA `(.L_x_1618) ;  /* 0x0000000000188947 */ /* 0x000fea0003800000 */
[----:B------:R-:W-:-:S13]  /*9cf0*/  ISETP.NE.AND P0, PT, R0, 0x9, PT ;  /* 0x000000090000780c */ /* 0x000fda0003f05270 */
[----:B------:R-:W-:Y:S05]  /*9d00*/  @P0 BRA `(.L_x_1611) ;  /* 0x0000000400fc0947 */ /* 0x000fea0003800000 */
[----:B------:R-:W-:Y:S02]  /*9d10*/  HADD2.F32 R24, -RZ, R24.H0_H0 ;  /* 0x20000018ff187230 */ /* 0x000fe40000004100 */
[----:B------:R-:W-:-:S05]  /*9d20*/  IMAD.MOV.U32 R25, RZ, RZ, RZ ;  /* 0x000000ffff197224 */ /* 0x000fca00078e00ff */
[----:B------:R3:W-:Y:S01]  /*9d30*/  STG.E.64 desc[UR36][R8.64], R24 ;  /* 0x0000001808007986 */ /* 0x0007e2000c101b24 */
[----:B------:R-:W-:Y:S05]  /*9d40*/  BRA `(.L_x_1612) ;  /* 0x0000000800d07947 */ /* 0x000fea0003800000 */
.L_x_1618:
[----:B------:R-:W-:-:S05]  /*9d50*/  HADD2.F32 R0, -RZ, R24.H0_H0 ;  /* 0x20000018ff007230 */ /* 0x000fca0000004100 */
[----:B------:R-:W-:-:S04]  /*9d60*/  F2FP.F16.F32.PACK_AB R0, RZ, R0 ;  /* 0x00000000ff00723e */ /* 0x000fc800000000ff */
[----:B------:R-:W-:-:S05]  /*9d70*/  PRMT R0, R0, 0x5410, RZ ;  /* 0x0000541000007816 */ /* 0x000fca00000000ff */
[----:B------:R2:W-:Y:S01]  /*9d80*/  STG.E desc[UR36][R8.64], R0 ;  /* 0x0000000008007986 */ /* 0x0005e2000c101924 */
[----:B------:R-:W-:Y:S05]  /*9d90*/  BRA `(.L_x_1612) ;  /* 0x0000000800bc7947 */ /* 0x000fea0003800000 */
.L_x_1617:
[----:B------:R-:W-:-:S05]  /*9da0*/  HADD2.F32 R4, -RZ, R24.H0_H0 ;  /* 0x20000018ff047230 */ /* 0x000fca0000004100 */
[----:B------:R-:W-:-:S06]  /*9db0*/  FMUL.FTZ R4, R4, 1 ;  /* 0x3f80000004047820 */ /* 0x000fcc0000410000 */
[----:B------:R-:W0:Y:S02]  /*9dc0*/  F2F.F64.F32 R4, R4 ;  /* 0x0000000400047310 */ /* 0x000e240000201800 */
[----:B0-----:R4:W-:Y:S01]  /*9dd0*/  STG.E.64 desc[UR36][R8.64], R4 ;  /* 0x0000000408007986 */ /* 0x0019e2000c101b24 */
[----:B------:R-:W-:Y:S05]  /*9de0*/  BRA `(.L_x_1612) ;  /* 0x0000000800a87947 */ /* 0x000fea0003800000 */
.L_x_1607:
        /* <DEDUP_REMOVED lines=10> */
[----:B------:R-:W-:-:S06]  /*9e90*/  HADD2.F32 R3, -RZ, R24.H0_H0 ;  /* 0x20000018ff037230 */ /* 0x000fcc0000004100 */
[----:B------:R-:W0:Y:S02]  /*9ea0*/  F2I.FTZ.U32.TRUNC.NTZ R3, R3 ;  /* 0x0000000300037305 */ /* 0x000e24000021f000 */
[----:B0-----:R0:W-:Y:S01]  /*9eb0*/  STG.E.U16 desc[UR36][R8.64], R3 ;  /* 0x0000000308007986 */ /* 0x0011e2000c101524 */
[----:B------:R-:W-:Y:S05]  /*9ec0*/  BRA `(.L_x_1612) ;  /* 0x0000000800707947 */ /* 0x000fea0003800000 */
.L_x_1622:
        /* <DEDUP_REMOVED lines=17> */
.L_x_1625:
[----:B------:R-:W-:-:S04]  /*9fe0*/  SHF.R.U32.HI R3, RZ, 0x18, R5 ;  /* 0x00000018ff037819 */ /* 0x000fc80000011605 */
[----:B------:R-:W-:-:S04]  /*9ff0*/  LOP3.LUT R0, R0, 0x80, R3, 0xf8, !PT ;  /* 0x0000008000007812 */ /* 0x000fc800078ef803 */
[----:B------:R-:W-:-:S07]  /*a000*/  PRMT R4, R0, 0x7610, R4 ;  /* 0x0000761000047816 */ /* 0x000fce0000000004 */
.L_x_1624:
[----:B------:R-:W-:Y:S05]  /*a010*/  BSYNC.RECONVERGENT B0 ;  /* 0x0000000000007941 */ /* 0x000fea0003800200 */
.L_x_1623:
[----:B------:R0:W-:Y:S01]  /*a020*/  STG.E.U8 desc[UR36][R8.64], R4 ;  /* 0x0000000408007986 */ /* 0x0001e2000c101124 */
[----:B------:R-:W-:Y:S05]  /*a030*/  BRA `(.L_x_1612) ;  /* 0x0000000800147947 */ /* 0x000fea0003800000 */
.L_x_1621:
        /* <DEDUP_REMOVED lines=17> */
.L_x_1628:
[----:B------:R-:W-:-:S04]  /*a150*/  SHF.R.U32.HI R3, RZ, 0x18, R5 ;  /* 0x00000018ff037819 */ /* 0x000fc80000011605 */
[----:B------:R-:W-:-:S04]  /*a160*/  LOP3.LUT R0, R0, 0x80, R3, 0xf8, !PT ;  /* 0x0000008000007812 */ /* 0x000fc800078ef803 */
[----:B------:R-:W-:-:S07]  /*a170*/  PRMT R4, R0, 0x7610, R4 ;  /* 0x0000761000047816 */ /* 0x000fce0000000004 */
.L_x_1627:
[----:B------:R-:W-:Y:S05]  /*a180*/  BSYNC.RECONVERGENT B0 ;  /* 0x0000000000007941 */ /* 0x000fea0003800200 */
.L_x_1626:
[----:B------:R0:W-:Y:S01]  /*a190*/  STG.E.U8 desc[UR36][R8.64], R4 ;  /* 0x0000000408007986 */ /* 0x0001e2000c101124 */
[----:B------:R-:W-:Y:S05]  /*a1a0*/  BRA `(.L_x_1612) ;  /* 0x0000000400b87947 */ /* 0x000fea0003800000 */
.L_x_1620:
[----:B------:R-:W-:-:S13]  /*a1b0*/  ISETP.NE.AND P0, PT, R0, 0x1c, PT ;  /* 0x0000001c0000780c */ /* 0x000fda0003f05270 */
[----:B------:R-:W-:Y:S05]  /*a1c0*/  @!P0 BRA `(.L_x_1629) ;  /* 0x0000000000608947 */ /* 0x000fea0003800000 */
[----:B------:R-:W-:-:S13]  /*a1d0*/  ISETP.NE.AND P0, PT, R0, 0x1d, PT ;  /* 0x0000001d0000780c */ /* 0x000fda0003f05270 */
[----:B------:R-:W-:Y:S05]  /*a1e0*/  @!P0 BRA `(.L_x_1630) ;  /* 0x0000000000488947 */ /* 0x000fea0003800000 */
[----:B------:R-:W-:-:S13]  /*a1f0*/  ISETP.NE.AND P0, PT, R0, 0x2c, PT ;  /* 0x0000002c0000780c */ /* 0x000fda0003f05270 */
[----:B------:R-:W-:Y:S05]  /*a200*/  @P0 BRA `(.L_x_1611) ;  /* 0x0000000000bc0947 */ /* 0x000fea0003800000 */
[----:B------:R-:W-:-:S05]  /*a210*/  HADD2.F32 R24, -RZ, R24.H0_H0 ;  /* 0x20000018ff187230 */ /* 0x000fca0000004100 */
        /* <DEDUP_REMOVED lines=15> */
.L_x_1630:
[----:B------:R-:W-:-:S06]  /*a310*/  HADD2.F32 R4, -RZ, R24.H0_H0 ;  /* 0x20000018ff047230 */ /* 0x000fcc0000004100 */
[----:B------:R-:W0:Y:S02]  /*a320*/  F2I.U64.TRUNC R4, R4 ;  /* 0x0000000400047311 */ /* 0x000e24000020d800 */
[----:B0-----:R0:W-:Y:S01]  /*a330*/  STG.E.64 desc[UR36][R8.64], R4 ;  /* 0x0000000408007986 */ /* 0x0011e2000c101b24 */
[----:B------:R-:W-:Y:S05]  /*a340*/  BRA `(.L_x_1612) ;  /* 0x0000000400507947 */ /* 0x000fea0003800000 */
.L_x_1629:
[----:B------:R-:W-:-:S04]  /*a350*/  HADD2.F32 R24, -RZ, R24.H0_H0 ;  /* 0x20000018ff187230 */ /* 0x000fc80000004100 */
[----:B------:R-:W0:Y:S02]  /*a360*/  F2I.FTZ.U32.TRUNC.NTZ R3, R24 ;  /* 0x0000001800037305 */ /* 0x000e24000021f000 */
[----:B0-----:R0:W-:Y:S01]  /*a370*/  STG.E desc[UR36][R8.64], R3 ;  /* 0x0000000308007986 */ /* 0x0011e2000c101924 */
[----:B------:R-:W-:Y:S05]  /*a380*/  BRA `(.L_x_1612) ;  /* 0x0000000400407947 */ /* 0x000fea0003800000 */
.L_x_1619:
[----:B------:R-:W-:-:S13]  /*a390*/  ISETP.GT.AND P0, PT, R0, 0xe, PT ;  /* 0x0000000e0000780c */ /* 0x000fda0003f04270 */
[----:B------:R-:W-:Y:S05]  /*a3a0*/  @P0 BRA `(.L_x_1631) ;  /* 0x00000000003c0947 */ /* 0x000fea0003800000 */
[----:B------:R-:W-:-:S13]  /*a3b0*/  ISETP.NE.AND P0, PT, R0, 0xa, PT ;  /* 0x0000000a0000780c */ /* 0x000fda0003f05270 */
[----:B------:R-:W-:Y:S05]  /*a3c0*/  @!P0 BRA `(.L_x_1632) ;  /* 0x00000000001c8947 */ /* 0x000fea0003800000 */
[----:B------:R-:W-:-:S13]  /*a3d0*/  ISETP.NE.AND P0, PT, R0, 0xb, PT ;  /* 0x0000000b0000780c */ /* 0x000fda0003f05270 */
[----:B------:R-:W-:Y:S05]  /*a3e0*/  @P0 BRA `(.L_x_1611) ;  /* 0x0000000000440947 */ /* 0x000fea0003800000 */
[----:B------:R-:W-:-:S05]  /*a3f0*/  HADD2.F32 R24, -RZ, R24.H0_H0 ;  /* 0x20000018ff187230 */ /* 0x000fca0000004100 */
[----:B------:R-:W-:-:S04]  /*a400*/  FSETP.NEU.FTZ.AND P0, PT, R24, RZ, PT ;  /* 0x000000ff1800720b */ /* 0x000fc80003f1d000 */
[----:B------:R-:W-:-:S05]  /*a410*/  SEL R3, RZ, 0x1, !P0 ;  /* 0x00000001ff037807 */ /* 0x000fca0004000000 */
[----:B------:R0:W-:Y:S01]  /*a420*/  STG.E.U8 desc[UR36][R8.64], R3 ;  /* 0x0000000308007986 */ /* 0x0001e2000c101124 */
[----:B------:R-:W-:Y:S05]  /*a430*/  BRA `(.L_x_1612) ;  /* 0x0000000400147947 */ /* 0x000fea0003800000 */
.L_x_1632:
[----:B------:R-:W-:Y:S01]  /*a440*/  HADD2.F32 R24, -RZ, R24.H0_H0 ;  /* 0x20000018ff187230 */ /* 0x000fe20000004100 */
[----:B------:R-:W-:-:S04]  /*a450*/  CS2R R6, SRZ ;  /* 0x0000000000067805 */ /* 0x000fc8000001ff00 */
[----:B------:R-:W-:-:S06]  /*a460*/  FMUL.FTZ R4, R24, 1 ;  /* 0x3f80000018047820 */ /* 0x000fcc0000410000 */
[----:B------:R-:W0:Y:S02]  /*a470*/  F2F.F64.F32 R4, R4 ;  /* 0x0000000400047310 */ /* 0x000e240000201800 */
[----:B0-----:R0:W-:Y:S01]  /*a480*/  STG.E.128 desc[UR36][R8.64], R4 ;  /* 0x0000000408007986 */ /* 0x0011e2000c101d24 */
[----:B------:R-:W-:Y:S05]  /*a490*/  BRA `(.L_x_1612) ;  /* 0x0000000000fc7947 */ /* 0x000fea0003800000 */
.L_x_1631:
[----:B------:R-:W-:-:S13]  /*a4a0*/  ISETP.NE.AND P0, PT, R0, 0xf, PT ;  /* 0x0000000f0000780c */ /* 0x000fda0003f05270 */
[----:B------:R-:W-:Y:S05]  /*a4b0*/  @!P0 BRA `(.L_x_1633) ;  /* 0x0000000000e88947 */ /* 0x000fea0003800000 */
[----:B------:R-:W-:-:S13]  /*a4c0*/  ISETP.NE.AND P0, PT, R0, 0x17, PT ;  /* 0x000000170000780c */ /* 0x000fda0003f05270 */
[----:B------:R-:W-:Y:S05]  /*a4d0*/  @!P0 BRA `(.L_x_1634) ;  /* 0x0000000000908947 */ /* 0x000fea0003800000 */
[----:B------:R-:W-:-:S13]  /*a4e0*/  ISETP.NE.AND P0, PT, R0, 0x18, PT ;  /* 0x000000180000780c */ /* 0x000fda0003f05270 */
[----:B------:R-:W-:Y:S05]  /*a4f0*/  @!P0 BRA `(.L_x_1635) ;  /* 0x0000000000448947 */ /* 0x000fea0003800000 */
.L_x_1611:
        /* <DEDUP_REMOVED lines=16> */
.L_x_1636:
[----:B------:R-:W-:Y:S05]  /*a600*/  BRA `(.L_x_1612) ;  /* 0x0000000000a07947 */ /* 0x000fea0003800000 */
.L_x_1635:
        /* <DEDUP_REMOVED lines=13> */
.L_x_1638:
[----:B------:R-:W-:Y:S05]  /*a6e0*/  BSYNC.RECONVERGENT B0 ;  /* 0x0000000000007941 */ /* 0x000fea0003800200 */
.L_x_1637:
[----:B------:R-:W-:-:S05]  /*a6f0*/  LOP3.LUT R3, R0, 0x80, R3, 0xf8, !PT ;  /* 0x0000008000037812 */ /* 0x000fca00078ef803 */
[----:B------:R0:W-:Y:S01]  /*a700*/  STG.E.U8 desc[UR36][R8.64], R3 ;  /* 0x0000000308007986 */ /* 0x0001e2000c101124 */
[----:B------:R-:W-:Y:S05]  /*a710*/  BRA `(.L_x_1612) ;  /* 0x00000000005c7947 */ /* 0x000fea0003800000 */
.L_x_1634:
        /* <DEDUP_REMOVED lines=12> */
.L_x_1640:
[----:B------:R-:W-:Y:S01]  /*a7e0*/  IMAD.MOV.U32 R0, RZ, RZ, 0x7f ;  /* 0x0000007fff007424 */ /* 0x000fe200078e00ff */
[----:B------:R-:W-:-:S04]  /*a7f0*/  ISETP.GT.U32.AND P0, PT, R4, 0x7f800000, PT ;  /* 0x7f8000000400780c */ /* 0x000fc80003f04070 */
[----:B------:R-:W-:-:S09]  /*a800*/  SEL R0, R0, 0x7c, P0 ;  /* 0x0000007c00007807 */ /* 0x000fd20000000000 */
.L_x_1641:
[----:B------:R-:W-:Y:S05]  /*a810*/  BSYNC.RECONVERGENT B0 ;  /* 0x0000000000007941 */ /* 0x000fea0003800200 */
.L_x_1639:
[----:B------:R-:W-:-:S04]  /*a820*/  SHF.R.U32.HI R3, RZ, 0x18, R3 ;  /* 0x00000018ff037819 */ /* 0x000fc80000011603 */
[----:B------:R-:W-:-:S05]  /*a830*/  LOP3.LUT R3, R0, 0x80, R3, 0xf8, !PT ;  /* 0x0000008000037812 */ /* 0x000fca00078ef803 */
[----:B------:R0:W-:Y:S01]  /*a840*/  STG.E.U8 desc[UR36][R8.64], R3 ;  /* 0x0000000308007986 */ /* 0x0001e2000c101124 */
[----:B------:R-:W-:Y:S05]  /*a850*/  BRA `(.L_x_1612) ;  /* 0x00000000000c7947 */ /* 0x000fea0003800000 */
.L_x_1633:
[----:B------:R-:W-:-:S05]  /*a860*/  HADD2.F32 R0, -RZ, R24.H0_H0 ;  /* 0x20000018ff007230 */ /* 0x000fca0000004100 */
[----:B------:R-:W-:-:S05]  /*a870*/  F2FP.BF16.F32.PACK_AB R0, RZ, R0 ;  /* 0x00000000ff00723e */ /* 0x000fca00000010ff */
[----:B------:R0:W-:Y:S02]  /*a880*/  STG.E.U16 desc[UR36][R8.64], R0 ;  /* 0x0000000008007986 */ /* 0x0001e4000c101524 */
.L_x_1612:
[----:B------:R-:W-:-:S05]  /*a890*/  VIADD R19, R19, 0x80 ;  /* 0x0000008013137836 */ /* 0x000fca0000000000 */
[----:B------:R-:W-:-:S13]  /*a8a0*/  ISETP.GE.AND P0, PT, R19, R16, PT ;  /* 0x000000101300720c */ /* 0x000fda0003f06270 */
        /* <DEDUP_REMOVED lines=23> */
.L_x_1645:
[----:B------:R-:W-:-:S06]  /*aa20*/  HADD2.F32 R5, -RZ, R18.H0_H0 ;  /* 0x20000012ff057230 */ /* 0x000fcc0000004100 */
[----:B------:R-:W0:Y:S02]  /*aa30*/  F2I.S64.TRUNC R4, R5 ;  /* 0x0000000500047311 */ /* 0x000e24000020d900 */
[----:B0-----:R4:W-:Y:S01]  /*aa40*/  STG.E.U8 desc[UR36][R8.64], R4 ;  /* 0x0000000408007986 */ /* 0x0019e2000c101124 */
[----:B------:R-:W-:Y:S05]  /*aa50*/  BRA `(.L_x_1647) ;  /* 0x0000000c006c7947 */ /* 0x000fea0003800000 */
.L_x_1644:
        /* <DEDUP_REMOVED lines=10> */
.L_x_1649:
[----:B------:R-:W-:-:S04]  /*ab00*/  HADD2.F32 R18, -RZ, R18.H0_H0 ;  /* 0x20000012ff127230 */ /* 0x000fc80000004100 */
[----:B------:R-:W0:Y:S02]  /*ab10*/  F2I.FTZ.TRUNC.NTZ R3, R18 ;  /* 0x0000001200037305 */ /* 0x000e24000021f100 */
[----:B0-----:R2:W-:Y:S01]  /*ab20*/  STG.E desc[UR36][R8.64], R3 ;  /* 0x0000000308007986 */ /* 0x0015e2000c101924 */
[----:B------:R-:W-:Y:S05]  /*ab30*/  BRA `(.L_x_1647) ;  /* 0x0000000c00347947 */ /* 0x000fea0003800000 */
.L_x_1648:
[----:B------:R-:W-:-:S04]  /*ab40*/  HADD2.F32 R18, -RZ, R18.H0_H0 ;  /* 0x20000012ff127230 */ /* 0x000fc80000004100 */
[----:B------:R-:W0:Y:S02]  /*ab50*/  F2I.FTZ.TRUNC.NTZ R3, R18 ;  /* 0x0000001200037305 */ /* 0x000e24000021f100 */
[----:B0-----:R0:W-:Y:S01]  /*ab60*/  STG.E.U16 desc[UR36][R8.64], R3 ;  /* 0x0000000308007986 */ /* 0x0011e2000c101524 */
[----:B------:R-:W-:Y:S05]  /*ab70*/  BRA `(.L_x_1647) ;  /* 0x0000000c00247947 */ /* 0x000fea0003800000 */
.L_x_1643:
        /* <DEDUP_REMOVED lines=9> */
.L_x_1651:
[----:B------:R0:W-:Y:S01]  /*ac10*/  STG.E.U16 desc[UR36][R8.64], R18 ;  /* 0x0000001208007986 */ /* 0x0001e2000c101524 */
[----:B------:R-:W-:Y:S05]  /*ac20*/  BRA `(.L_x_1647) ;  /* 0x0000000800f87947 */ /* 0x000fea0003800000 */
.L_x_1650:
        /* <DEDUP_REMOVED lines=10> */
.L_x_1653:
[----:B------:R-:W-:-:S05]  /*acd0*/  HADD2.F32 R0, -RZ, R18.H0_H0 ;  /* 0x20000012ff007230 */ /* 0x000fca0000004100 */
[----:B------:R-:W-:-:S04]  /*ace0*/  F2FP.F16.F32.PACK_AB R0, RZ, R0 ;  /* 0x00000000ff00723e */ /* 0x000fc800000000ff */
[----:B------:R-:W-:-:S05]  /*acf0*/  PRMT R0, R0, 0x5410, RZ ;  /* 0x0000541000007816 */ /* 0x000fca00000000ff */
[----:B------:R0:W-:Y:S01]  /*ad00*/  STG.E desc[UR36][R8.64], R0 ;  /* 0x0000000008007986 */ /* 0x0001e2000c101924 */
[----:B------:R-:W-:Y:S05]  /*ad10*/  BRA `(.L_x_1647) ;  /* 0x0000000800bc7947 */ /* 0x000fea0003800000 */
.L_x_1652:
[----:B------:R-:W-:-:S05]  /*ad20*/  HADD2.F32 R4, -RZ, R18.H0_H0 ;  /* 0x20000012ff047230 */ /* 0x000fca0000004100 */
[----:B------:R-:W-:-:S06]  /*ad30*/  FMUL.FTZ R4, R4, 1 ;  /* 0x3f80000004047820 */ /* 0x000fcc0000410000 */
[----:B------:R-:W0:Y:S02]  /*ad40*/  F2F.F64.F32 R4, R4 ;  /* 0x0000000400047310 */ /* 0x000e240000201800 */
[----:B0-----:R0:W-:Y:S01]  /*ad50*/  STG.E.64 desc[UR36][R8.64], R4 ;  /* 0x0000000408007986 */ /* 0x0011e2000c101b24 */
[----:B------:R-:W-:Y:S05]  /*ad60*/  BRA `(.L_x_1647) ;  /* 0x0000000800a87947 */ /* 0x000fea0003800000 */
.L_x_1642:
        /* <DEDUP_REMOVED lines=14> */
.L_x_1657:
        /* <DEDUP_REMOVED lines=17> */
.L_x_1660:
[----:B------:R-:W-:-:S04]  /*af60*/  SHF.R.U32.HI R3, RZ, 0x18, R5 ;  /* 0x00000018ff037819 */ /* 0x000fc80000011605 */
[----:B------:R-:W-:-:S04]  /*af70*/  LOP3.LUT R0, R0, 0x80, R3, 0xf8, !PT ;  /* 0x0000008000007812 */ /* 0x000fc800078ef803 */
[----:B------:R-:W-:-:S07]  /*af80*/  PRMT R4, R0, 0x7610, R4 ;  /* 0x0000761000047816 */ /* 0x000fce0000000004 */
.L_x_1659:
[----:B------:R-:W-:Y:S05]  /*af90*/  BSYNC.RECONVERGENT B0 ;  /* 0x0000000000007941 */ /* 0x000fea0003800200 */
.L_x_1658:
[----:B------:R0:W-:Y:S01]  /*afa0*/  STG.E.U8 desc[UR36][R8.64], R4 ;  /* 0x0000000408007986 */ /* 0x0001e2000c101124 */
[----:B------:R-:W-:Y:S05]  /*afb0*/  BRA `(.L_x_1647) ;  /* 0x0000000800147947 */ /* 0x000fea0003800000 */
.L_x_1656:
        /* <DEDUP_REMOVED lines=17> */
.L_x_1663:
[----:B------:R-:W-:-:S04]  /*b0d0*/  SHF.R.U32.HI R3, RZ, 0x18, R5 ;  /* 0x00000018ff037819 */ /* 0x000fc80000011605 */
[----:B------:R-:W-:-:S04]  /*b0e0*/  LOP3.LUT R0, R0, 0x80, R3, 0xf8, !PT ;  /* 0x0000008000007812 */ /* 0x000fc800078ef803 */
[----:B------:R-:W-:-:S07]  /*b0f0*/  PRMT R4, R0, 0x7610, R4 ;  /* 0x0000761000047816 */ /* 0x000fce0000000004 */
.L_x_1662:
[----:B------:R-:W-:Y:S05]  /*b100*/  BSYNC.RECONVERGENT B0 ;  /* 0x0000000000007941 */ /* 0x000fea0003800200 */
.L_x_1661:
[----:B------:R0:W-:Y:S01]  /*b110*/  STG.E.U8 desc[UR36][R8.64], R4 ;  /* 0x0000000408007986 */ /* 0x0001e2000c101124 */
[----:B------:R-:W-:Y:S05]  /*b120*/  BRA `(.L_x_1647) ;  /* 0x0000000400b87947 */ /* 0x000fea0003800000 */
.L_x_1655:
        /* <DEDUP_REMOVED lines=22> */
.L_x_1665:
[----:B------:R-:W-:-:S06]  /*b290*/  HADD2.F32 R4, -RZ, R18.H0_H0 ;  /* 0x20000012ff047230 */ /* 0x000fcc0000004100 */
[----:B------:R-:W0:Y:S02]  /*b2a0*/  F2I.U64.TRUNC R4, R4 ;  /* 0x0000000400047311 */ /* 0x000e24000020d800 */
[----:B0-----:R0:W-:Y:S01]  /*b2b0*/  STG.E.64 desc[UR36][R8.64], R4 ;  /* 0x0000000408007986 */ /* 0x0011e2000c101b24 */
[----:B------:R-:W-:Y:S05]  /*b2c0*/  BRA `(.L_x_1647) ;  /* 0x0000000400507947 */ /* 0x000fea0003800000 */
.L_x_1664:
[----:B------:R-:W-:-:S04]  /*b2d0*/  HADD2.F32 R18, -RZ, R18.H0_H0 ;  /* 0x20000012ff127230 */ /* 0x000fc80000004100 */
[----:B------:R-:W0:Y:S02]  /*b2e0*/  F2I.FTZ.U32.TRUNC.NTZ R3, R18 ;  /* 0x0000001200037305 */ /* 0x000e24000021f000 */
[----:B0-----:R0:W-:Y:S01]  /*b2f0*/  STG.E desc[UR36][R8.64], R3 ;  /* 0x0000000308007986 */ /* 0x0011e2000c101924 */
[----:B------:R-:W-:Y:S05]  /*b300*/  BRA `(.L_x_1647) ;  /* 0x0000000400407947 */ /* 0x000fea0003800000 */
.L_x_1654:
        /* <DEDUP_REMOVED lines=11> */
.L_x_1667:
[----:B------:R-:W-:Y:S01]  /*b3c0*/  HADD2.F32 R18, -RZ, R18.H0_H0 ;  /* 0x20000012ff127230 */ /* 0x000fe20000004100 */
[----:B------:R-:W-:-:S04]  /*b3d0*/  CS2R R6, SRZ ;  /* 0x0000000000067805 */ /* 0x000fc8000001ff00 */
[----:B------:R-:W-:-:S06]  /*b3e0*/  FMUL.FTZ R4, R18, 1 ;  /* 0x3f80000012047820 */ /* 0x000fcc0000410000 */
[----:B------:R-:W0:Y:S02]  /*b3f0*/  F2F.F64.F32 R4, R4 ;  /* 0x0000000400047310 */ /* 0x000e240000201800 */
[----:B0-----:R0:W-:Y:S01]  /*b400*/  STG.E.128 desc[UR36][R8.64], R4 ;  /* 0x0000000408007986 */ /* 0x0011e2000c101d24 */
[----:B------:R-:W-:Y:S05]  /*b410*/  BRA `(.L_x_1647) ;  /* 0x0000000000fc7947 */ /* 0x000fea0003800000 */
.L_x_1666:
[----:B------:R-:W-:-:S13]  /*b420*/  ISETP.NE.AND P0, PT, R0, 0xf, PT ;  /* 0x0000000f0000780c */ /* 0x000fda0003f05270 */
[----:B------:R-:W-:Y:S05]  /*b430*/  @!P0 BRA `(.L_x_1668) ;  /* 0x0000000000e88947 */ /* 0x000fea0003800000 */
[----:B------:R-:W-:-:S13]  /*b440*/  ISETP.NE.AND P0, PT, R0, 0x17, PT ;  /* 0x000000170000780c */ /* 0x000fda0003f05270 */
[----:B------:R-:W-:Y:S05]  /*b450*/  @!P0 BRA `(.L_x_1669) ;  /* 0x0000000000908947 */ /* 0x000fea0003800000 */
[----:B------:R-:W-:-:S13]  /*b460*/  ISETP.NE.AND P0, PT, R0, 0x18, PT ;  /* 0x000000180000780c */ /* 0x000fda0003f05270 */
[----:B------:R-:W-:Y:S05]  /*b470*/  @!P0 BRA `(.L_x_1670) ;  /* 0x0000000000448947 */ /* 0x000fea0003800000 */
.L_x_1646:
        /* <DEDUP_REMOVED lines=16> */
.L_x_1671:
[----:B------:R-:W-:Y:S05]  /*b580*/  BRA `(.L_x_1647) ;  /* 0x0000000000a07947 */ /* 0x000fea0003800000 */
.L_x_1670:
        /* <DEDUP_REMOVED lines=13> */
.L_x_1673:
[----:B------:R-:W-:Y:S05]  /*b660*/  BSYNC.RECONVERGENT B0 ;  /* 0x0000000000007941 */ /* 0x000fea0003800200 */
.L_x_1672:
[----:B------:R-:W-:-:S05]  /*b670*/  LOP3.LUT R3, R0, 0x80, R3, 0xf8, !PT ;  /* 0x0000008000037812 */ /* 0x000fca00078ef803 */
[----:B------:R0:W-:Y:S01]  /*b680*/  STG.E.U8 desc[UR36][R8.64], R3 ;  /* 0x0000000308007986 */ /* 0x0001e2000c101124 */
[----:B------:R-:W-:Y:S05]  /*b690*/  BRA `(.L_x_1647) ;  /* 0x00000000005c7947 */ /* 0x000fea0003800000 */
.L_x_1669:
        /* <DEDUP_REMOVED lines=12> */
.L_x_1675:
[----:B------:R-:W-:Y:S01]  /*b760*/  IMAD.MOV.U32 R0, RZ, RZ, 0x7f ;  /* 0x0000007fff007424 */ /* 0x000fe200078e00ff */
[----:B------:R-:W-:-:S04]  /*b770*/  ISETP.GT.U32.AND P0, PT, R4, 0x7f800000, PT ;  /* 0x7f8000000400780c */ /* 0x000fc80003f04070 */
[----:B------:R-:W-:-:S09]  /*b780*/  SEL R0, R0, 0x7c, P0 ;  /* 0x0000007c00007807 */ /* 0x000fd20000000000 */
.L_x_1676:
[----:B------:R-:W-:Y:S05]  /*b790*/  BSYNC.RECONVERGENT B0 ;  /* 0x0000000000007941 */ /* 0x000fea0003800200 */
.L_x_1674:
[----:B------:R-:W-:-:S04]  /*b7a0*/  SHF.R.U32.HI R3, RZ, 0x18, R3 ;  /* 0x00000018ff037819 */ /* 0x000fc80000011603 */
[----:B------:R-:W-:-:S05]  /*b7b0*/  LOP3.LUT R3, R0, 0x80, R3, 0xf8, !PT ;  /* 0x0000008000037812 */ /* 0x000fca00078ef803 */
[----:B------:R0:W-:Y:S01]  /*b7c0*/  STG.E.U8 desc[UR36][R8.64], R3 ;  /* 0x0000000308007986 */ /* 0x0001e2000c101124 */
[----:B------:R-:W-:Y:S05]  /*b7d0*/  BRA `(.L_x_1647) ;  /* 0x00000000000c7947 */ /* 0x000fea0003800000 */
.L_x_1668:
[----:B------:R-:W-:-:S05]  /*b7e0*/  HADD2.F32 R0, -RZ, R18.H0_H0 ;  /* 0x20000012ff007230 */ /* 0x000fca0000004100 */
[----:B------:R-:W-:-:S05]  /*b7f0*/  F2FP.BF16.F32.PACK_AB R0, RZ, R0 ;  /* 0x00000000ff00723e */ /* 0x000fca00000010ff */
[----:B------:R0:W-:Y:S02]  /*b800*/  STG.E.U16 desc[UR36][R8.64], R0 ;  /* 0x0000000008007986 */ /* 0x0001e4000c101524 */
.L_x_1647:
[----:B------:R-:W-:-:S07]  /*b810*/  VIADD R19, R19, 0x80 ;  /* 0x0000008013137836 */ /* 0x000fce0000000000 */
.L_x_1606:
[----:B------:R-:W-:Y:S05]  /*b820*/  BSYNC.RECONVERGENT B6 ;  /* 0x0000000000067941 */ /* 0x000fea0003800200 */
.L_x_1605:
[----:B------:R-:W-:-:S13]  /*b830*/  ISETP.GE.AND P0, PT, R19, R16, PT ;  /* 0x000000101300720c */ /* 0x000fda0003f06270 */
[----:B------:R-:W-:Y:S05]  /*b840*/  @P0 EXIT ;  /* 0x000000000000094d */ /* 0x000fea0003800000 */
[----:B01-34-:R-:W0:Y:S01]  /*b850*/  LDC.64 R4, c[0x0][0x398] ;  /* 0x0000e600ff047b82 */ /* 0x01be220000000a00 */
[----:B------:R-:W1:Y:S01]  /*b860*/  LDCU UR4, c[0x0][0x3c4] ;  /* 0x00007880ff0477ac */ /* 0x000e620008000800 */
[----:B--2---:R-:W-:Y:S01]  /*b870*/  PRMT R0, R17, 0x9910, RZ ;  /* 0x0000991011007816 */ /* 0x004fe200000000ff */
[----:B------:R-:W-:-:S03]  /*b880*/  IMAD R2, R2, 0x200, R19 ;  /* 0x0000020002027824 */ /* 0x000fc600078e0213 */
[----:B------:R-:W-:Y:S01]  /*b890*/  ISETP.GT.AND P1, PT, R0, 0x9, PT ;  /* 0x000000090000780c */ /* 0x000fe20003f24270 */
[----:B-1----:R-:W-:-:S05]  /*b8a0*/  IMAD R3, R2, UR4, RZ ;  /* 0x0000000402037c24 */ /* 0x002fca000f8e02ff */
        /* <DEDUP_REMOVED lines=13> */
[----:B0-----:R-:W-:Y:S01]  /*b980*/  STG.E.U8 desc[UR36][R2.64], R5 ;  /* 0x0000000502007986 */ /* 0x001fe2000c101124 */
[----:B------:R-:W-:Y:S05]  /*b990*/  EXIT ;  /* 0x000000000000794d */ /* 0x000fea0003800000 */
.L_x_1680:
[----:B------:R-:W-:-:S06]  /*b9a0*/  HADD2.F32 R5, -RZ, R22.H0_H0 ;  /* 0x20000016ff057230 */ /* 0x000fcc0000004100 */
[----:B------:R-:W0:Y:S02]  /*b9b0*/  F2I.S64.TRUNC R4, R5 ;  /* 0x0000000500047311 */ /* 0x000e24000020d900 */
[----:B0-----:R-:W-:Y:S01]  /*b9c0*/  STG.E.U8 desc[UR36][R2.64], R4 ;  /* 0x0000000402007986 */ /* 0x001fe2000c101124 */
[----:B------:R-:W-:Y:S05]  /*b9d0*/  EXIT ;  /* 0x000000000000794d */ /* 0x000fea0003800000 */
.L_x_1679:
        /* <DEDUP_REMOVED lines=8> */
[----:B0-----:R-:W-:Y:S01]  /*ba60*/  STG.E.64 desc[UR36][R2.64], R4 ;  /* 0x0000000402007986 */ /* 0x001fe2000c101b24 */
[----:B------:R-:W-:Y:S05]  /*ba70*/  EXIT ;  /* 0x000000000000794d */ /* 0x000fea0003800000 */
.L_x_1683:
[----:B------:R-:W-:-:S04]  /*ba80*/  HADD2.F32 R22, -RZ, R22.H0_H0 ;  /* 0x20000016ff167230 */ /* 0x000fc80000004100 */
[----:B------:R-:W0:Y:S02]  /*ba90*/  F2I.FTZ.TRUNC.NTZ R5, R22 ;  /* 0x0000001600057305 */ /* 0x000e24000021f100 */
[----:B0-----:R-:W-:Y:S01]  /*baa0*/  STG.E desc[UR36][R2.64], R5 ;  /* 0x0000000502007986 */ /* 0x001fe2000c101924 */
[----:B------:R-:W-:Y:S05]  /*bab0*/  EXIT ;  /* 0x000000000000794d */ /* 0x000fea0003800000 */
.L_x_1682:
[----:B------:R-:W-:-:S04]  /*bac0*/  HADD2.F32 R22, -RZ, R22.H0_H0 ;  /* 0x20000016ff167230 */ /* 0x000fc80000004100 */
[----:B------:R-:W0:Y:S02]  /*bad0*/  F2I.FTZ.TRUNC.NTZ R5, R22 ;  /* 0x0000001600057305 */ /* 0x000e24000021f100 */
[----:B0-----:R-:W-:Y:S01]  /*bae0*/  STG.E.U16 desc[UR36][R2.64], R5 ;  /* 0x0000000502007986 */ /* 0x001fe2000c101524 */
[----:B------:R-:W-:Y:S05]  /*baf0*/  EXIT ;  /* 0x000000000000794d */ /* 0x000fea0003800000 */
.L_x_1678:
[----:B------:R-:W-:-:S13]  /*bb00*/  ISETP.GT.AND P0, PT, R0, 0x6, PT ;  /* 0x000000060000780c */ /* 0x000fda0003f04270 */
[----:B------:R-:W-:Y:S05]  /*bb10*/  @P0 BRA `(.L_x_1684) ;  /* 0x0000000000240947 */ /* 0x000fea0003800000 */
[----:B------:R-:W-:-:S13]  /*bb20*/  ISETP.NE.AND P0, PT, R0, 0x5, PT ;  /* 0x000000050000780c */ /* 0x000fda0003f05270 */
[----:B------:R-:W-:Y:S05]  /*bb30*/  @!P0 BRA `(.L_x_1685) ;  /* 0x0000000000148947 */ /* 0x000fea0003800000 */
[----:B------:R-:W-:-:S13]  /*bb40*/  ISETP.NE.AND P0, PT, R0, 0x6, PT ;  /* 0x000000060000780c */ /* 0x000fda0003f05270 */
[----:B------:R-:W-:Y:S05]  /*bb50*/  @P0 BRA `(.L_x_1681) ;  /* 0x0000000800280947 */ /* 0x000fea0003800000 */
[----:B------:R-:W-:-:S05]  /*bb60*/  HADD2.F32 R5, -RZ, R22.H0_H0 ;  /* 0x20000016ff057230 */ /* 0x000fca0000004100 */
[----:B------:R-:W-:Y:S01]  /*bb70*/  STG.E desc[UR36][R2.64], R5 ;  /* 0x0000000502007986 */ /* 0x000fe2000c101924 */
[----:B------:R-:W-:Y:S05]  /*bb80*/  EXIT ;  /* 0x000000000000794d */ /* 0x000fea0003800000 */
.L_x_1685:
[----:B------:R-:W-:Y:S01]  /*bb90*/  STG.E.U16 desc[UR36][R2.64], R22 ;  /* 0x0000001602007986 */ /* 0x000fe2000c101524 */
[----:B------:R-:W-:Y:S05]  /*bba0*/  EXIT ;  /* 0x000000000000794d */ /* 0x000fea0003800000 */
.L_x_1684:
        /* <DEDUP_REMOVED lines=8> */
[----:B------:R-:W-:Y:S01]  /*bc30*/  STG.E.64 desc[UR36][R2.64], R22 ;  /* 0x0000001602007986 */ /* 0x000fe2000c101b24 */
[----:B------:R-:W-:Y:S05]  /*bc40*/  EXIT ;  /* 0x000000000000794d */ /* 0x000fea0003800000 */
.L_x_1687:
[----:B------:R-:W-:-:S05]  /*bc50*/  HADD2.F32 R0, -RZ, R22.H0_H0 ;  /* 0x20000016ff007230 */ /* 0x000fca0000004100 */
[----:B------:R-:W-:-:S04]  /*bc60*/  F2FP.F16.F32.PACK_AB R0, RZ, R0 ;  /* 0x00000000ff00723e */ /* 0x000fc800000000ff */
[----:B------:R-:W-:-:S05]  /*bc70*/  PRMT R0, R0, 0x5410, RZ ;  /* 0x0000541000007816 */ /* 0x000fca00000000ff */
[----:B------:R-:W-:Y:S01]  /*bc80*/  STG.E desc[UR36][R2.64], R0 ;  /* 0x0000000002007986 */ /* 0x000fe2000c101924 */
[----:B------:R-:W-:Y:S05]  /*bc90*/  EXIT ;  /* 0x000000000000794d */ /* 0x000fea0003800000 */
.L_x_1686:
[----:B------:R-:W-:-:S05]  /*bca0*/  HADD2.F32 R4, -RZ, R22.H0_H0 ;  /* 0x20000016ff047230 */ /* 0x000fca0000004100 */
[----:B------:R-:W-:-:S06]  /*bcb0*/  FMUL.FTZ R4, R4, 1 ;  /* 0x3f80000004047820 */ /* 0x000fcc0000410000 */
[----:B------:R-:W0:Y:S02]  /*bcc0*/  F2F.F64.F32 R4, R4 ;  /* 0x0000000400047310 */ /* 0x000e240000201800 */
[----:B0-----:R-:W-:Y:S01]  /*bcd0*/  STG.E.64 desc[UR36][R2.64], R4 ;  /* 0x0000000402007986 */ /* 0x001fe2000c101b24 */
[----:B------:R-:W-:Y:S05]  /*bce0*/  EXIT ;  /* 0x000000000000794d */ /* 0x000fea0003800000 */
.L_x_1677:
        /* <DEDUP_REMOVED lines=12> */
[----:B0-----:R-:W-:Y:S01]  /*bdb0*/  STG.E.U16 desc[UR36][R2.64], R5 ;  /* 0x0000000502007986 */ /* 0x001fe2000c101524 */
[----:B------:R-:W-:Y:S05]  /*bdc0*/  EXIT ;  /* 0x000000000000794d */ /* 0x000fea0003800000 */
.L_x_1691:
        /* <DEDUP_REMOVED lines=18> */
.L_x_1694:
[----:B------:R-:W-:-:S04]  /*bef0*/  SHF.R.U32.HI R5, RZ, 0x18, R5 ;  /* 0x00000018ff057819 */ /* 0x000fc80000011605 */
[----:B------:R-:W-:-:S07]  /*bf00*/  LOP3.LUT R0, R0, 0x80, R5, 0xf8, !PT ;  /* 0x0000008000007812 */ /* 0x000fce00078ef805 */
.L_x_1693:
[----:B------:R-:W-:Y:S05]  /*bf10*/  BSYNC.RECONVERGENT B0 ;  /* 0x0000000000007941 */ /* 0x000fea0003800200 */
.L_x_1692:
[----:B------:R-:W-:Y:S01]  /*bf20*/  STG.E.U8 desc[UR36][R2.64], R0 ;  /* 0x0000000002007986 */ /* 0x000fe2000c101124 */
[----:B------:R-:W-:Y:S05]  /*bf30*/  EXIT ;  /* 0x000000000000794d */ /* 0x000fea0003800000 */
.L_x_1690:
        /* <DEDUP_REMOVED lines=18> */
.L_x_1697:
[----:B------:R-:W-:-:S04]  /*c060*/  SHF.R.U32.HI R5, RZ, 0x18, R5 ;  /* 0x00000018ff057819 */ /* 0x000fc80000011605 */
[----:B------:R-:W-:-:S07]  /*c070*/  LOP3.LUT R0, R0, 0x80, R5, 0xf8, !PT ;  /* 0x0000008000007812 */ /* 0x000fce00078ef805 */
.L_x_1696:
[----:B------:R-:W-:Y:S05]  /*c080*/  BSYNC.RECONVERGENT B0 ;  /* 0x0000000000007941 */ /* 0x000fea0003800200 */
.L_x_1695:
[----:B------:R-:W-:Y:S01]  /*c090*/  STG.E.U8 desc[UR36][R2.64], R0 ;  /* 0x0000000002007986 */ /* 0x000fe2000c101124 */
[----:B------:R-:W-:Y:S05]  /*c0a0*/  EXIT ;  /* 0x000000000000794d */ /* 0x000fea0003800000 */
.L_x_1689:
        /* <DEDUP_REMOVED lines=22> */
.L_x_1699:
[----:B------:R-:W-:-:S06]  /*c210*/  HADD2.F32 R4, -RZ, R22.H0_H0 ;  /* 0x20000016ff047230 */ /* 0x000fcc0000004100 */
[----:B------:R-:W0:Y:S02]  /*c220*/  F2I.U64.TRUNC R4, R4 ;  /* 0x0000000400047311 */ /* 0x000e24000020d800 */
[----:B0-----:R-:W-:Y:S01]  /*c230*/  STG.E.64 desc[UR36][R2.64], R4 ;  /* 0x0000000402007986 */ /* 0x001fe2000c101b24 */
[----:B------:R-:W-:Y:S05]  /*c240*/  EXIT ;  /* 0x000000000000794d */ /* 0x000fea0003800000 */
.L_x_1698:
[----:B------:R-:W-:-:S04]  /*c250*/  HADD2.F32 R22, -RZ, R22.H0_H0 ;  /* 0x20000016ff167230 */ /* 0x000fc80000004100 */
[----:B------:R-:W0:Y:S02]  /*c260*/  F2I.FTZ.U32.TRUNC.NTZ R5, R22 ;  /* 0x0000001600057305 */ /* 0x000e24000021f000 */
[----:B0-----:R-:W-:Y:S01]  /*c270*/  STG.E desc[UR36][R2.64], R5 ;  /* 0x0000000502007986 */ /* 0x001fe2000c101924 */
[----:B------:R-:W-:Y:S05]  /*c280*/  EXIT ;  /* 0x000000000000794d */ /* 0x000fea0003800000 */
.L_x_1688:
        /* <DEDUP_REMOVED lines=9> */
[----:B------:R-:W-:Y:S01]  /*c320*/  STG.E.U8 desc[UR36][R2.64], R5 ;  /* 0x0000000502007986 */ /* 0x000fe2000c101124 */
[----:B------:R-:W-:Y:S05]  /*c330*/  EXIT ;  /* 0x000000000000794d */ /* 0x000fea0003800000 */
.L_x_1701:
[----:B------:R-:W-:Y:S01]  /*c340*/  HADD2.F32 R22, -RZ, R22.H0_H0 ;  /* 0x20000016ff167230 */ /* 0x000fe20000004100 */
[----:B------:R-:W-:-:S04]  /*c350*/  CS2R R6, SRZ ;  /* 0x0000000000067805 */ /* 0x000fc8000001ff00 */
[----:B------:R-:W-:-:S06]  /*c360*/  FMUL.FTZ R4, R22, 1 ;  /* 0x3f80000016047820 */ /* 0x000fcc0000410000 */
[----:B------:R-:W0:Y:S02]  /*c370*/  F2F.F64.F32 R4, R4 ;  /* 0x0000000400047310 */ /* 0x000e240000201800 */
[----:B0-----:R-:W-:Y:S01]  /*c380*/  STG.E.128 desc[UR36][R2.64], R4 ;  /* 0x0000000402007986 */ /* 0x001fe2000c101d24 */
[----:B------:R-:W-:Y:S05]  /*c390*/  EXIT ;  /* 0x000000000000794d */ /* 0x000fea0003800000 */
.L_x_1700:
[----:B------:R-:W-:-:S13]  /*c3a0*/  ISETP.NE.AND P0, PT, R0, 0xf, PT ;  /* 0x0000000f0000780c */ /* 0x000fda0003f05270 */
[----:B------:R-:W-:Y:S05]  /*c3b0*/  @!P0 BRA `(.L_x_1702) ;  /* 0x0000000000e88947 */ /* 0x000fea0003800000 */
[----:B------:R-:W-:-:S13]  /*c3c0*/  ISETP.NE.AND P0, PT, R0, 0x17, PT ;  /* 0x000000170000780c */ /* 0x000fda0003f05270 */
[----:B------:R-:W-:Y:S05]  /*c3d0*/  @!P0 BRA `(.L_x_1703) ;  /* 0x0000000000908947 */ /* 0x000fea0003800000 */
[----:B------:R-:W-:-:S13]  /*c3e0*/  ISETP.NE.AND P0, PT, R0, 0x18, PT ;  /* 0x000000180000780c */ /* 0x000fda0003f05270 */
[----:B------:R-:W-:Y:S05]  /*c3f0*/  @!P0 BRA `(.L_x_1704) ;  /* 0x0000000000448947 */ /* 0x000fea0003800000 */
.L_x_1681:
        /* <DEDUP_REMOVED lines=16> */
.L_x_1705:
[----:B------:R-:W-:Y:S05]  /*c500*/  EXIT ;  /* 0x000000000000794d */ /* 0x000fea0003800000 */
.L_x_1704:
        /* <DEDUP_REMOVED lines=13> */
.L_x_1707:
[----:B------:R-:W-:Y:S05]  /*c5e0*/  BSYNC.RECONVERGENT B0 ;  /* 0x0000000000007941 */ /* 0x000fea0003800200 */
.L_x_1706:
[----:B------:R-:W-:-:S05]  /*c5f0*/  LOP3.LUT R5, R0, 0x80, R5, 0xf8, !PT ;  /* 0x0000008000057812 */ /* 0x000fca00078ef805 */
[----:B------:R-:W-:Y:S01]  /*c600*/  STG.E.U8 desc[UR36][R2.64], R5 ;  /* 0x0000000502007986 */ /* 0x000fe2000c101124 */
[----:B------:R-:W-:Y:S05]  /*c610*/  EXIT ;  /* 0x000000000000794d */ /* 0x000fea0003800000 */
.L_x_1703:
        /* <DEDUP_REMOVED lines=12> */
.L_x_1709:
[----:B------:R-:W-:Y:S01]  /*c6e0*/  IMAD.MOV.U32 R0, RZ, RZ, 0x7f ;  /* 0x0000007fff007424 */ /* 0x000fe200078e00ff */
[----:B------:R-:W-:-:S04]  /*c6f0*/  ISETP.GT.U32.AND P0, PT, R4, 0x7f800000, PT ;  /* 0x7f8000000400780c */ /* 0x000fc80003f04070 */
[----:B------:R-:W-:-:S09]  /*c700*/  SEL R0, R0, 0x7c, P0 ;  /* 0x0000007c00007807 */ /* 0x000fd20000000000 */
.L_x_1710:
[----:B------:R-:W-:Y:S05]  /*c710*/  BSYNC.RECONVERGENT B0 ;  /* 0x0000000000007941 */ /* 0x000fea0003800200 */
.L_x_1708:
[----:B------:R-:W-:-:S04]  /*c720*/  SHF.R.U32.HI R5, RZ, 0x18, R5 ;  /* 0x00000018ff057819 */ /* 0x000fc80000011605 */
[----:B------:R-:W-:-:S05]  /*c730*/  LOP3.LUT R5, R0, 0x80, R5, 0xf8, !PT ;  /* 0x0000008000057812 */ /* 0x000fca00078ef805 */
[----:B------:R-:W-:Y:S01]  /*c740*/  STG.E.U8 desc[UR36][R2.64], R5 ;  /* 0x0000000502007986 */ /* 0x000fe2000c101124 */
[----:B------:R-:W-:Y:S05]  /*c750*/  EXIT ;  /* 0x000000000000794d */ /* 0x000fea0003800000 */
.L_x_1702:
[----:B------:R-:W-:-:S05]  /*c760*/  HADD2.F32 R0, -RZ, R22.H0_H0 ;  /* 0x20000016ff007230 */ /* 0x000fca0000004100 */
[----:B------:R-:W-:-:S05]  /*c770*/  F2FP.BF16.F32.PACK_AB R0, RZ, R0 ;  /* 0x00000000ff00723e */ /* 0x000fca00000010ff */
[----:B------:R-:W-:Y:S01]  /*c780*/  STG.E.U16 desc[UR36][R2.64], R0 ;  /* 0x0000000002007986 */ /* 0x000fe2000c101524 */
[----:B------:R-:W-:Y:S05]  /*c790*/  EXIT ;  /* 0x000000000000794d */ /* 0x000fea0003800000 */
.L_x_1711:
        /* <DEDUP_REMOVED lines=14> */
.L_x_3362:


//--------------------- .text._ZN2at6native18elementwise_kernelILi128ELi4EZNS0_22gpu_kernel_impl_nocastIZZZNS0_65_GLOBAL__N__eb3311e5_27_ActivationHardtanhKernel_cu_9e10b42f_292924hardtanh_backward_kernelERNS_14TensorIteratorERKN3c106ScalarES9_ENKUlvE_clEvENKUlvE1_clEvEUlNS6_4HalfESC_E_EEvRNS_18TensorIteratorBaseERKT_EUliE_EEviT1_ --------------------------
	.section	.text._ZN2at6native18elementwise_kernelILi128ELi4EZNS0_22gpu_kernel_impl_nocastIZZZNS0_65_GLOBAL__N__eb3311e5_27_ActivationHardtanhKernel_cu_9e10b42f_292924hardtanh_backward_kernelERNS_14TensorIteratorERKN3c106ScalarES9_ENKUlvE_clEvENKUlvE1_clEvEUlNS6_4HalfESC_E_EEvRNS_18TensorIteratorBaseERKT_EUliE_EEviT1_,"ax",@progbits
	.align	128
        .global         _ZN2at6native18elementwise_kernelILi128ELi4EZNS0_22gpu_kernel_impl_nocastIZZZNS0_65_GLOBAL__N__eb3311e5_27_ActivationHardtanhKernel_cu_9e10b42f_292924hardtanh_backward_kernelERNS_14TensorIteratorERKN3c106ScalarES9_ENKUlvE_clEvENKUlvE1_clEvEUlNS6_4HalfESC_E_EEvRNS_18TensorIteratorBaseERKT_EUliE_EEviT1_
        .type           _ZN2at6native18elementwise_kernelILi128ELi4EZNS0_22gpu_kernel_impl_nocastIZZZNS0_65_GLOBAL__N__eb3311e5_27_ActivationHardtanhKernel_cu_9e10b42f_292924hardtanh_backward_kernelERNS_14TensorIteratorERKN3c106ScalarES9_ENKUlvE_clEvENKUlvE1_clEvEUlNS6_4HalfESC_E_EEvRNS_18TensorIteratorBaseERKT_EUliE_EEviT1_,@function
        .size           _ZN2at6native18elementwise_kernelILi128ELi4EZNS0_22gpu_kernel_impl_nocastIZZZNS0_65_GLOBAL__N__eb3311e5_27_ActivationHardtanhKernel_cu_9e10b42f_292924hardtanh_backward_kernelERNS_14TensorIteratorERKN3c106ScalarES9_ENKUlvE_clEvENKUlvE1_clEvEUlNS6_4HalfESC_E_EEvRNS_18TensorIteratorBaseERKT_EUliE_EEviT1_,(.L_x_3363 - _ZN2at6native18elementwise_kernelILi128ELi4EZNS0_22gpu_kernel_impl_nocastIZZZNS0_65_GLOBAL__N__eb3311e5_27_ActivationHardtanhKernel_cu_9e10b42f_292924hardtanh_backward_kernelERNS_14TensorIteratorERKN3c106ScalarES9_ENKUlvE_clEvENKUlvE1_clEvEUlNS6_4HalfESC_E_EEvRNS_18TensorIteratorBaseERKT_EUliE_EEviT1_)
        .other          _ZN2at6native18elementwise_kernelILi128ELi4EZNS0_22gpu_kernel_impl_nocastIZZZNS0_65_GLOBAL__N__eb3311e5_27_ActivationHardtanhKernel_cu_9e10b42f_292924hardtanh_backward_kernelERNS_14TensorIteratorERKN3c106ScalarES9_ENKUlvE_clEvENKUlvE1_clEvEUlNS6_4HalfESC_E_EEvRNS_18TensorIteratorBaseERKT_EUliE_EEviT1_,@"STO_CUDA_ENTRY STV_DEFAULT"
_ZN2at6native18elementwise_kernelILi128ELi4EZNS0_22gpu_kernel_impl_nocastIZZZNS0_65_GLOBAL__N__eb3311e5_27_ActivationHardtanhKernel_cu_9e10b42f_292924hardtanh_backward_kernelERNS_14TensorIteratorERKN3c106ScalarES9_ENKUlvE_clEvENKUlvE1_clEvEUlNS6_4HalfESC_E_EEvRNS_18TensorIteratorBaseERKT_EUliE_EEviT1_:
.text._ZN2at6native18elementwise_kernelILi128ELi4EZNS0_22gpu_kernel_impl_nocastIZZZNS0_65_GLOBAL__N__eb3311e5_27_ActivationHardtanhKernel_cu_9e10b42f_292924hardtanh_backward_kernelERNS_14TensorIteratorERKN3c106ScalarES9_ENKUlvE_clEvENKUlvE1_clEvEUlNS6_4HalfESC_E_EEvRNS_18TensorIteratorBaseERKT_EUliE_EEviT1_:
        /* <DEDUP_REMOVED lines=20> */
[----:B------:R-:W-:Y:S01]  /*0140*/  IADD3 R3, PT, PT, R3, 0x80, RZ ;  /* 0x0000008003037810 */ /* 0x000fe20007ffe0ff */
[----:B---3--:R-:W-:-:S05]  /*0150*/  HADD2.F32 R2, -RZ, R6.H0_H0 ;  /* 0x20000006ff027230 */ /* 0x008fca0000004100 */
[C---:B-1----:R-:W-:Y:S02]  /*0160*/  FSETP.GE.FTZ.AND P1, PT, R2.reuse, UR9, PT ;  /* 0x0000000902007c0b */ /* 0x042fe4000bf36000 */
[----:B------:R-:W-:Y:S01]  /*0170*/  FSETP.GTU.FTZ.AND P0, PT, R2, UR8, PT ;  /* 0x0000000802007c0b */ /* 0x000fe2000bf1c000 */
[----:B--2---:R-:W-:-:S05]  /*0180*/  HADD2.F32 R0, -RZ, R4.H0_H0 ;  /* 0x20000004ff007230 */ /* 0x004fca0000004100 */
[----:B------:R-:W-:-:S04]  /*0190*/  FSEL R0, R0, RZ, !P1 ;  /* 0x000000ff00007208 */ /* 0x000fc80004800000 */
[----:B------:R-:W-:Y:S02]  /*01a0*/  FSEL R0, R0, RZ, P0 ;  /* 0x000000ff00007208 */ /* 0x000fe40000000000 */
[----:B------:R-:W-:Y:S02]  /*01b0*/  ISETP.GE.AND P0, PT, R3, UR4, PT ;  /* 0x0000000403007c0c */ /* 0x000fe4000bf06270 */
[----:B------:R-:W-:-:S05]  /*01c0*/  F2FP.F16.F32.PACK_AB R0, RZ, R0 ;  /* 0x00000000ff00723e */ /* 0x000fca00000000ff */
        /* <DEDUP_REMOVED lines=9> */
[----:B------:R-:W-:Y:S01]  /*0260*/  IADD3 R3, PT, PT, R3, 0x80, RZ ;  /* 0x0000008003037810 */ /* 0x000fe20007ffe0ff */
[----:B----4-:R-:W-:-:S05]  /*0270*/  HADD2.F32 R2, -RZ, R6.H0_H0 ;  /* 0x20000006ff027230 */ /* 0x010fca0000004100 */
[C---:B--2---:R-:W-:Y:S02]  /*0280*/  FSETP.GE.FTZ.AND P1, PT, R2.reuse, UR9, PT ;  /* 0x0000000902007c0b */ /* 0x044fe4000bf36000 */
[----:B------:R-:W-:Y:S01]  /*0290*/  FSETP.GTU.FTZ.AND P0, PT, R2, UR8, PT ;  /* 0x0000000802007c0b */ /* 0x000fe2000bf1c000 */
[----:B---3--:R-:W-:-:S05]  /*02a0*/  HADD2.F32 R0, -RZ, R4.H0_H0 ;  /* 0x20000004ff007230 */ /* 0x008fca0000004100 */
[----:B------:R-:W-:-:S04]  /*02b0*/  FSEL R0, R0, RZ, !P1 ;  /* 0x000000ff00007208 */ /* 0x000fc80004800000 */
[----:B------:R-:W-:-:S04]  /*02c0*/  FSEL R0, R0, RZ, P0 ;  /* 0x000000ff00007208 */ /* 0x000fc80000000000 */
[----:B------:R-:W-:-:S05]  /*02d0*/  F2FP.F16.F32.PACK_AB R0, RZ, R0 ;  /* 0x00000000ff00723e */ /* 0x000fca00000000ff */
[----:B0-----:R0:W-:Y:S02]  /*02e0*/  STG.E.U16 desc[UR6][R8.64], R0 ;  /* 0x0000000008007986 */ /* 0x0011e4000c101506 */
.L_x_1715:
[----:B------:R-:W-:-:S13]  /*02f0*/  ISETP.GE.AND P0, PT, R3, UR4, PT ;  /* 0x0000000403007c0c */ /* 0x000fda000bf06270 */
[----:B------:R-:W-:Y:S05]  /*0300*/  @P0 BREAK.RELIABLE B1 ;  /* 0x0000000000010942 */ /* 0x000fea0003800100 */
[----:B------:R-:W-:Y:S05]  /*0310*/  @P0 BRA `(.L_x_1716) ;  /* 0x0000000000400947 */ /* 0x000fea0003800000 */
[----:B------:R-:W-:Y:S05]  /*0320*/  BSYNC.RELIABLE B1 ;  /* 0x0000000000017941 */ /* 0x000fea0003800100 */
.L_x_1714:
        /* <DEDUP_REMOVED lines=15> */
.L_x_1716:
[----:B------:R-:W-:Y:S05]  /*0420*/  BSYNC.RECONVERGENT B0 ;  /* 0x0000000000007941 */ /* 0x000fea0003800200 */
.L_x_1713:
        /* <DEDUP_REMOVED lines=9> */
[----:B01----:R-:W-:-:S05]  /*04c0*/  HADD2.F32 R8, -RZ, R4.H0_H0 ;  /* 0x20000004ff087230 */ /* 0x003fca0000004100 */
[C---:B---3--:R-:W-:Y:S02]  /*04d0*/  FSETP.GE.FTZ.AND P1, PT, R8.reuse, UR5, PT ;  /* 0x0000000508007c0b */ /* 0x048fe4000bf36000 */
[----:B------:R-:W-:Y:S01]  /*04e0*/  FSETP.GTU.FTZ.AND P0, PT, R8, UR4, PT ;  /* 0x0000000408007c0b */ /* 0x000fe2000bf1c000 */
[----:B--2---:R-:W-:-:S05]  /*04f0*/  HADD2.F32 R0, -RZ, R2.H0_H0 ;  /* 0x20000002ff007230 */ /* 0x004fca0000004100 */
[----:B------:R-:W-:-:S04]  /*0500*/  FSEL R0, R0, RZ, !P1 ;  /* 0x000000ff00007208 */ /* 0x000fc80004800000 */
[----:B------:R-:W-:-:S04]  /*0510*/  FSEL R0, R0, RZ, P0 ;  /* 0x000000ff00007208 */ /* 0x000fc80000000000 */
[----:B------:R-:W-:-:S05]  /*0520*/  F2FP.F16.F32.PACK_AB R0, RZ, R0 ;  /* 0x00000000ff00723e */ /* 0x000fca00000000ff */
[----:B----4-:R-:W-:Y:S01]  /*0530*/  STG.E.U16 desc[UR6][R6.64], R0 ;  /* 0x0000000006007986 */ /* 0x010fe2000c101506 */
[----:B------:R-:W-:Y:S05]  /*0540*/  EXIT ;  /* 0x000000000000794d */ /* 0x000fea0003800000 */
.L_x_1712:
        /* <DEDUP_REMOVED lines=356> */
.L_x_1720:
        /* <DEDUP_REMOVED lines=9> */
[----:B------:R-:W-:Y:S01]  /*1c20*/  IADD3 R3, PT, PT, R3, 0x80, RZ ;  /* 0x0000008003037810 */ /* 0x000fe20007ffe0ff */
[----:B--2---:R-:W-:Y:S02]  /*1c30*/  HADD2.F32 R10, -RZ, R8.H0_H0 ;  /* 0x20000008ff0a7230 */ /* 0x004fe40000004100 */
[----:B---3--:R-:W-:-:S03]  /*1c40*/  HADD2.F32 R4, -RZ, R6.H0_H0 ;  /* 0x20000006ff047230 */ /* 0x008fc60000004100 */
[C---:B0-----:R-:W-:Y:S02]  /*1c50*/  FSETP.GE.FTZ.AND P1, PT, R10.reuse, UR11, PT ;  /* 0x0000000b0a007c0b */ /* 0x041fe4000bf36000 */
[----:B------:R-:W-:Y:S02]  /*1c60*/  FSETP.GTU.FTZ.AND P0, PT, R10, UR10, PT ;  /* 0x0000000a0a007c0b */ /* 0x000fe4000bf1c000 */
[----:B------:R-:W-:-:S04]  /*1c70*/  FSEL R4, R4, RZ, !P1 ;  /* 0x000000ff04047208 */ /* 0x000fc80004800000 */
[----:B------:R-:W-:Y:S02]  /*1c80*/  FSEL R10, R4, RZ, P0 ;  /* 0x000000ff040a7208 */ /* 0x000fe40000000000 */
[----:B-1----:R-:W-:Y:S02]  /*1c90*/  IADD3 R4, P0, PT, R5, UR8, RZ ;  /* 0x0000000805047c10 */ /* 0x002fe4000ff1e0ff */
[----:B------:R-:W-:Y:S02]  /*1ca0*/  F2FP.F16.F32.PACK_AB R10, RZ, R10 ;  /* 0x0000000aff0a723e */ /* 0x000fe400000000ff */
        /* <DEDUP_REMOVED lines=353> */
.L_x_1722:
        /* <DEDUP_REMOVED lines=18> */
[----:B------:R-:W-:-:S05]  /*33e0*/  IADD3.X R5, PT, PT, RZ, UR9, RZ, P0, !PT ;  /* 0x00000009ff057c10 */ /* 0x000fca00087fe4ff */
[----:B------:R0:W-:Y:S04]  /*33f0*/  STG.E.U16 desc[UR6][R4.64], R10 ;  /* 0x0000000a04007986 */ /* 0x0001e8000c101506 */
.L_x_1719:
[----:B------:R-:W-:-:S13]  /*3400*/  ISETP.GE.AND P0, PT, R3, UR4, PT ;  /* 0x0000000403007c0c */ /* 0x000fda000bf06270 */
[----:B------:R-:W-:Y:S05]  /*3410*/  @P0 BREAK.RELIABLE B1 ;  /* 0x0000000000010942 */ /* 0x000fea0003800100 */
[----:B------:R-:W-:Y:S05]  /*3420*/  @P0 BRA `(.L_x_1721) ;  /* 0x0000001400c40947 */ /* 0x000fea0003800000 */
[----:B------:R-:W-:Y:S05]  /*3430*/  BSYNC.RELIABLE B1 ;  /* 0x0000000000017941 */ /* 0x000fea0003800100 */
.L_x_1718:
        /* <DEDUP_REMOVED lines=348> */
.L_x_1723:
        /* <DEDUP_REMOVED lines=20> */
.L_x_1721:
[----:B------:R-:W-:Y:S05]  /*4b40*/  BSYNC.RECONVERGENT B0 ;  /* 0x0000000000007941 */ /* 0x000fea0003800200 */
.L_x_1717:
        /* <DEDUP_REMOVED lines=351> */
.L_x_1724:
        /* <DEDUP_REMOVED lines=9> */
[----:B--2---:R-:W-:-:S02]  /*61d0*/  HADD2.F32 R2, -RZ, R6.H0_H0 ;  /* 0x20000006ff027230 */ /* 0x004fc40000004100 */
        /* <DEDUP_REMOVED lines=8> */
[----:B------:R-:W-:Y:S01]  /*6260*/  STG.E.U16 desc[UR6][R2.64], R0 ;  /* 0x0000000002007986 */ /* 0x000fe2000c101506 */
[----:B------:R-:W-:Y:S05]  /*6270*/  EXIT ;  /* 0x000000000000794d */ /* 0x000fea0003800000 */
.L_x_1725:
        /* <DEDUP_REMOVED lines=16> */
.L_x_3363:


//--------------------- .text._ZN2at6native27unrolled_elementwise_kernelIZZZNS0_65_GLOBAL__N__eb3311e5_27_ActivationHardtanhKernel_cu_9e10b42f_292924hardtanh_backward_kernelERNS_14TensorIteratorERKN3c106ScalarES8_ENKUlvE_clEvENKUlvE1_clEvEUlNS5_4HalfESB_E_St5arrayIPcLm3EELi4E23TrivialOffsetCalculatorILi2EjESG_ILi1EjENS0_6memory15LoadWithoutCastENSJ_16StoreWithoutCastEEEviT_T0_T2_T3_T4_T5_ --------------------------
	.section	.text._ZN2at6native27unrolled_elementwise_kernelIZZZNS0_65_GLOBAL__N__eb3311e5_27_ActivationHardtanhKernel_cu_9e10b42f_292924hardtanh_backward_kernelERNS_14TensorIteratorERKN3c106ScalarES8_ENKUlvE_clEvENKUlvE1_clEvEUlNS5_4HalfESB_E_St5arrayIPcLm3EELi4E23TrivialOffsetCalculatorILi2EjESG_ILi1EjENS0_6memory15LoadWithoutCastENSJ_16StoreWithoutCastEEEviT_T0_T2_T3_T4_T5_,"ax",@progbits
	.align	128
        .global         _ZN2at6native27unrolled_elementwise_kernelIZZZNS0_65_GLOBAL__N__eb3311e5_27_ActivationHardtanhKernel_cu_9e10b42f_292924hardtanh_backward_kernelERNS_14TensorIteratorERKN3c106ScalarES8_ENKUlvE_clEvENKUlvE1_clEvEUlNS5_4HalfESB_E_St5arrayIPcLm3EELi4E23TrivialOffsetCalculatorILi2EjESG_ILi1EjENS0_6memory15LoadWithoutCastENSJ_16StoreWithoutCastEEEviT_T0_T2_T3_T4_T5_
        .type           _ZN2at6native27unrolled_elementwise_kernelIZZZNS0_65_GLOBAL__N__eb3311e5_27_ActivationHardtanhKernel_cu_9e10b42f_292924hardtanh_backward_kernelERNS_14TensorIteratorERKN3c106ScalarES8_ENKUlvE_clEvENKUlvE1_clEvEUlNS5_4HalfESB_E_St5arrayIPcLm3EELi4E23TrivialOffsetCalculatorILi2EjESG_ILi1EjENS0_6memory15LoadWithoutCastENSJ_16StoreWithoutCastEEEviT_T0_T2_T3_T4_T5_,@function
        .size           _ZN2at6native27unrolled_elementwise_kernelIZZZNS0_65_GLOBAL__N__eb3311e5_27_ActivationHardtanhKernel_cu_9e10b42f_292924hardtanh_backward_kernelERNS_14TensorIteratorERKN3c106ScalarES8_ENKUlvE_clEvENKUlvE1_clEvEUlNS5_4HalfESB_E_St5arrayIPcLm3EELi4E23TrivialOffsetCalculatorILi2EjESG_ILi1EjENS0_6memory15LoadWithoutCastENSJ_16StoreWithoutCastEEEviT_T0_T2_T3_T4_T5_,(.L_x_3364 - _ZN2at6native27unrolled_elementwise_kernelIZZZNS0_65_GLOBAL__N__eb3311e5_27_ActivationHardtanhKernel_cu_9e10b42f_292924hardtanh_backward_kernelERNS_14TensorIteratorERKN3c106ScalarES8_ENKUlvE_clEvENKUlvE1_clEvEUlNS5_4HalfESB_E_St5arrayIPcLm3EELi4E23TrivialOffsetCalculatorILi2EjESG_ILi1EjENS0_6memory15LoadWithoutCastENSJ_16StoreWithoutCastEEEviT_T0_T2_T3_T4_T5_)
        .other          _ZN2at6native27unrolled_elementwise_kernelIZZZNS0_65_GLOBAL__N__eb3311e5_27_ActivationHardtanhKernel_cu_9e10b42f_292924hardtanh_backward_kernelERNS_14TensorIteratorERKN3c106ScalarES8_ENKUlvE_clEvENKUlvE1_clEvEUlNS5_4HalfESB_E_St5arrayIPcLm3EELi4E23TrivialOffsetCalculatorILi2EjESG_ILi1EjENS0_6memory15LoadWithoutCastENSJ_16StoreWithoutCastEEEviT_T0_T2_T3_T4_T5_,@"STO_CUDA_ENTRY STV_DEFAULT"
_ZN2at6native27unrolled_elementwise_kernelIZZZNS0_65_GLOBAL__N__eb3311e5_27_ActivationHardtanhKernel_cu_9e10b42f_292924hardtanh_backward_kernelERNS_14TensorIteratorERKN3c106ScalarES8_ENKUlvE_clEvENKUlvE1_clEvEUlNS5_4HalfESB_E_St5arrayIPcLm3EELi4E23TrivialOffsetCalculatorILi2EjESG_ILi1EjENS0_6memory15LoadWithoutCastENSJ_16StoreWithoutCastEEEviT_T0_T2_T3_T4_T5_:
.text._ZN2at6native27unrolled_elementwise_kernelIZZZNS0_65_GLOBAL__N__eb3311e5_27_ActivationHardtanhKernel_cu_9e10b42f_292924hardtanh_backward_kernelERNS_14TensorIteratorERKN3c106ScalarES8_ENKUlvE_clEvENKUlvE1_clEvEUlNS5_4HalfESB_E_St5arrayIPcLm3EELi4E23TrivialOffsetCalculatorILi2EjESG_ILi1EjENS0_6memory15LoadWithoutCastENSJ_16StoreWithoutCastEEEviT_T0_T2_T3_T4_T5_:
        /* <DEDUP_REMOVED lines=41> */
[----:B------:R1:W2:Y:S02]  /*0290*/  @!P1 LDG.E.U16 R23, desc[UR4][R8.64] ;  /* 0x0000000408179981 */ /* 0x0002a4000c1e1500 */
[----:B-1----:R-:W-:-:S02]  /*02a0*/  VIADD R2, R0, 0x100 ;  /* 0x0000010000027836 */ /* 0x002fc40000000000 */
[----:B------:R-:W-:-:S03]  /*02b0*/  @!P2 VIADD R22, R22, 0x80 ;  /* 0x000000801616a836 */ /* 0x000fc60000000000 */
[-C--:B------:R-:W-:Y:S02]  /*02c0*/  ISETP.GE.AND P1, PT, R2, R17.reuse, PT ;  /* 0x000000110200720c */ /* 0x080fe40003f26270 */
[----:B------:R-:W1:Y:S01]  /*02d0*/  @!P3 LDC.64 R2, c[0x0][0x388] ;  /* 0x0000e200ff02bb82 */ /* 0x000e620000000a00 */
[----:B------:R-:W-:Y:S01]  /*02e0*/  ISETP.GE.AND P0, PT, R22, R17, PT ;  /* 0x000000111600720c */ /* 0x000fe20003f06270 */
[----:B------:R-:W-:-:S05]  /*02f0*/  VIADD R27, R0, 0x80 ;  /* 0x00000080001b7836 */ /* 0x000fca0000000000 */
[----:B------:R-:W-:Y:S01]  /*0300*/  ISETP.GE.AND P2, PT, R27, R17, PT ;  /* 0x000000111b00720c */ /* 0x000fe20003f46270 */
[----:B------:R-:W1:Y:S06]  /*0310*/  @!P3 LDC.64 R8, c[0x0][0x398] ;  /* 0x0000e600ff08bb82 */ /* 0x000e6c0000000a00 */
[----:B------:R-:W-:Y:S02]  /*0320*/  @!P0 IMAD R13, R15, 0x200, R22 ;  /* 0x000002000f0d8824 */ /* 0x000fe400078e0216 */
[----:B------:R-:W2:Y:S02]  /*0330*/  @!P1 LDC.64 R6, c[0x0][0x388] ;  /* 0x0000e200ff069b82 */ /* 0x000ea40000000a00 */
[----:B0-----:R-:W-:Y:S01]  /*0340*/  @!P0 IMAD.WIDE.U32 R10, R13, 0x2, R10 ;  /* 0x000000020d0a8825 */ /* 0x001fe200078e000a */
[----:B------:R-:W-:-:S03]  /*0350*/  PRMT R22, RZ, 0x7610, R22 ;  /* 0x00007610ff167816 */ /* 0x000fc60000000016 */
[----:B------:R-:W-:Y:S02]  /*0360*/  @!P0 IMAD.WIDE.U32 R12, R13, 0x2, R4 ;  /* 0x000000020d0c8825 */ /* 0x000fe400078e0004 */
[----:B------:R-:W0:Y:S01]  /*0370*/  @!P2 LDC.64 R4, c[0x0][0x388] ;  /* 0x0000e200ff04ab82 */ /* 0x000e220000000a00 */
[----:B------:R-:W-:Y:S01]  /*0380*/  PRMT R28, RZ, 0x7610, R28 ;  /* 0x00007610ff1c7816 */ /* 0x000fe2000000001c */
[----:B------:R-:W-:Y:S01]  /*0390*/  VIADD R26, R0, 0x180 ;  /* 0x00000180001a7836 */ /* 0x000fe20000000000 */
[----:B------:R1:W5:Y:S04]  /*03a0*/  @!P0 LDG.E.U16 R22, desc[UR4][R10.64] ;  /* 0x000000040a168981 */ /* 0x000368000c1e1500 */
[----:B------:R0:W5:Y:S01]  /*03b0*/  @!P0 LDG.E.U16 R28, desc[UR4][R12.64] ;  /* 0x000000040c1c8981 */ /* 0x000162000c1e1500 */
[----:B------:R-:W-:Y:S01]  /*03c0*/  ISETP.GE.AND P0, PT, R26, R17, PT ;  /* 0x000000111a00720c */ /* 0x000fe20003f06270 */
[----:B-1----:R-:W-:-:S04]  /*03d0*/  @!P3 IMAD R11, R15, 0x200, R0 ;  /* 0x000002000f0bb824 */ /* 0x002fc800078e0200 */
[----:B------:R-:W-:-:S04]  /*03e0*/  @!P3 IMAD.WIDE.U32 R8, R11, 0x2, R8 ;  /* 0x000000020b08b825 */ /* 0x000fc800078e0008 */
[----:B------:R-:W-:Y:S01]  /*03f0*/  @!P3 IMAD.MOV.U32 R0, RZ, RZ, R27 ;  /* 0x000000ffff00b224 */ /* 0x000fe200078e001b */
[----:B------:R-:W-:Y:S01]  /*0400*/  BSSY.RECONVERGENT B0, `(.L_x_1726) ;  /* 0x0000024000007945 */ /* 0x000fe20003800200 */
[----:B---3--:R-:W-:-:S05]  /*0410*/  @!P3 HADD2.F32 R20, -RZ, R20.H0_H0 ;  /* 0x20000014ff14b230 */ /* 0x008fca0000004100 */
[----:B------:R-:W-:Y:S01]  /*0420*/  @!P3 FSETP.GTU.FTZ.AND P5, PT, R20, R2, PT ;  /* 0x000000021400b20b */ /* 0x000fe20003fbc000 */
[----:B----4-:R-:W-:-:S05]  /*0430*/  @!P3 HADD2.F32 R21, -RZ, R21.H0_H0 ;  /* 0x20000015ff15b230 */ /* 0x010fca0000004100 */
[----:B------:R-:W-:Y:S02]  /*0440*/  @!P3 FSEL R21, R21, RZ, P5 ;  /* 0x000000ff1515b208 */ /* 0x000fe40002800000 */
[----:B------:R-:W-:Y:S01]  /*0450*/  @!P3 FSETP.GE.FTZ.AND P5, PT, R20, R3, PT ;  /* 0x000000031400b20b */ /* 0x000fe20003fb6000 */
[----:B--2---:R-:W-:Y:S01]  /*0460*/  @!P2 HADD2.F32 R14, -RZ, R14.H0_H0 ;  /* 0x2000000eff0ea230 */ /* 0x004fe20000004100 */
[----:B------:R-:W1:Y:S02]  /*0470*/  @!P0 LDC.64 R2, c[0x0][0x388] ;  /* 0x0000e200ff028b82 */ /* 0x000e640000000a00 */
[----:B------:R-:W-:-:S04]  /*0480*/  @!P3 FSEL R21, R21, RZ, !P5 ;  /* 0x000000ff1515b208 */ /* 0x000fc80006800000 */
[----:B------:R-:W-:Y:S01]  /*0490*/  @!P3 F2FP.F16.F32.PACK_AB R19, RZ, R21 ;  /* 0x00000015ff13b23e */ /* 0x000fe200000000ff */
[----:B------:R-:W-:-:S04]  /*04a0*/  @!P1 HADD2.F32 R24, -RZ, R24.H0_H0 ;  /* 0x20000018ff189230 */ /* 0x000fc80000004100 */
[----:B------:R2:W-:Y:S01]  /*04b0*/  @!P3 STG.E.U16 desc[UR4][R8.64], R19 ;  /* 0x000000130800b986 */ /* 0x0005e2000c101504 */
[----:B------:R-:W-:Y:S01]  /*04c0*/  @!P1 HADD2.F32 R25, -RZ, R25.H0_H0 ;  /* 0x20000019ff199230 */ /* 0x000fe20000004100 */
[----:B------:R-:W-:Y:S02]  /*04d0*/  @!P1 FSETP.GTU.FTZ.AND P5, PT, R24, R6, PT ;  /* 0x000000061800920b */ /* 0x000fe40003fbc000 */
[----:B0-----:R-:W-:Y:S01]  /*04e0*/  @!P2 FSETP.GTU.FTZ.AND P4, PT, R14, R4, PT ;  /* 0x000000040e00a20b */ /* 0x001fe20003f9c000 */
[----:B------:R-:W-:Y:S01]  /*04f0*/  @!P2 HADD2.F32 R23, -RZ, R23.H0_H0 ;  /* 0x20000017ff17a230 */ /* 0x000fe20000004100 */
[----:B------:R-:W-:Y:S02]  /*0500*/  @!P1 FSEL R25, R25, RZ, P5 ;  /* 0x000000ff19199208 */ /* 0x000fe40002800000 */
[----:B------:R-:W-:Y:S02]  /*0510*/  ISETP.GE.AND P5, PT, R0, R17, PT ;  /* 0x000000110000720c */ /* 0x000fe40003fa6270 */
[----:B------:R-:W-:-:S02]  /*0520*/  @!P2 FSEL R23, R23, RZ, P4 ;  /* 0x000000ff1717a208 */ /* 0x000fc40002000000 */
[----:B------:R-:W-:-:S04]  /*0530*/  @!P2 FSETP.GE.FTZ.AND P4, PT, R14, R5, PT ;  /* 0x000000050e00a20b */ /* 0x000fc80003f96000 */
[----:B------:R-:W-:Y:S02]  /*0540*/  @!P2 FSEL R23, R23, RZ, !P4 ;  /* 0x000000ff1717a208 */ /* 0x000fe40006000000 */
[----:B------:R-:W-:-:S04]  /*0550*/  @!P1 FSETP.GE.FTZ.AND P4, PT, R24, R7, PT ;  /* 0x000000071800920b */ /* 0x000fc80003f96000 */
[----:B------:R-:W-:Y:S02]  /*0560*/  @!P1 FSEL R25, R25, RZ, !P4 ;  /* 0x000000ff19199208 */ /* 0x000fe40006000000 */
[----:B------:R-:W-:Y:S02]  /*0570*/  @!P2 F2FP.F16.F32.PACK_AB R16, RZ, R23 ;  /* 0x00000017ff10a23e */ /* 0x000fe400000000ff */
[----:B------:R-:W-:Y:S01]  /*0580*/  @!P1 F2FP.F16.F32.PACK_AB R18, RZ, R25 ;  /* 0x00000019ff12923e */ /* 0x000fe200000000ff */
[----:B--2---:R-:W-:Y:S06]  /*0590*/  @P5 BRA `(.L_x_1727) ;  /* 0x0000000000285947 */ /* 0x004fec0003800000 */
[----:B------:R-:W0:Y:S01]  /*05a0*/  LDC.64 R4, c[0x0][0x398] ;  /* 0x0000e600ff047b82 */ /* 0x000e220000000a00 */
[----:B------:R-:W-:Y:S02]  /*05b0*/  IMAD R7, R15, 0x200, R0 ;  /* 0x000002000f077824 */ /* 0x000fe400078e0200 */
[----:B------:R-:W-:-:S05]  /*05c0*/  VIADD R0, R0, 0x80 ;  /* 0x0000008000007836 */ /* 0x000fca0000000000 */
[----:B------:R-:W-:-:S13]  /*05d0*/  ISETP.GE.AND P1, PT, R0, R17, PT ;  /* 0x000000110000720c */ /* 0x000fda0003f26270 */
[----:B------:R-:W-:Y:S02]  /*05e0*/  @!P1 IMAD R9, R15, 0x200, R0 ;  /* 0x000002000f099824 */ /* 0x000fe400078e0200 */
[----:B------:R-:W-:Y:S02]  /*05f0*/  @!P1 VIADD R0, R0, 0x80 ;  /* 0x0000008000009836 */ /* 0x000fe40000000000 */
[----:B0-----:R-:W-:-:S04]  /*0600*/  IMAD.WIDE.U32 R6, R7, 0x2, R4 ;  /* 0x0000000207067825 */ /* 0x001fc800078e0004 */
[----:B------:R-:W-:Y:S01]  /*0610*/  @!P1 IMAD.WIDE.U32 R4, R9, 0x2, R4 ;  /* 0x0000000209049825 */ /* 0x000fe200078e0004 */
[----:B------:R0:W-:Y:S04]  /*0620*/  STG.E.U16 desc[UR4][R6.64], R16 ;  /* 0x0000001006007986 */ /* 0x0001e8000c101504 */
[----:B------:R0:W-:Y:S02]  /*0630*/  @!P1 STG.E.U16 desc[UR4][R4.64], R18 ;  /* 0x0000001204009986 */ /* 0x0001e4000c101504 */
.L_x_1727:
[----:B------:R-:W-:Y:S05]  /*0640*/  BSYNC.RECONVERGENT B0 ;  /* 0x0000000000007941 */ /* 0x000fea0003800200 */
.L_x_1726:
[----:B------:R-:W-:-:S13]  /*0650*/  ISETP.GE.AND P1, PT, R0, R17, PT ;  /* 0x000000110000720c */ /* 0x000fda0003f26270 */
[----:B------:R-:W-:Y:S05]  /*0660*/  @P1 EXIT ;  /* 0x000000000000194d */ /* 0x000fea0003800000 */
[----:B0-----:R-:W0:Y:S01]  /*0670*/  LDC.64 R4, c[0x0][0x398] ;  /* 0x0000e600ff047b82 */ /* 0x001e220000000a00 */
[----:B-----5:R-:W-:Y:S02]  /*0680*/  @!P0 HADD2.F32 R22, -RZ, R22.H0_H0 ;  /* 0x20000016ff168230 */ /* 0x020fe40000004100 */
[----:B------:R-:W-:-:S03]  /*0690*/  @!P0 HADD2.F32 R28, -RZ, R28.H0_H0 ;  /* 0x2000001cff1c8230 */ /* 0x000fc60000004100 */
[C---:B-1----:R-:W-:Y:S02]  /*06a0*/  @!P0 FSETP.GTU.FTZ.AND P1, PT, R22.reuse, R2, PT ;  /* 0x000000021600820b */ /* 0x042fe40003f3c000 */
[----:B------:R-:W-:Y:S01]  /*06b0*/  @!P0 FSETP.GE.FTZ.AND P2, PT, R22, R3, PT ;  /* 0x000000031600820b */ /* 0x000fe20003f56000 */
[----:B------:R-:W-:Y:S01]  /*06c0*/  IMAD R3, R15, 0x200, R0 ;  /* 0x000002000f037824 */ /* 0x000fe200078e0200 */
[----:B------:R-:W-:-:S04]  /*06d0*/  @!P0 FSEL R28, R28, RZ, P1 ;  /* 0x000000ff1c1c8208 */ /* 0x000fc80000800000 */
[----:B------:R-:W-:-:S04]  /*06e0*/  @!P0 FSEL R28, R28, RZ, !P2 ;  /* 0x000000ff1c1c8208 */ /* 0x000fc80005000000 */
[----:B------:R-:W-:-:S04]  /*06f0*/  @!P0 F2FP.F16.F32.PACK_AB R2, RZ, R28 ;  /* 0x0000001cff02823e */ /* 0x000fc800000000ff */
[----:B------:R-:W-:Y:S01]  /*0700*/  PRMT R0, R2, 0x7610, R0 ;  /* 0x0000761002007816 */ /* 0x000fe20000000000 */
[----:B0-----:R-:W-:-:S05]  /*0710*/  IMAD.WIDE.U32 R2, R3, 0x2, R4 ;  /* 0x0000000203027825 */ /* 0x001fca00078e0004 */
[----:B------:R-:W-:Y:S01]  /*0720*/  STG.E.U16 desc[UR4][R2.64], R0 ;  /* 0x0000000002007986 */ /* 0x000fe2000c101504 */
[----:B------:R-:W-:Y:S05]  /*0730*/  EXIT ;  /* 0x000000000000794d */ /* 0x000fea0003800000 */
.L_x_1728:
        /* <DEDUP_REMOVED lines=12> */
.L_x_3364:


//--------------------- .text._ZN2at6native29vectorized_elementwise_kernelILi2EZZZNS0_65_GLOBAL__N__eb3311e5_27_ActivationHardtanhKernel_cu_9e10b42f_292924hardtanh_backward_kernelERNS_14TensorIteratorERKN3c106ScalarES8_ENKUlvE_clEvENKUlvE1_clEvEUlNS5_4HalfESB_E_St5arrayIPcLm3EEEEviT0_T1_ --------------------------
	.section	.text._ZN2at6native29vectorized_elementwise_kernelILi2EZZZNS0_65_GLOBAL__N__eb3311e5_27_ActivationHardtanhKernel_cu_9e10b42f_292924hardtanh_backward_kernelERNS_14TensorIteratorERKN3c106ScalarES8_ENKUlvE_clEvENKUlvE1_clEvEUlNS5_4HalfESB_E_St5arrayIPcLm3EEEEviT0_T1_,"ax",@progbits
	.align	128
        .global         _ZN2at6native29vectorized_elementwise_kernelILi2EZZZNS0_65_GLOBAL__N__eb3311e5_27_ActivationHardtanhKernel_cu_9e10b42f_292924hardtanh_backward_kernelERNS_14TensorIteratorERKN3c106ScalarES8_ENKUlvE_clEvENKUlvE1_clEvEUlNS5_4HalfESB_E_St5arrayIPcLm3EEEEviT0_T1_
        .type           _ZN2at6native29vectorized_elementwise_kernelILi2EZZZNS0_65_GLOBAL__N__eb3311e5_27_ActivationHardtanhKernel_cu_9e10b42f_292924hardtanh_backward_kernelERNS_14TensorIteratorERKN3c106ScalarES8_ENKUlvE_clEvENKUlvE1_clEvEUlNS5_4HalfESB_E_St5arrayIPcLm3EEEEviT0_T1_,@function
        .size           _ZN2at6native29vectorized_elementwise_kernelILi2EZZZNS0_65_GLOBAL__N__eb3311e5_27_ActivationHardtanhKernel_cu_9e10b42f_292924hardtanh_backward_kernelERNS_14TensorIteratorERKN3c106ScalarES8_ENKUlvE_clEvENKUlvE1_clEvEUlNS5_4HalfESB_E_St5arrayIPcLm3EEEEviT0_T1_,(.L_x_3365 - _ZN2at6native29vectorized_elementwise_kernelILi2EZZZNS0_65_GLOBAL__N__eb3311e5_27_ActivationHardtanhKernel_cu_9e10b42f_292924hardtanh_backward_kernelERNS_14TensorIteratorERKN3c106ScalarES8_ENKUlvE_clEvENKUlvE1_clEvEUlNS5_4HalfESB_E_St5arrayIPcLm3EEEEviT0_T1_)
        .other          _ZN2at6native29vectorized_elementwise_kernelILi2EZZZNS0_65_GLOBAL__N__eb3311e5_27_ActivationHardtanhKernel_cu_9e10b42f_292924hardtanh_backward_kernelERNS_14TensorIteratorERKN3c106ScalarES8_ENKUlvE_clEvENKUlvE1_clEvEUlNS5_4HalfESB_E_St5arrayIPcLm3EEEEviT0_T1_,@"STO_CUDA_ENTRY STV_DEFAULT"
_ZN2at6native29vectorized_elementwise_kernelILi2EZZZNS0_65_GLOBAL__N__eb3311e5_27_ActivationHardtanhKernel_cu_9e10b42f_292924hardtanh_backward_kernelERNS_14TensorIteratorERKN3c106ScalarES8_ENKUlvE_clEvENKUlvE1_clEvEUlNS5_4HalfESB_E_St5arrayIPcLm3EEEEviT0_T1_:
.text._ZN2at6native29vectorized_elementwise_kernelILi2EZZZNS0_65_GLOBAL__N__eb3311e5_27_ActivationHardtanhKernel_cu_9e10b42f_292924hardtanh_backward_kernelERNS_14TensorIteratorERKN3c106ScalarES8_ENKUlvE_clEvENKUlvE1_clEvEUlNS5_4HalfESB_E_St5arrayIPcLm3EEEEviT0_T1_:
        /* <DEDUP_REMOVED lines=12> */
[----:B------:R-:W-:Y:S02]  /*00c0*/  PRMT R30, RZ, 0x7610, R30 ;  /* 0x00007610ff1e7816 */ /* 0x000fe4000000001e */
[----:B------:R-:W-:Y:S02]  /*00d0*/  PRMT R31, RZ, 0x7610, R31 ;  /* 0x00007610ff1f7816 */ /* 0x000fe4000000001f */
[----:B------:R-:W-:-:S03]  /*00e0*/  PRMT R25, RZ, 0x7610, R25 ;  /* 0x00007610ff197816 */ /* 0x000fc60000000019 */
[----:B------:R-:W3:Y:S01]  /*00f0*/  LDC.64 R16, c[0x0][0x3a0] ;  /* 0x0000e800ff107b82 */ /* 0x000ee20000000a00 */
[----:B0-----:R-:W-:Y:S01]  /*0100*/  ISETP.GE.U32.AND P0, PT, R26, R23, PT ;  /* 0x000000171a00720c */ /* 0x001fe20003f06070 */
[----:B------:R-:W-:-:S12]  /*0110*/  IMAD.MOV.U32 R22, RZ, RZ, R26 ;  /* 0x000000ffff167224 */ /* 0x000fd800078e001a */
[----:B------:R-:W-:Y:S02]  /*0120*/  @!P0 IMAD.IADD R4, R24, 0x1, R22 ;  /* 0x0000000118048824 */ /* 0x000fe400078e0216 */
[----:B------:R-:W-:Y:S02]  /*0130*/  @!P0 VIADD R26, R22, 0x80 ;  /* 0x00000080161a8836 */ /* 0x000fe40000000000 */
[----:B-1----:R-:W-:-:S05]  /*0140*/  @!P0 IMAD.WIDE.U32 R12, R4, 0x2, R12 ;  /* 0x00000002040c8825 */ /* 0x002fca00078e000c */
[----:B------:R0:W4:Y:S01]  /*0150*/  @!P0 LDG.E.U16 R19, desc[UR4][R12.64] ;  /* 0x000000040c138981 */ /* 0x000122000c1e1500 */
[----:B------:R-:W-:Y:S01]  /*0160*/  ISETP.GE.U32.AND P1, PT, R26, R23, PT ;  /* 0x000000171a00720c */ /* 0x000fe20003f26070 */
[----:B0-----:R-:W0:-:S12]  /*0170*/  LDC.64 R12, c[0x0][0x3a0] ;  /* 0x0000e800ff0c7b82 */ /* 0x001e180000000a00 */
[----:B------:R-:W-:-:S04]  /*0180*/  @!P1 IMAD.IADD R5, R24, 0x1, R26 ;  /* 0x0000000118059824 */ /* 0x000fc800078e021a */
[----:B--2---:R-:W-:-:S05]  /*0190*/  @!P1 IMAD.WIDE.U32 R2, R5, 0x2, R2 ;  /* 0x0000000205029825 */ /* 0x004fca00078e0002 */
[----:B------:R1:W2:Y:S01]  /*01a0*/  @!P1 LDG.E.U16 R30, desc[UR4][R2.64] ;  /* 0x00000004021e9981 */ /* 0x0002a2000c1e1500 */
[----:B------:R-:W-:Y:S01]  /*01b0*/  @!P1 VIADD R26, R26, 0x80 ;  /* 0x000000801a1a9836 */ /* 0x000fe20000000000 */
[----:B-1----:R-:W1:Y:S01]  /*01c0*/  LDC.64 R2, c[0x0][0x3a8] ;  /* 0x0000ea00ff027b82 */ /* 0x002e620000000a00 */
[----:B0-----:R-:W-:-:S05]  /*01d0*/  @!P1 IMAD.WIDE.U32 R12, R5, 0x2, R12 ;  /* 0x00000002050c9825 */ /* 0x001fca00078e000c */
[----:B------:R0:W5:Y:S01]  /*01e0*/  @!P1 LDG.E.U16 R31, desc[UR4][R12.64] ;  /* 0x000000040c1f9981 */ /* 0x000162000c1e1500 */
[----:B------:R-:W-:Y:S02]  /*01f0*/  ISETP.GE.U32.AND P1, PT, R26, R23, PT ;  /* 0x000000171a00720c */ /* 0x000fe40003f26070 */
[----:B------:R-:W-:Y:S01]  /*0200*/  PRMT R14, RZ, 0x7610, R14 ;  /* 0x00007610ff0e7816 */ /* 0x000fe2000000000e */
[----:B0-----:R-:W0:Y:S10]  /*0210*/  LDC.64 R12, c[0x0][0x3a0] ;  /* 0x0000e800ff0c7b82 */ /* 0x001e340000000a00 */
[----:B------:R-:W-:-:S04]  /*0220*/  @!P1 IMAD.IADD R0, R24, 0x1, R26 ;  /* 0x0000000118009824 */ /* 0x000fc800078e021a */
[----:B-1----:R-:W-:-:S05]  /*0230*/  @!P1 IMAD.WIDE.U32 R2, R0, 0x2, R2 ;  /* 0x0000000200029825 */ /* 0x002fca00078e0002 */
[----:B------:R1:W4:Y:S01]  /*0240*/  @!P1 LDG.E.U16 R25, desc[UR4][R2.64] ;  /* 0x0000000402199981 */ /* 0x000322000c1e1500 */
[----:B------:R-:W-:-:S05]  /*0250*/  @!P1 VIADD R26, R26, 0x80 ;  /* 0x000000801a1a9836 */ /* 0x000fca0000000000 */
[----:B------:R-:W-:Y:S01]  /*0260*/  ISETP.GE.U32.AND P2, PT, R26, R23, PT ;  /* 0x000000171a00720c */ /* 0x000fe20003f46070 */
[----:B-1----:R-:W1:-:S12]  /*0270*/  LDC.64 R2, c[0x0][0x3a0] ;  /* 0x0000e800ff027b82 */ /* 0x002e580000000a00 */
[----:B------:R-:W-:Y:S02]  /*0280*/  @!P2 IMAD.IADD R15, R24, 0x1, R26 ;  /* 0x00000001180fa824 */ /* 0x000fe400078e021a */
[----:B------:R-:W-:Y:S02]  /*0290*/  @!P2 VIADD R26, R26, 0x80 ;  /* 0x000000801a1aa836 */ /* 0x000fe40000000000 */
[----:B-1----:R-:W-:Y:S02]  /*02a0*/  @!P0 IMAD.WIDE.U32 R2, R4, 0x2, R2 ;  /* 0x0000000204028825 */ /* 0x002fe400078e0002 */
[----:B------:R-:W1:Y:S03]  /*02b0*/  LDC.64 R4, c[0x0][0x3a8] ;  /* 0x0000ea00ff047b82 */ /* 0x000e660000000a00 */
[----:B------:R0:W4:Y:S01]  /*02c0*/  @!P0 LDG.E.U16 R14, desc[UR4][R2.64] ;  /* 0x00000004020e8981 */ /* 0x000122000c1e1500 */
[----:B------:R-:W-:Y:S01]  /*02d0*/  ISETP.GE.U32.AND P0, PT, R26, R23, PT ;  /* 0x000000171a00720c */ /* 0x000fe20003f06070 */
[----:B---3--:R-:W-:Y:S01]  /*02e0*/  @!P1 IMAD.WIDE.U32 R16, R0, 0x2, R16 ;  /* 0x0000000200109825 */ /* 0x008fe200078e0010 */
[----:B------:R-:W-:-:S02]  /*02f0*/  PRMT R29, RZ, 0x7610, R29 ;  /* 0x00007610ff1d7816 */ /* 0x000fc4000000001d */
[----:B------:R-:W-:Y:S01]  /*0300*/  PRMT R28, RZ, 0x7610, R28 ;  /* 0x00007610ff1c7816 */ /* 0x000fe2000000001c */
[----:B0-----:R-:W-:-:S03]  /*0310*/  @!P2 IMAD.WIDE.U32 R12, R15, 0x2, R12 ;  /* 0x000000020f0ca825 */ /* 0x001fc600078e000c */
[----:B------:R0:W3:Y:S01]  /*0320*/  @!P1 LDG.E.U16 R29, desc[UR4][R16.64] ;  /* 0x00000004101d9981 */ /* 0x0000e2000c1e1500 */
[----:B------:R-:W1:Y:S03]  /*0330*/  LDC.64 R2, c[0x0][0x3a0] ;  /* 0x0000e800ff027b82 */ /* 0x000e660000000a00 */
[----:B------:R0:W3:Y:S01]  /*0340*/  @!P2 LDG.E.U16 R28, desc[UR4][R12.64] ;  /* 0x000000040c1ca981 */ /* 0x0000e2000c1e1500 */
[----:B------:R-:W-:-:S04]  /*0350*/  @!P0 IMAD.IADD R0, R24, 0x1, R26 ;  /* 0x0000000118008824 */ /* 0x000fc800078e021a */
[----:B0-----:R-:W0:Y:S01]  /*0360*/  LDC.64 R16, c[0x0][0x3a8] ;  /* 0x0000ea00ff107b82 */ /* 0x001e220000000a00 */
[----:B------:R-:W-:Y:S01]  /*0370*/  @!P0 VIADD R26, R26, 0x80 ;  /* 0x000000801a1a8836 */ /* 0x000fe20000000000 */
[----:B------:R-:W-:-:S06]  /*0380*/  PRMT R18, RZ, 0x7610, R18 ;  /* 0x00007610ff127816 */ /* 0x000fcc0000000012 */
[----:B------:R-:W0:Y:S01]  /*0390*/  LDC.64 R12, c[0x0][0x3a0] ;  /* 0x0000e800ff0c7b82 */ /* 0x000e220000000a00 */
[----:B------:R-:W-:Y:S01]  /*03a0*/  ISETP.GE.U32.AND P1, PT, R26, R23, PT ;  /* 0x000000171a00720c */ /* 0x000fe20003f26070 */
[----:B-1----:R-:W-:-:S04]  /*03b0*/  @!P0 IMAD.WIDE.U32 R2, R0, 0x2, R2 ;  /* 0x0000000200028825 */ /* 0x002fc800078e0002 */
[----:B------:R-:W-:Y:S01]  /*03c0*/  @!P2 IMAD.WIDE.U32 R4, R15, 0x2, R4 ;  /* 0x000000020f04a825 */ /* 0x000fe200078e0004 */
[----:B------:R1:W3:Y:S01]  /*03d0*/  @!P0 LDG.E.U16 R18, desc[UR4][R2.64] ;  /* 0x0000000402128981 */ /* 0x0002e2000c1e1500 */
[----:B------:R-:W-:Y:S02]  /*03e0*/  PRMT R15, RZ, 0x7610, R15 ;  /* 0x00007610ff0f7816 */ /* 0x000fe4000000000f */
[----:B------:R-:W-:Y:S01]  /*03f0*/  PRMT R27, RZ, 0x7610, R27 ;  /* 0x00007610ff1b7816 */ /* 0x000fe2000000001b */
[----:B0-----:R-:W-:-:S03]  /*0400*/  @!P0 IMAD.WIDE.U32 R16, R0, 0x2, R16 ;  /* 0x0000000200108825 */ /* 0x001fc600078e0010 */
[----:B------:R0:W3:Y:S01]  /*0410*/  @!P2 LDG.E.U16 R15, desc[UR4][R4.64] ;  /* 0x00000004040fa981 */ /* 0x0000e2000c1e1500 */
[----:B-1----:R-:W1:Y:S01]  /*0420*/  LDC.64 R2, c[0x0][0x3a8] ;  /* 0x0000ea00ff027b82 */ /* 0x002e620000000a00 */
[----:B------:R-:W-:Y:S02]  /*0430*/  PRMT R0, RZ, 0x7610, R0 ;  /* 0x00007610ff007816 */ /* 0x000fe40000000000 */
[----:B------:R0:W3:Y:S02]  /*0440*/  @!P0 LDG.E.U16 R27, desc[UR4][R16.64] ;  /* 0x00000004101b8981 */ /* 0x0000e4000c1e1500 */
[----:B0-----:R-:W-:-:S04]  /*0450*/  @!P1 IMAD.IADD R4, R24, 0x1, R26 ;  /* 0x0000000118049824 */ /* 0x001fc800078e021a */
[----:B------:R-:W-:Y:S01]  /*0460*/  @!P1 IMAD.WIDE.U32 R12, R4, 0x2, R12 ;  /* 0x00000002040c9825 */ /* 0x000fe200078e000c */
[----:B------:R-:W0:Y:S04]  /*0470*/  LDC.64 R16, c[0x0][0x3a0] ;  /* 0x0000e800ff107b82 */ /* 0x000e280000000a00 */
[----:B------:R1:W3:Y:S01]  /*0480*/  @!P1 LDG.E.U16 R0, desc[UR4][R12.64] ;  /* 0x000000040c009981 */ /* 0x0002e2000c1e1500 */
[----:B------:R-:W-:-:S03]  /*0490*/  @!P1 VIADD R26, R26, 0x80 ;  /* 0x000000801a1a9836 */ /* 0x000fc60000000000 */
[----:B-1----:R-:W1:Y:S01]  /*04a0*/  LDC.64 R12, c[0x0][0x3a8] ;  /* 0x0000ea00ff0c7b82 */ /* 0x002e620000000a00 */
[----:B------:R-:W-:Y:S01]  /*04b0*/  @!P1 IMAD.WIDE.U32 R4, R4, 0x2, R2 ;  /* 0x0000000204049825 */ /* 0x000fe200078e0002 */
[----:B------:R-:W-:Y:S02]  /*04c0*/  ISETP.GE.U32.AND P3, PT, R26, R23, PT ;  /* 0x000000171a00720c */ /* 0x000fe40003f66070 */
[----:B------:R-:W-:-:S06]  /*04d0*/  PRMT R2, RZ, 0x7610, R2 ;  /* 0x00007610ff027816 */ /* 0x000fcc0000000002 */
[----:B------:R0:W3:Y:S02]  /*04e0*/  @!P1 LDG.E.U16 R2, desc[UR4][R4.64] ;  /* 0x0000000404029981 */ /* 0x0000e4000c1e1500 */
[----:B0-----:R-:W-:-:S03]  /*04f0*/  VIADD R5, R22, 0x80 ;  /* 0x0000008016057836 */ /* 0x001fc60000000000 */
[----:B------:R-:W-:Y:S02]  /*0500*/  @!P3 IMAD.IADD R4, R24, 0x1, R26 ;  /* 0x000000011804b824 */ /* 0x000fe400078e021a */
[----:B------:R-:W-:Y:S02]  /*0510*/  ISETP.GE.U32.AND P6, PT, R5, R23, PT ;  /* 0x000000170500720c */ /* 0x000fe40003fc6070 */
[----:B------:R-:W-:-:S04]  /*0520*/  @!P3 IMAD.WIDE.U32 R16, R4, 0x2, R16 ;  /* 0x000000020410b825 */ /* 0x000fc800078e0010 */
[----:B-1----:R-:W-:Y:S01]  /*0530*/  @!P3 IMAD.WIDE.U32 R12, R4, 0x2, R12 ;  /* 0x00000002040cb825 */ /* 0x002fe200078e000c */
[----:B------:R-:W-:-:S06]  /*0540*/  PRMT R4, RZ, 0x7610, R4 ;  /* 0x00007610ff047816 */ /* 0x000fcc0000000004 */
[----:B------:R0:W3:Y:S02]  /*0550*/  @!P3 LDG.E.U16 R4, desc[UR4][R12.64] ;  /* 0x000000040c04b981 */ /* 0x0000e4000c1e1500 */
[----:B0-----:R-:W0:Y:S01]  /*0560*/  @!P6 LDC.64 R12, c[0x0][0x388] ;  /* 0x0000e200ff0ceb82 */ /* 0x001e220000000a00 */
[----:B------:R-:W-:Y:S02]  /*0570*/  ISETP.GE.U32.AND P0, PT, R22, R23, PT ;  /* 0x000000171600720c */ /* 0x000fe40003f06070 */
[----:B------:R-:W-:-:S06]  /*0580*/  PRMT R3, RZ, 0x7610, R3 ;  /* 0x00007610ff037816 */ /* 0x000fcc0000000003 */
[----:B------:R1:W3:Y:S05]  /*0590*/  @!P3 LDG.E.U16 R3, desc[UR4][R16.64] ;  /* 0x000000041003b981 */ /* 0x0002ea000c1e1500 */
[----:B-1----:R-:W1:Y:S01]  /*05a0*/  @!P0 LDC.64 R16, c[0x0][0x388] ;  /* 0x0000e200ff108b82 */ /* 0x002e620000000a00 */
[----:B------:R-:W-:Y:S02]  /*05b0*/  @!P3 VIADD R26, R26, 0x80 ;  /* 0x000000801a1ab836 */ /* 0x000fe40000000000 */
[----:B--2---:R-:W-:-:S05]  /*05c0*/  @!P6 HADD2.F32 R30, -RZ, R30.H0_H0 ;  /* 0x2000001eff1ee230 */ /* 0x004fca0000004100 */
[C---:B0-----:R-:W-:Y:S02]  /*05d0*/  @!P6 FSETP.GTU.FTZ.AND P2, PT, R30.reuse, R12, PT ;  /* 0x0000000c1e00e20b */ /* 0x041fe40003f5c000 */
[----:B------:R-:W-:Y:S01]  /*05e0*/  @!P6 FSETP.GE.FTZ.AND P5, PT, R30, R13, PT ;  /* 0x0000000d1e00e20b */ /* 0x000fe20003fb6000 */
[----:B-----5:R-:W-:-:S05]  /*05f0*/  @!P6 HADD2.F32 R31, -RZ, R31.H0_H0 ;  /* 0x2000001fff1fe230 */ /* 0x020fca0000004100 */
[----:B------:R-:W-:-:S04]  /*0600*/  @!P6 FSEL R31, R31, RZ, P2 ;  /* 0x000000ff1f1fe208 */ /* 0x000fc80001000000 */
[----:B------:R-:W-:Y:S01]  /*0610*/  @!P6 FSEL R31, R31, RZ, !P5 ;  /* 0x000000ff1f1fe208 */ /* 0x000fe20006800000 */
[----:B------:R-:W-:-:S03]  /*0620*/  VIADD R12, R22, 0x100 ;  /* 0x00000100160c7836 */ /* 0x000fc60000000000 */
[----:B------:R-:W-:Y:S02]  /*0630*/  @!P6 F2FP.F16.F32.PACK_AB R6, RZ, R31 ;  /* 0x0000001fff06e23e */ /* 0x000fe400000000ff */
[----:B------:R-:W0:Y:S01]  /*0640*/  LDC.64 R30, c[0x0][0x3a0] ;  /* 0x0000e800ff1e7b82 */ /* 0x000e220000000a00 */
[-C--:B------:R-:W-:Y:S01]  /*0650*/  ISETP.GE.U32.AND P4, PT, R12, R23.reuse, PT ;  /* 0x000000170c00720c */ /* 0x080fe20003f86070 */
[----:B----4-:R-:W-:Y:S01]  /*0660*/  @!P0 HADD2.F32 R19, -RZ, R19.H0_H0 ;  /* 0x20000013ff138230 */ /* 0x010fe20000004100 */
[----:B------:R-:W-:-:S04]  /*0670*/  ISETP.GE.U32.AND P6, PT, R26, R23, PT ;  /* 0x000000171a00720c */ /* 0x000fc80003fc6070 */
[----:B-1----:R-:W-:Y:S01]  /*0680*/  @!P0 FSETP.GTU.FTZ.AND P1, PT, R19, R16, PT ;  /* 0x000000101300820b */ /* 0x002fe20003f3c000 */
[----:B------:R-:W-:-:S05]  /*0690*/  VIADD R16, R22, 0x180 ;  /* 0x0000018016107836 */ /* 0x000fca0000000000 */
[----:B------:R-:W-:Y:S01]  /*06a0*/  ISETP.GE.U32.AND P5, PT, R16, R23, PT ;  /* 0x000000171000720c */ /* 0x000fe20003fa6070 */
[----:B------:R-:W-:Y:S02]  /*06b0*/  @!P4 HADD2.F32 R16, -RZ, R25.H0_H0 ;  /* 0x20000019ff10c230 */ /* 0x000fe40000004100 */
[--C-:B------:R-:W-:Y:S01]  /*06c0*/  @!P6 IMAD.IADD R25, R24, 0x1, R26.reuse ;  /* 0x000000011819e824 */ /* 0x100fe200078e021a */
[----:B------:R-:W-:-:S03]  /*06d0*/  PRMT R26, RZ, 0x7610, R26 ;  /* 0x00007610ff1a7816 */ /* 0x000fc6000000001a */
[----:B0-----:R-:W-:-:S05]  /*06e0*/  @!P6 IMAD.WIDE.U32 R30, R25, 0x2, R30 ;  /* 0x00000002191ee825 */ /* 0x001fca00078e001e */
[----:B------:R0:W2:Y:S02]  /*06f0*/  @!P6 LDG.E.U16 R26, desc[UR4][R30.64] ;  /* 0x000000041e1ae981 */ /* 0x0000a4000c1e1500 */
[----:B0-----:R-:W0:Y:S02]  /*0700*/  LDC.64 R30, c[0x0][0x3a8] ;  /* 0x0000ea00ff1e7b82 */ /* 0x001e240000000a00 */
[----:B0-----:R-:W-:Y:S01]  /*0710*/  @!P6 IMAD.WIDE.U32 R30, R25, 0x2, R30 ;  /* 0x00000002191ee825 */ /* 0x001fe200078e001e */
[----:B------:R-:W-:-:S06]  /*0720*/  PRMT R25, RZ, 0x7610, R25 ;  /* 0x00007610ff197816 */ /* 0x000fcc0000000019 */
[----:B------:R0:W4:Y:S01]  /*0730*/  @!P6 LDG.E.U16 R25, desc[UR4][R30.64] ;  /* 0x000000041e19e981 */ /* 0x000122000c1e1500 */
[----:B------:R-:W-:-:S05]  /*0740*/  VIADD R12, R22, 0x200 ;  /* 0x00000200160c7836 */ /* 0x000fca0000000000 */
[----:B------:R-:W-:Y:S02]  /*0750*/  ISETP.GE.U32.AND P2, PT, R12, R23, PT ;  /* 0x000000170c00720c */ /* 0x000fe40003f46070 */
[----:B------:R-:W1:Y:S01]  /*0760*/  @!P4 LDC.64 R12, c[0x0][0x388] ;  /* 0x0000e200ff0ccb82 */ /* 0x000e620000000a00 */
[----:B---3--:R-:W-:-:S07]  /*0770*/  @!P4 HADD2.F32 R29, -RZ, R29.H0_H0 ;  /* 0x2000001dff1dc230 */ /* 0x008fce0000004100 */
[----:B0-----:R-:W0:Y:S01]  /*0780*/  @!P0 LDC.64 R30, c[0x0][0x398] ;  /* 0x0000e600ff1e8b82 */ /* 0x001e220000000a00 */
[----:B-1----:R-:W-:-:S04]  /*0790*/  @!P4 FSETP.GTU.FTZ.AND P3, PT, R16, R12, PT ;  /* 0x0000000c1000c20b */ /* 0x002fc80003f7c000 */
[----:B------:R-:W-:Y:S02]  /*07a0*/  @!P4 FSEL R29, R29, RZ, P3 ;  /* 0x000000ff1d1dc208 */ /* 0x000fe40001800000 */
[----:B------:R-:W-:Y:S02]  /*07b0*/  @!P4 FSETP.GE.FTZ.AND P3, PT, R16, R13, PT ;  /* 0x0000000d1000c20b */ /* 0x000fe40003f76000 */
[----:B------:R-:W1:Y:S01]  /*07c0*/  @!P5 LDC.64 R12, c[0x0][0x388] ;  /* 0x0000e200ff0cdb82 */ /* 0x000e620000000a00 */
[----:B------:R-:W-:Y:S01]  /*07d0*/  @!P5 HADD2.F32 R15, -RZ, R15.H0_H0 ;  /* 0x2000000fff0fd230 */ /* 0x000fe20000004100 */
[----:B------:R-:W-:Y:S01]  /*07e0*/  @!P4 FSEL R29, R29, RZ, !P3 ;  /* 0x000000ff1d1dc208 */ /* 0x000fe20005800000 */
[----:B------:R-:W-:Y:S02]  /*07f0*/  @!P5 HADD2.F32 R16, -RZ, R28.H0_H0 ;  /* 0x2000001cff10d230 */ /* 0x000fe40000004100 */
[----:B------:R-:W-:Y:S01]  /*0800*/  VIADD R28, R22, 0x280 ;  /* 0x00000280161c7836 */ /* 0x000fe20000000000 */
[----:B------:R-:W-:-:S02]  /*0810*/  @!P4 F2FP.F16.F32.PACK_AB R7, RZ, R29 ;  /* 0x0000001dff07c23e */ /* 0x000fc400000000ff */
[----:B-1----:R-:W-:-:S04]  /*0820*/  @!P5 FSETP.GTU.FTZ.AND P3, PT, R15, R12, PT ;  /* 0x0000000c0f00d20b */ /* 0x002fc80003f7c000 */
[----:B------:R-:W-:Y:S02]  /*0830*/  @!P5 FSEL R16, R16, RZ, P3 ;  /* 0x000000ff1010d208 */ /* 0x000fe40001800000 */
[----:B------:R-:W-:Y:S02]  /*0840*/  @!P5 FSETP.GE.FTZ.AND P3, PT, R15, R13, PT ;  /* 0x0000000d0f00d20b */ /* 0x000fe40003f76000 */
[----:B------:R-:W1:Y:S02]  /*0850*/  @!P2 LDC.64 R12, c[0x0][0x388] ;  /* 0x0000e200ff0cab82 */ /* 0x000e640000000a00 */
[----:B------:R-:W-:Y:S01]  /*0860*/  @!P5 FSEL R15, R16, RZ, !P3 ;  /* 0x000000ff100fd208 */ /* 0x000fe20005800000 */
[----:B------:R-:W-:Y:S01]  /*0870*/  VIADD R16, R22, 0x300 ;  /* 0x0000030016107836 */ /* 0x000fe20000000000 */
[----:B------:R-:W-:-:S04]  /*0880*/  ISETP.GE.U32.AND P3, PT, R28, R23, PT ;  /* 0x000000171c00720c */ /* 0x000fc80003f66070 */
[----:B------:R-:W-:Y:S01]  /*0890*/  ISETP.GE.U32.AND P4, PT, R16, R23, PT ;  /* 0x000000171000720c */ /* 0x000fe20003f86070 */
[----:B------:R-:W-:Y:S01]  /*08a0*/  @!P0 HADD2.F32 R28, -RZ, R14.H0_H0 ;  /* 0x2000000eff1c8230 */ /* 0x000fe20000004100 */
[----:B------:R-:W-:Y:S01]  /*08b0*/  @!P5 F2FP.F16.F32.PACK_AB R8, RZ, R15 ;  /* 0x0000000fff08d23e */ /* 0x000fe200000000ff */
[----:B------:R-:W-:-:S03]  /*08c0*/  VIADD R16, R22, 0x380 ;  /* 0x0000038016107836 */ /* 0x000fc60000000000 */
[----:B------:R-:W-:-:S03]  /*08d0*/  @!P0 FSEL R28, R28, RZ, P1 ;  /* 0x000000ff1c1c8208 */ /* 0x000fc60000800000 */
[----:B------:R-:W3:Y:S01]  /*08e0*/  @!P3 LDC.64 R14, c[0x0][0x388] ;  /* 0x0000e200ff0ebb82 */ /* 0x000ee20000000a00 */
[----:B------:R-:W-:Y:S02]  /*08f0*/  ISETP.GE.U32.AND P5, PT, R16, R23, PT ;  /* 0x000000171000720c */ /* 0x000fe40003fa6070 */
[----:B------:R-:W-:Y:S01]  /*0900*/  @!P0 FSETP.GE.FTZ.AND P1, PT, R19, R17, PT ;  /* 0x000000111300820b */ /* 0x000fe20003f36000 */
[----:B------:R-:W-:-:S04]  /*0910*/  @!P2 HADD2.F32 R27, -RZ, R27.H0_H0 ;  /* 0x2000001bff1ba230 */ /* 0x000fc80000004100 */
[----:B------:R-:W5:Y:S01]  /*0920*/  @!P4 LDC.64 R16, c[0x0][0x388] ;  /* 0x0000e200ff10cb82 */ /* 0x000f620000000a00 */
[----:B------:R-:W-:Y:S01]  /*0930*/  @!P0 FSEL R28, R28, RZ, !P1 ;  /* 0x000000ff1c1c8208 */ /* 0x000fe20004800000 */
[----:B------:R-:W-:Y:S01]  /*0940*/  @!P2 HADD2.F32 R29, -RZ, R18.H0_H0 ;  /* 0x20000012ff1da230 */ /* 0x000fe20000004100 */
[----:B-1----:R-:W-:Y:S01]  /*0950*/  @!P2 FSETP.GTU.FTZ.AND P1, PT, R27, R12, PT ;  /* 0x0000000c1b00a20b */ /* 0x002fe20003f3c000 */
[----:B------:R-:W-:-:S03]  /*0960*/  @!P3 HADD2.F32 R2, -RZ, R2.H0_H0 ;  /* 0x20000002ff02b230 */ /* 0x000fc60000004100 */
[----:B------:R-:W-:Y:S01]  /*0970*/  @!P2 FSEL R29, R29, RZ, P1 ;  /* 0x000000ff1d1da208 */ /* 0x000fe20000800000 */
[----:B------:R-:W1:Y:S01]  /*0980*/  @!P5 LDC.64 R18, c[0x0][0x388] ;  /* 0x0000e200ff12db82 */ /* 0x000e620000000a00 */
[----:B------:R-:W-:Y:S01]  /*0990*/  @!P2 FSETP.GE.FTZ.AND P1, PT, R27, R13, PT ;  /* 0x0000000d1b00a20b */ /* 0x000fe20003f36000 */
[----:B------:R-:W-:Y:S02]  /*09a0*/  @!P3 HADD2.F32 R0, -RZ, R0.H0_H0 ;  /* 0x20000000ff00b230 */ /* 0x000fe40000004100 */
[----:B------:R-:W-:Y:S01]  /*09b0*/  @!P4 HADD2.F32 R4, -RZ, R4.H0_H0 ;  /* 0x20000004ff04c230 */ /* 0x000fe20000004100 */
[----:B------:R-:W-:Y:S02]  /*09c0*/  @!P2 FSEL R29, R29, RZ, !P1 ;  /* 0x000000ff1d1da208 */ /* 0x000fe40004800000 */
[----:B---3--:R-:W-:Y:S01]  /*09d0*/  @!P3 FSETP.GTU.FTZ.AND P1, PT, R2, R14, PT ;  /* 0x0000000e0200b20b */ /* 0x008fe20003f3c000 */
[----:B------:R-:W-:-:S03]  /*09e0*/  @!P4 HADD2.F32 R3, -RZ, R3.H0_H0 ;  /* 0x20000003ff03c230 */ /* 0x000fc60000004100 */
[----:B------:R-:W-:Y:S02]  /*09f0*/  @!P3 FSEL R0, R0, RZ, P1 ;  /* 0x000000ff0000b208 */ /* 0x000fe40000800000 */
[----:B-----5:R-:W-:Y:S01]  /*0a00*/  @!P4 FSETP.GTU.FTZ.AND P1, PT, R4, R16, PT ;  /* 0x000000100400c20b */ /* 0x020fe20003f3c000 */
[----:B------:R-:W-:Y:S02]  /*0a10*/  @!P0 IMAD.IADD R12, R24, 0x1, R22 ;  /* 0x00000001180c8824 */ /* 0x000fe400078e0216 */
[----:B------:R-:W-:Y:S01]  /*0a20*/  @!P0 IMAD.MOV.U32 R22, RZ, RZ, R5 ;  /* 0x000000ffff168224 */ /* 0x000fe200078e0005 */
[----:B------:R-:W-:Y:S02]  /*0a30*/  @!P4 FSEL R3, R3, RZ, P1 ;  /* 0x000000ff0303c208 */ /* 0x000fe40000800000 */
[----:B------:R-:W-:Y:S02]  /*0a40*/  @!P4 FSETP.GE.FTZ.AND P1, PT, R4, R17, PT ;  /* 0x000000110400c20b */ /* 0x000fe40003f36000 */
[----:B------:R-:W-:-:S02]  /*0a50*/  @!P3 FSETP.GE.FTZ.AND P6, PT, R2, R15, PT ;  /* 0x0000000f0200b20b */ /* 0x000fc40003fd6000 */
[----:B------:R-:W-:Y:S01]  /*0a60*/  @!P4 FSEL R3, R3, RZ, !P1 ;  /* 0x000000ff0303c208 */ /* 0x000fe20004800000 */
[----:B0-----:R-:W-:Y:S01]  /*0a70*/  @!P0 IMAD.WIDE.U32 R12, R12, 0x2, R30 ;  /* 0x000000020c0c8825 */ /* 0x001fe200078e001e */
[----:B------:R-:W-:Y:S02]  /*0a80*/  ISETP.GE.U32.AND P1, PT, R22, R23, PT ;  /* 0x000000171600720c */ /* 0x000fe40003f26070 */
[----:B------:R-:W-:Y:S02]  /*0a90*/  @!P0 F2FP.F16.F32.PACK_AB R9, RZ, R28 ;  /* 0x0000001cff09823e */ /* 0x000fe400000000ff */
[----:B------:R-:W-:-:S03]  /*0aa0*/  @!P3 FSEL R0, R0, RZ, !P6 ;  /* 0x000000ff0000b208 */ /* 0x000fc60007000000 */
[----:B------:R0:W-:Y:S01]  /*0ab0*/  @!P0 STG.E.U16 desc[UR4][R12.64], R9 ;  /* 0x000000090c008986 */ /* 0x0001e2000c101504 */
[----:B------:R-:W-:Y:S04]  /*0ac0*/  BSSY.RECONVERGENT B0, `(.L_x_1730) ;  /* 0x0000036000007945 */ /* 0x000fe80003800200 */
[----:B------:R-:W-:Y:S01]  /*0ad0*/  BSSY.RELIABLE B1, `(.L_x_1731) ;  /* 0x000002e000017945 */ /* 0x000fe20003800100 */
[----:B------:R-:W-:Y:S02]  /*0ae0*/  @!P2 F2FP.F16.F32.PACK_AB R10, RZ, R29 ;  /* 0x0000001dff0aa23e */ /* 0x000fe400000000ff */
[----:B------:R-:W-:Y:S02]  /*0af0*/  @!P3 F2FP.F16.F32.PACK_AB R11, RZ, R0 ;  /* 0x00000000ff0bb23e */ /* 0x000fe400000000ff */
[----:B------:R-:W-:Y:S01]  /*0b00*/  @!P4 F2FP.F16.F32.PACK_AB R20, RZ, R3 ;  /* 0x00000003ff14c23e */ /* 0x000fe200000000ff */
[----:B--2---:R-:W-:-:S02]  /*0b10*/  @!P5 HADD2.F32 R26, -RZ, R26.H0_H0 ;  /* 0x2000001aff1ad230 */ /* 0x004fc40000004100 */
[----:B----4-:R-:W-:-:S05]  /*0b20*/  @!P5 HADD2.F32 R25, -RZ, R25.H0_H0 ;  /* 0x20000019ff19d230 */ /* 0x010fca0000004100 */
[C---:B-1----:R-:W-:Y:S02]  /*0b30*/  @!P5 FSETP.GTU.FTZ.AND P6, PT, R25.reuse, R18, PT ;  /* 0x000000121900d20b */ /* 0x042fe40003fdc000 */
[----:B------:R-:W-:Y:S02]  /*0b40*/  @!P5 FSETP.GE.FTZ.AND P0, PT, R25, R19, PT ;  /* 0x000000131900d20b */ /* 0x000fe40003f16000 */
[----:B------:R-:W-:-:S04]  /*0b50*/  @!P5 FSEL R26, R26, RZ, P6 ;  /* 0x000000ff1a1ad208 */ /* 0x000fc80003000000 */
[----:B------:R-:W-:-:S04]  /*0b60*/  @!P5 FSEL R26, R26, RZ, !P0 ;  /* 0x000000ff1a1ad208 */ /* 0x000fc80004000000 */
[----:B------:R-:W-:Y:S01]  /*0b70*/  @!P5 F2FP.F16.F32.PACK_AB R21, RZ, R26 ;  /* 0x0000001aff15d23e */ /* 0x000fe200000000ff */
[----:B0-----:R-:W-:Y:S06]  /*0b80*/  @P1 BRA `(.L_x_1732) ;  /* 0x0000000000301947 */ /* 0x001fec0003800000 */
        /* <DEDUP_REMOVED lines=12> */
.L_x_1732:
[----:B------:R-:W-:-:S13]  /*0c50*/  ISETP.GE.U32.AND P0, PT, R22, R23, PT ;  /* 0x000000171600720c */ /* 0x000fda0003f06070 */
[----:B------:R-:W-:Y:S05]  /*0c60*/  @P0 BRA `(.L_x_1734) ;  /* 0x0000000000300947 */ /* 0x000fea0003800000 */
[----:B0-----:R-:W0:Y:S01]  /*0c70*/  LDC.64 R2, c[0x0][0x398] ;  /* 0x0000e600ff027b82 */ /* 0x001e220000000a00 */
[----:B------:R-:W-:Y:S02]  /*0c80*/  IMAD.IADD R5, R24, 0x1, R22 ;  /* 0x0000000118057824 */ /* 0x000fe400078e0216 */
[----:B------:R-:W-:Y:S02]  /*0c90*/  VIADD R22, R22, 0x80 ;  /* 0x0000008016167836 */ /* 0x000fe40000000000 */
[----:B0-----:R-:W-:-:S05]  /*0ca0*/  IMAD.WIDE.U32 R2, R5, 0x2, R2 ;  /* 0x0000000205027825 */ /* 0x001fca00078e0002 */
[----:B------:R1:W-:Y:S02]  /*0cb0*/  STG.E.U16 desc[UR4][R2.64], R8 ;  /* 0x0000000802007986 */ /* 0x0003e4000c101504 */
.L_x_1733:
[----:B------:R-:W-:-:S13]  /*0cc0*/  ISETP.GE.U32.AND P0, PT, R22, R23, PT ;  /* 0x000000171600720c */ /* 0x000fda0003f06070 */
[----:B------:R-:W-:Y:S05]  /*0cd0*/  @P0 BRA `(.L_x_1735) ;  /* 0x0000000000340947 */ /* 0x000fea0003800000 */
[----:B01----:R-:W0:Y:S01]  /*0ce0*/  LDC.64 R2, c[0x0][0x398] ;  /* 0x0000e600ff027b82 */ /* 0x003e220000000a00 */
[----:B------:R-:W-:Y:S02]  /*0cf0*/  IMAD.IADD R5, R24, 0x1, R22 ;  /* 0x0000000118057824 */ /* 0x000fe400078e0216 */
[----:B------:R-:W-:Y:S02]  /*0d00*/  VIADD R22, R22, 0x80 ;  /* 0x0000008016167836 */ /* 0x000fe40000000000 */
[----:B0-----:R-:W-:-:S05]  /*0d10*/  IMAD.WIDE.U32 R2, R5, 0x2, R2 ;  /* 0x0000000205027825 */ /* 0x001fca00078e0002 */
[----:B------:R1:W-:Y:S02]  /*0d20*/  STG.E.U16 desc[UR4][R2.64], R10 ;  /* 0x0000000a02007986 */ /* 0x0003e4000c101504 */
.L_x_1734:
        /* <DEDUP_REMOVED lines=8> */
.L_x_1735:
[----:B------:R-:W-:Y:S05]  /*0db0*/  BSYNC.RELIABLE B1 ;  /* 0x0000000000017941 */ /* 0x000fea0003800100 */
.L_x_1731:
[----:B------:R-:W-:-:S13]  /*0dc0*/  ISETP.GE.U32.AND P0, PT, R22, R23, PT ;  /* 0x000000171600720c */ /* 0x000fda0003f06070 */
[----:B012---:R-:W0:Y:S01]  /*0dd0*/  @!P0 LDC.64 R2, c[0x0][0x398] ;  /* 0x0000e600ff028b82 */ /* 0x007e220000000a00 */
[----:B------:R-:W-:Y:S02]  /*0de0*/  @!P0 IMAD.IADD R5, R24, 0x1, R22 ;  /* 0x0000000118058824 */ /* 0x000fe400078e0216 */
[----:B------:R-:W-:Y:S02]  /*0df0*/  @!P0 VIADD R22, R22, 0x80 ;  /* 0x0000008016168836 */ /* 0x000fe40000000000 */
[----:B0-----:R-:W-:-:S05]  /*0e00*/  @!P0 IMAD.WIDE.U32 R2, R5, 0x2, R2 ;  /* 0x0000000205028825 */ /* 0x001fca00078e0002 */
[----:B------:R2:W-:Y:S02]  /*0e10*/  @!P0 STG.E.U16 desc[UR4][R2.64], R20 ;  /* 0x0000001402008986 */ /* 0x0005e4000c101504 */
.L_x_1736:
[----:B------:R-:W-:Y:S05]  /*0e20*/  BSYNC.RECONVERGENT B0 ;  /* 0x0000000000007941 */ /* 0x000fea0003800200 */
.L_x_1730:
        /* <DEDUP_REMOVED lines=8> */
.L_x_1729:
[----:B------:R-:W0:Y:S01]  /*0eb0*/  S2R R0, SR_TID.X ;  /* 0x0000000000007919 */ /* 0x000e220000002100 */
[----:B------:R-:W1:Y:S01]  /*0ec0*/  LDC.64 R4, c[0x0][0x3a8] ;  /* 0x0000ea00ff047b82 */ /* 0x000e620000000a00 */
[----:B------:R-:W2:Y:S07]  /*0ed0*/  LDCU.64 UR6, c[0x0][0x388] ;  /* 0x00007100ff0677ac */ /* 0x000eae0008000a00 */
[----:B------:R-:W3:Y:S01]  /*0ee0*/  LDC.64 R2, c[0x0][0x3a0] ;  /* 0x0000e800ff027b82 */ /* 0x000ee20000000a00 */
[----:B-1----:R-:W-:-:S04]  /*0ef0*/  IMAD.WIDE.U32 R4, R24, 0x2, R4 ;  /* 0x0000000218047825 */ /* 0x002fc800078e0004 */
[----:B0-----:R-:W-:-:S04]  /*0f00*/  IMAD.WIDE.U32 R10, R0, 0x4, R4 ;  /* 0x00000004000a7825 */ /* 0x001fc800078e0004 */
[----:B---3--:R-:W-:Y:S01]  /*0f10*/  IMAD.WIDE.U32 R2, R24, 0x2, R2 ;  /* 0x0000000218027825 */ /* 0x008fe200078e0002 */
[----:B------:R-:W3:Y:S04]  /*0f20*/  LDG.E R13, desc[UR4][R10.64+0x200] ;  /* 0x000200040a0d7981 */ /* 0x000ee8000c1e1900 */
[----:B------:R-:W4:Y:S01]  /*0f30*/  LDG.E R14, desc[UR4][R10.64+0x400] ;  /* 0x000400040a0e7981 */ /* 0x000f22000c1e1900 */
[----:B------:R-:W-:-:S03]  /*0f40*/  IMAD.WIDE.U32 R8, R0, 0x4, R2 ;  /* 0x0000000400087825 */ /* 0x000fc600078e0002 */
[----:B------:R-:W5:Y:S04]  /*0f50*/  LDG.E R2, desc[UR4][R10.64] ;  /* 0x000000040a027981 */ /* 0x000f68000c1e1900 */
[----:B------:R-:W2:Y:S04]  /*0f60*/  LDG.E R12, desc[UR4][R8.64] ;  /* 0x00000004080c7981 */ /* 0x000ea8000c1e1900 */
[----:B------:R-:W4:Y:S04]  /*0f70*/  LDG.E R5, desc[UR4][R8.64+0x200] ;  /* 0x0002000408057981 */ /* 0x000f28000c1e1900 */
[----:B------:R-:W4:Y:S04]  /*0f80*/  LDG.E R4, desc[UR4][R8.64+0x400] ;  /* 0x0004000408047981 */ /* 0x000f28000c1e1900 */
[----:B------:R3:W4:Y:S04]  /*0f90*/  LDG.E R6, desc[UR4][R10.64+0x600] ;  /* 0x000600040a067981 */ /* 0x000728000c1e1900 */
[----:B------:R0:W4:Y:S01]  /*0fa0*/  LDG.E R7, desc[UR4][R8.64+0x600] ;  /* 0x0006000408077981 */ /* 0x000122000c1e1900 */
[----:B---3--:R-:W-:-:S02]  /*0fb0*/  HADD2.F32 R10, -RZ, R13.H0_H0 ;  /* 0x2000000dff0a7230 */ /* 0x008fc40000004100 */
[--C-:B-----5:R-:W-:Y:S02]  /*0fc0*/  HADD2.F32 R16, -RZ, R2.reuse.H0_H0 ;  /* 0x20000002ff107230 */ /* 0x120fe40000004100 */
[----:B------:R-:W-:Y:S02]  /*0fd0*/  HADD2.F32 R17, -RZ, R2.H1_H1 ;  /* 0x30000002ff117230 */ /* 0x000fe40000004100 */
[--C-:B--2---:R-:W-:Y:S01]  /*0fe0*/  HADD2.F32 R15, -RZ, R12.reuse.H0_H0 ;  /* 0x2000000cff0f7230 */ /* 0x104fe20000004100 */
[C---:B------:R-:W-:Y:S01]  /*0ff0*/  FSETP.GTU.FTZ.AND P0, PT, R16.reuse, UR6, PT ;  /* 0x0000000610007c0b */ /* 0x040fe2000bf1c000 */
[----:B------:R-:W-:Y:S01]  /*1000*/  HADD2.F32 R12, -RZ, R12.H1_H1 ;  /* 0x3000000cff0c7230 */ /* 0x000fe20000004100 */
[C---:B------:R-:W-:Y:S01]  /*1010*/  FSETP.GTU.FTZ.AND P1, PT, R17.reuse, UR6, PT ;  /* 0x0000000611007c0b */ /* 0x040fe2000bf3c000 */
[----:B------:R-:W1:Y:S01]  /*1020*/  LDC.64 R2, c[0x0][0x398] ;  /* 0x0000e600ff027b82 */ /* 0x000e620000000a00 */
[----:B------:R-:W-:Y:S02]  /*1030*/  FSETP.GE.FTZ.AND P2, PT, R16, UR7, PT ;  /* 0x0000000710007c0b */ /* 0x000fe4000bf56000 */
[----:B------:R-:W-:-:S02]  /*1040*/  FSETP.GE.FTZ.AND P3, PT, R17, UR7, PT ;  /* 0x0000000711007c0b */ /* 0x000fc4000bf76000 */
[----:B------:R-:W-:Y:S02]  /*1050*/  FSEL R15, R15, RZ, P0 ;  /* 0x000000ff0f0f7208 */ /* 0x000fe40000000000 */
[----:B------:R-:W-:Y:S01]  /*1060*/  FSEL R12, R12, RZ, P1 ;  /* 0x000000ff0c0c7208 */ /* 0x000fe20000800000 */
[----:B------:R-:W-:Y:S01]  /*1070*/  HADD2.F32 R13, -RZ, R13.H1_H1 ;  /* 0x3000000dff0d7230 */ /* 0x000fe20000004100 */
[----:B0-----:R-:W-:Y:S02]  /*1080*/  FSEL R8, R15, RZ, !P2 ;  /* 0x000000ff0f087208 */ /* 0x001fe40005000000 */
[----:B------:R-:W-:Y:S02]  /*1090*/  FSEL R9, R12, RZ, !P3 ;  /* 0x000000ff0c097208 */ /* 0x000fe40005800000 */
[C---:B------:R-:W-:Y:S02]  /*10a0*/  FSETP.GTU.FTZ.AND P1, PT, R10.reuse, UR6, PT ;  /* 0x000000060a007c0b */ /* 0x040fe4000bf3c000 */
[----:B------:R-:W-:Y:S01]  /*10b0*/  FSETP.GE.FTZ.AND P4, PT, R10, UR7, PT ;  /* 0x000000070a007c0b */ /* 0x000fe2000bf96000 */
[--C-:B----4-:R-:W-:Y:S01]  /*10c0*/  HADD2.F32 R10, -RZ, R14.reuse.H0_H0 ;  /* 0x2000000eff0a7230 */ /* 0x110fe20000004100 */
[----:B------:R-:W-:Y:S01]  /*10d0*/  F2FP.F16.F32.PACK_AB R8, R9, R8 ;  /* 0x000000080908723e */ /* 0x000fe200000000ff */
[--C-:B------:R-:W-:Y:S01]  /*10e0*/  HADD2.F32 R9, -RZ, R5.reuse.H0_H0 ;  /* 0x20000005ff097230 */ /* 0x100fe20000004100 */
[C---:B------:R-:W-:Y:S01]  /*10f0*/  FSETP.GTU.FTZ.AND P0, PT, R13.reuse, UR6, PT ;  /* 0x000000060d007c0b */ /* 0x040fe2000bf1c000 */
[----:B------:R-:W-:Y:S01]  /*1100*/  HADD2.F32 R5, -RZ, R5.H1_H1 ;  /* 0x30000005ff057230 */ /* 0x000fe20000004100 */
[----:B------:R-:W-:Y:S01]  /*1110*/  FSETP.GE.FTZ.AND P3, PT, R13, UR7, PT ;  /* 0x000000070d007c0b */ /* 0x000fe2000bf76000 */
[----:B------:R-:W-:Y:S01]  /*1120*/  HADD2.F32 R14, -RZ, R14.H1_H1 ;  /* 0x3000000eff0e7230 */ /* 0x000fe20000004100 */
[C---:B------:R-:W-:Y:S01]  /*1130*/  FSETP.GTU.FTZ.AND P6, PT, R10.reuse, UR6, PT ;  /* 0x000000060a007c0b */ /* 0x040fe2000bfdc000 */
[----:B------:R-:W-:Y:S01]  /*1140*/  HADD2.F32 R13, -RZ, R6.H0_H0 ;  /* 0x20000006ff0d7230 */ /* 0x000fe20000004100 */
[----:B------:R-:W-:Y:S01]  /*1150*/  FSETP.GE.FTZ.AND P2, PT, R10, UR7, PT ;  /* 0x000000070a007c0b */ /* 0x000fe2000bf56000 */
[----:B------:R-:W-:-:S02]  /*1160*/  HADD2.F32 R10, -RZ, R4.H0_H0 ;  /* 0x20000004ff0a7230 */ /* 0x000fc40000004100 */
[----:B------:R-:W-:Y:S01]  /*1170*/  HADD2.F32 R12, -RZ, R6.H1_H1 ;  /* 0x30000006ff0c7230 */ /* 0x000fe20000004100 */
[----:B------:R-:W-:Y:S01]  /*1180*/  FSEL R5, R5, RZ, P0 ;  /* 0x000000ff05057208 */ /* 0x000fe20000000000 */
[----:B------:R-:W-:Y:S01]  /*1190*/  HADD2.F32 R4, -RZ, R4.H1_H1 ;  /* 0x30000004ff047230 */ /* 0x000fe20000004100 */
[----:B------:R-:W-:Y:S01]  /*11a0*/  FSETP.GTU.FTZ.AND P5, PT, R14, UR6, PT ;  /* 0x000000060e007c0b */ /* 0x000fe2000bfbc000 */
[--C-:B------:R-:W-:Y:S01]  /*11b0*/  HADD2.F32 R11, -RZ, R7.reuse.H0_H0 ;  /* 0x20000007ff0b7230 */ /* 0x100fe20000004100 */
[----:B------:R-:W-:Y:S01]  /*11c0*/  FSETP.GTU.FTZ.AND P0, PT, R13, UR6, PT ;  /* 0x000000060d007c0b */ /* 0x000fe2000bf1c000 */
[----:B------:R-:W-:Y:S01]  /*11d0*/  HADD2.F32 R7, -RZ, R7.H1_H1 ;  /* 0x30000007ff077230 */ /* 0x000fe20000004100 */
[----:B------:R-:W-:Y:S02]  /*11e0*/  FSEL R10, R10, RZ, P6 ;  /* 0x000000ff0a0a7208 */ /* 0x000fe40003000000 */
[----:B------:R-:W-:Y:S02]  /*11f0*/  FSETP.GTU.FTZ.AND P6, PT, R12, UR6, PT ;  /* 0x000000060c007c0b */ /* 0x000fe4000bfdc000 */
[----:B------:R-:W-:-:S02]  /*1200*/  FSEL R9, R9, RZ, P1 ;  /* 0x000000ff09097208 */ /* 0x000fc40000800000 */
[----:B------:R-:W-:Y:S02]  /*1210*/  FSETP.GE.FTZ.AND P1, PT, R14, UR7, PT ;  /* 0x000000070e007c0b */ /* 0x000fe4000bf36000 */
[----:B------:R-:W-:Y:S02]  /*1220*/  FSEL R6, R4, RZ, P5 ;  /* 0x000000ff04067208 */ /* 0x000fe40002800000 */
[----:B------:R-:W-:Y:S02]  /*1230*/  FSEL R11, R11, RZ, P0 ;  /* 0x000000ff0b0b7208 */ /* 0x000fe40000000000 */
[----:B------:R-:W-:Y:S02]  /*1240*/  FSETP.GE.FTZ.AND P5, PT, R13, UR7, PT ;  /* 0x000000070d007c0b */ /* 0x000fe4000bfb6000 */
[----:B------:R-:W-:Y:S02]  /*1250*/  FSETP.GE.FTZ.AND P0, PT, R12, UR7, PT ;  /* 0x000000070c007c0b */ /* 0x000fe4000bf16000 */
[----:B------:R-:W-:Y:S01]  /*1260*/  FSEL R7, R7, RZ, P6 ;  /* 0x000000ff07077208 */ /* 0x000fe20003000000 */
[----:B-1----:R-:W-:Y:S01]  /*1270*/  IMAD.WIDE.U32 R2, R24, 0x2, R2 ;  /* 0x0000000218027825 */ /* 0x002fe200078e0002 */
[----:B------:R-:W-:-:S02]  /*1280*/  FSEL R4, R5, RZ, !P3 ;  /* 0x000000ff05047208 */ /* 0x000fc40005800000 */
[----:B------:R-:W-:Y:S02]  /*1290*/  FSEL R5, R6, RZ, !P1 ;  /* 0x000000ff06057208 */ /* 0x000fe40004800000 */
[----:B------:R-:W-:Y:S02]  /*12a0*/  FSEL R9, R9, RZ, !P4 ;  /* 0x000000ff09097208 */ /* 0x000fe40006000000 */
[----:B------:R-:W-:Y:S02]  /*12b0*/  FSEL R10, R10, RZ, !P2 ;  /* 0x000000ff0a0a7208 */ /* 0x000fe40005000000 */
[----:B------:R-:W-:Y:S02]  /*12c0*/  FSEL R11, R11, RZ, !P5 ;  /* 0x000000ff0b0b7208 */ /* 0x000fe40006800000 */
[----:B------:R-:W-:Y:S01]  /*12d0*/  FSEL R6, R7, RZ, !P0 ;  /* 0x000000ff07067208 */ /* 0x000fe20004000000 */
[----:B------:R-:W-:Y:S01]  /*12e0*/  IMAD.WIDE.U32 R2, R0, 0x4, R2 ;  /* 0x0000000400027825 */ /* 0x000fe200078e0002 */
[----:B------:R-:W-:-:S02]  /*12f0*/  F2FP.F16.F32.PACK_AB R9, R4, R9 ;  /* 0x000000090409723e */ /* 0x000fc400000000ff */
[----:B------:R-:W-:Y:S02]  /*1300*/  F2FP.F16.F32.PACK_AB R5, R5, R10 ;  /* 0x0000000a0505723e */ /* 0x000fe400000000ff */
[----:B------:R-:W-:Y:S01]  /*1310*/  F2FP.F16.F32.PACK_AB R11, R6, R11 ;  /* 0x0000000b060b723e */ /* 0x000fe200000000ff */
[----:B------:R-:W-:Y:S04]  /*1320*/  STG.E desc[UR4][R2.64], R8 ;  /* 0x0000000802007986 */ /* 0x000fe8000c101904 */
[----:B------:R-:W-:Y:S04]  /*1330*/  STG.E desc[UR4][R2.64+0x200], R9 ;  /* 0x0002000902007986 */ /* 0x000fe8000c101904 */
[----:B------:R-:W-:Y:S04]  /*1340*/  STG.E desc[UR4][R2.64+0x400], R5 ;  /* 0x0004000502007986 */ /* 0x000fe8000c101904 */
[----:B------:R-:W-:Y:S01]  /*1350*/  STG.E desc[UR4][R2.64+0x600], R11 ;  /* 0x0006000b02007986 */ /* 0x000fe2000c101904 */
[----:B------:R-:W-:Y:S05]  /*1360*/  EXIT ;  /* 0x000000000000794d */ /* 0x000fea0003800000 */
.L_x_1737:
        /* <DEDUP_REMOVED lines=9> */
.L_x_3365:


//--------------------- .text._ZN2at6native29vectorized_elementwise_kernelILi4EZZZNS0_65_GLOBAL__N__eb3311e5_27_ActivationHardtanhKernel_cu_9e10b42f_292924hardtanh_backward_kernelERNS_14TensorIteratorERKN3c106ScalarES8_ENKUlvE_clEvENKUlvE1_clEvEUlNS5_4HalfESB_E_St5arrayIPcLm3EEEEviT0_T1_ --------------------------
	.section	.text._ZN2at6native29vectorized_elementwise_kernelILi4EZZZNS0_65_GLOBAL__N__eb3311e5_27_ActivationHardtanhKernel_cu_9e10b42f_292924hardtanh_backward_kernelERNS_14TensorIteratorERKN3c106ScalarES8_ENKUlvE_clEvENKUlvE1_clEvEUlNS5_4HalfESB_E_St5arrayIPcLm3EEEEviT0_T1_,"ax",@progbits
	.align	128
        .global         _ZN2at6native29vectorized_elementwise_kernelILi4EZZZNS0_65_GLOBAL__N__eb3311e5_27_ActivationHardtanhKernel_cu_9e10b42f_292924hardtanh_backward_kernelERNS_14TensorIteratorERKN3c106ScalarES8_ENKUlvE_clEvENKUlvE1_clEvEUlNS5_4HalfESB_E_St5arrayIPcLm3EEEEviT0_T1_
        .type           _ZN2at6native29vectorized_elementwise_kernelILi4EZZZNS0_65_GLOBAL__N__eb3311e5_27_ActivationHardtanhKernel_cu_9e10b42f_292924hardtanh_backward_kernelERNS_14TensorIteratorERKN3c106ScalarES8_ENKUlvE_clEvENKUlvE1_clEvEUlNS5_4HalfESB_E_St5arrayIPcLm3EEEEviT0_T1_,@function
        .size           _ZN2at6native29vectorized_elementwise_kernelILi4EZZZNS0_65_GLOBAL__N__eb3311e5_27_ActivationHardtanhKernel_cu_9e10b42f_292924hardtanh_backward_kernelERNS_14TensorIteratorERKN3c106ScalarES8_ENKUlvE_clEvENKUlvE1_clEvEUlNS5_4HalfESB_E_St5arrayIPcLm3EEEEviT0_T1_,(.L_x_3366 - _ZN2at6native29vectorized_elementwise_kernelILi4EZZZNS0_65_GLOBAL__N__eb3311e5_27_ActivationHardtanhKernel_cu_9e10b42f_292924hardtanh_backward_kernelERNS_14TensorIteratorERKN3c106ScalarES8_ENKUlvE_clEvENKUlvE1_clEvEUlNS5_4HalfESB_E_St5arrayIPcLm3EEEEviT0_T1_)
        .other          _ZN2at6native29vectorized_elementwise_kernelILi4EZZZNS0_65_GLOBAL__N__eb3311e5_27_ActivationHardtanhKernel_cu_9e10b42f_292924hardtanh_backward_kernelERNS_14TensorIteratorERKN3c106ScalarES8_ENKUlvE_clEvENKUlvE1_clEvEUlNS5_4HalfESB_E_St5arrayIPcLm3EEEEviT0_T1_,@"STO_CUDA_ENTRY STV_DEFAULT"
_ZN2at6native29vectorized_elementwise_kernelILi4EZZZNS0_65_GLOBAL__N__eb3311e5_27_ActivationHardtanhKernel_cu_9e10b42f_292924hardtanh_backward_kernelERNS_14TensorIteratorERKN3c106ScalarES8_ENKUlvE_clEvENKUlvE1_clEvEUlNS5_4HalfESB_E_St5arrayIPcLm3EEEEviT0_T1_:
.text._ZN2at6native29vectorized_elementwise_kernelILi4EZZZNS0_65_GLOBAL__N__eb3311e5_27_ActivationHardtanhKernel_cu_9e10b42f_292924hardtanh_backward_kernelERNS_14TensorIteratorERKN3c106ScalarES8_ENKUlvE_clEvENKUlvE1_clEvEUlNS5_4HalfESB_E_St5arrayIPcLm3EEEEviT0_T1_:
        /* <DEDUP_REMOVED lines=197> */
.L_x_1741:
[----:B------:R-:W-:-:S13]  /*0c50*/  ISETP.GE.U32.AND P0, PT, R22, R23, PT ;  /* 0x000000171600720c */ /* 0x000fda0003f06070 */
[----:B------:R-:W-:Y:S05]  /*0c60*/  @P0 BRA `(.L_x_1743) ;  /* 0x0000000000300947 */ /* 0x000fea0003800000 */
[----:B0-----:R-:W0:Y:S01]  /*0c70*/  LDC.64 R2, c[0x0][0x398] ;  /* 0x0000e600ff027b82 */ /* 0x001e220000000a00 */
[----:B------:R-:W-:Y:S02]  /*0c80*/  IMAD.IADD R5, R24, 0x1, R22 ;  /* 0x0000000118057824 */ /* 0x000fe400078e0216 */
[----:B------:R-:W-:Y:S02]  /*0c90*/  VIADD R22, R22, 0x80 ;  /* 0x0000008016167836 */ /* 0x000fe40000000000 */
[----:B0-----:R-:W-:-:S05]  /*0ca0*/  IMAD.WIDE.U32 R2, R5, 0x2, R2 ;  /* 0x0000000205027825 */ /* 0x001fca00078e0002 */
[----:B------:R1:W-:Y:S02]  /*0cb0*/  STG.E.U16 desc[UR4][R2.64], R8 ;  /* 0x0000000802007986 */ /* 0x0003e4000c101504 */
.L_x_1742:
[----:B------:R-:W-:-:S13]  /*0cc0*/  ISETP.GE.U32.AND P0, PT, R22, R23, PT ;  /* 0x000000171600720c */ /* 0x000fda0003f06070 */
[----:B------:R-:W-:Y:S05]  /*0cd0*/  @P0 BRA `(.L_x_1744) ;  /* 0x0000000000340947 */ /* 0x000fea0003800000 */
[----:B01----:R-:W0:Y:S01]  /*0ce0*/  LDC.64 R2, c[0x0][0x398] ;  /* 0x0000e600ff027b82 */ /* 0x003e220000000a00 */
[----:B------:R-:W-:Y:S02]  /*0cf0*/  IMAD.IADD R5, R24, 0x1, R22 ;  /* 0x0000000118057824 */ /* 0x000fe400078e0216 */
[----:B------:R-:W-:Y:S02]  /*0d00*/  VIADD R22, R22, 0x80 ;  /* 0x0000008016167836 */ /* 0x000fe40000000000 */
[----:B0-----:R-:W-:-:S05]  /*0d10*/  IMAD.WIDE.U32 R2, R5, 0x2, R2 ;  /* 0x0000000205027825 */ /* 0x001fca00078e0002 */
[----:B------:R1:W-:Y:S02]  /*0d20*/  STG.E.U16 desc[UR4][R2.64], R10 ;  /* 0x0000000a02007986 */ /* 0x0003e4000c101504 */
.L_x_1743:
        /* <DEDUP_REMOVED lines=8> */
.L_x_1744:
[----:B------:R-:W-:Y:S05]  /*0db0*/  BSYNC.RELIABLE B1 ;  /* 0x0000000000017941 */ /* 0x000fea0003800100 */
.L_x_1740:
[----:B------:R-:W-:-:S13]  /*0dc0*/  ISETP.GE.U32.AND P0, PT, R22, R23, PT ;  /* 0x000000171600720c */ /* 0x000fda0003f06070 */
[----:B012---:R-:W0:Y:S01]  /*0dd0*/  @!P0 LDC.64 R2, c[0x0][0x398] ;  /* 0x0000e600ff028b82 */ /* 0x007e220000000a00 */
[----:B------:R-:W-:Y:S02]  /*0de0*/  @!P0 IMAD.IADD R5, R24, 0x1, R22 ;  /* 0x0000000118058824 */ /* 0x000fe400078e0216 */
[----:B------:R-:W-:Y:S02]  /*0df0*/  @!P0 VIADD R22, R22, 0x80 ;  /* 0x0000008016168836 */ /* 0x000fe40000000000 */
[----:B0-----:R-:W-:-:S05]  /*0e00*/  @!P0 IMAD.WIDE.U32 R2, R5, 0x2, R2 ;  /* 0x0000000205028825 */ /* 0x001fca00078e0002 */
[----:B------:R2:W-:Y:S02]  /*0e10*/  @!P0 STG.E.U16 desc[UR4][R2.64], R20 ;  /* 0x0000001402008986 */ /* 0x0005e4000c101504 */
.L_x_1745:
[----:B------:R-:W-:Y:S05]  /*0e20*/  BSYNC.RECONVERGENT B0 ;  /* 0x0000000000007941 */ /* 0x000fea0003800200 */
.L_x_1739:
        /* <DEDUP_REMOVED lines=8> */
.L_x_1738:
[----:B------:R-:W0:Y:S01]  /*0eb0*/  S2R R0, SR_TID.X ;  /* 0x0000000000007919 */ /* 0x000e220000002100 */
[----:B------:R-:W1:Y:S01]  /*0ec0*/  LDC.64 R2, c[0x0][0x3a8] ;  /* 0x0000ea00ff027b82 */ /* 0x000e620000000a00 */
[----:B------:R-:W2:Y:S07]  /*0ed0*/  LDCU.64 UR6, c[0x0][0x388] ;  /* 0x00007100ff0677ac */ /* 0x000eae0008000a00 */
[----:B------:R-:W3:Y:S01]  /*0ee0*/  LDC.64 R4, c[0x0][0x3a0] ;  /* 0x0000e800ff047b82 */ /* 0x000ee20000000a00 */
[----:B-1----:R-:W-:-:S04]  /*0ef0*/  IMAD.WIDE.U32 R2, R24, 0x2, R2 ;  /* 0x0000000218027825 */ /* 0x002fc800078e0002 */
[----:B0-----:R-:W-:-:S04]  /*0f00*/  IMAD.WIDE.U32 R10, R0, 0x8, R2 ;  /* 0x00000008000a7825 */ /* 0x001fc800078e0002 */
[----:B---3--:R-:W-:Y:S01]  /*0f10*/  IMAD.WIDE.U32 R2, R24, 0x2, R4 ;  /* 0x0000000218027825 */ /* 0x008fe200078e0004 */
[----:B------:R-:W3:Y:S03]  /*0f20*/  LDG.E.64 R14, desc[UR4][R10.64] ;  /* 0x000000040a0e7981 */ /* 0x000ee6000c1e1b00 */
[----:B------:R-:W-:Y:S02]  /*0f30*/  IMAD.WIDE.U32 R8, R0, 0x8, R2 ;  /* 0x0000000800087825 */ /* 0x000fe400078e0002 */
[----:B------:R-:W4:Y:S04]  /*0f40*/  LDG.E.64 R2, desc[UR4][R10.64+0x400] ;  /* 0x000400040a027981 */ /* 0x000f28000c1e1b00 */
[----:B------:R-:W5:Y:S04]  /*0f50*/  LDG.E.64 R4, desc[UR4][R8.64] ;  /* 0x0000000408047981 */ /* 0x000f68000c1e1b00 */
[----:B------:R0:W4:Y:S02]  /*0f60*/  LDG.E.64 R6, desc[UR4][R8.64+0x400] ;  /* 0x0004000408067981 */ /* 0x000124000c1e1b00 */
[----:B0-----:R-:W0:Y:S01]  /*0f70*/  LDC.64 R8, c[0x0][0x398] ;  /* 0x0000e600ff087b82 */ /* 0x001e220000000a00 */
[----:B---3--:R-:W-:-:S02]  /*0f80*/  HADD2.F32 R12, -RZ, R14.H0_H0 ;  /* 0x2000000eff0c7230 */ /* 0x008fc40000004100 */
[----:B------:R-:W-:-:S03]  /*0f90*/  HADD2.F32 R13, -RZ, R14.H1_H1 ;  /* 0x3000000eff0d7230 */ /* 0x000fc60000004100 */
[C---:B--2---:R-:W-:Y:S02]  /*0fa0*/  FSETP.GTU.FTZ.AND P3, PT, R12.reuse, UR6, PT ;  /* 0x000000060c007c0b */ /* 0x044fe4000bf7c000 */
[----:B------:R-:W-:Y:S01]  /*0fb0*/  FSETP.GE.FTZ.AND P0, PT, R12, UR7, PT ;  /* 0x000000070c007c0b */ /* 0x000fe2000bf16000 */
[--C-:B-----5:R-:W-:Y:S01]  /*0fc0*/  HADD2.F32 R12, -RZ, R4.reuse.H0_H0 ;  /* 0x20000004ff0c7230 */ /* 0x120fe20000004100 */
[C---:B------:R-:W-:Y:S01]  /*0fd0*/  FSETP.GTU.FTZ.AND P2, PT, R13.reuse, UR6, PT ;  /* 0x000000060d007c0b */ /* 0x040fe2000bf5c000 */
[----:B------:R-:W-:Y:S01]  /*0fe0*/  HADD2.F32 R10, -RZ, R4.H1_H1 ;  /* 0x30000004ff0a7230 */ /* 0x000fe20000004100 */
[----:B------:R-:W-:Y:S01]  /*0ff0*/  FSETP.GE.FTZ.AND P1, PT, R13, UR7, PT ;  /* 0x000000070d007c0b */ /* 0x000fe2000bf36000 */
[----:B----4-:R-:W-:Y:S01]  /*1000*/  HADD2.F32 R13, -RZ, R2.H0_H0 ;  /* 0x20000002ff0d7230 */ /* 0x010fe20000004100 */
[----:B------:R-:W-:Y:S01]  /*1010*/  FSEL R12, R12, RZ, P3 ;  /* 0x000000ff0c0c7208 */ /* 0x000fe20001800000 */
[--C-:B------:R-:W-:Y:S01]  /*1020*/  HADD2.F32 R14, -RZ, R15.reuse.H0_H0 ;  /* 0x2000000fff0e7230 */ /* 0x100fe20000004100 */
[----:B------:R-:W-:Y:S01]  /*1030*/  FSEL R10, R10, RZ, P2 ;  /* 0x000000ff0a0a7208 */ /* 0x000fe20001000000 */
[----:B------:R-:W-:Y:S01]  /*1040*/  HADD2.F32 R11, -RZ, R15.H1_H1 ;  /* 0x3000000fff0b7230 */ /* 0x000fe20000004100 */
[----:B------:R-:W-:-:S02]  /*1050*/  FSEL R4, R12, RZ, !P0 ;  /* 0x000000ff0c047208 */ /* 0x000fc40004000000 */
[C---:B------:R-:W-:Y:S02]  /*1060*/  FSETP.GTU.FTZ.AND P0, PT, R13.reuse, UR6, PT ;  /* 0x000000060d007c0b */ /* 0x040fe4000bf1c000 */
[----:B------:R-:W-:Y:S01]  /*1070*/  FSETP.GE.FTZ.AND P2, PT, R13, UR7, PT ;  /* 0x000000070d007c0b */ /* 0x000fe2000bf56000 */
[----:B------:R-:W-:Y:S01]  /*1080*/  HADD2.F32 R13, -RZ, R2.H1_H1 ;  /* 0x30000002ff0d7230 */ /* 0x000fe20000004100 */
[C---:B------:R-:W-:Y:S01]  /*1090*/  FSETP.GTU.FTZ.AND P6, PT, R14.reuse, UR6, PT ;  /* 0x000000060e007c0b */ /* 0x040fe2000bfdc000 */
[----:B------:R-:W-:Y:S01]  /*10a0*/  HADD2.F32 R2, -RZ, R5.H1_H1 ;  /* 0x30000005ff027230 */ /* 0x000fe20000004100 */
[----:B------:R-:W-:Y:S01]  /*10b0*/  FSETP.GE.FTZ.AND P4, PT, R14, UR7, PT ;  /* 0x000000070e007c0b */ /* 0x000fe2000bf96000 */
[--C-:B------:R-:W-:Y:S01]  /*10c0*/  HADD2.F32 R12, -RZ, R6.reuse.H0_H0 ;  /* 0x20000006ff0c7230 */ /* 0x100fe20000004100 */
[C---:B------:R-:W-:Y:S01]  /*10d0*/  FSETP.GTU.FTZ.AND P5, PT, R11.reuse, UR6, PT ;  /* 0x000000060b007c0b */ /* 0x040fe2000bfbc000 */
[----:B------:R-:W-:Y:S01]  /*10e0*/  HADD2.F32 R14, -RZ, R3.H0_H0 ;  /* 0x20000003ff0e7230 */ /* 0x000fe20000004100 */
[----:B------:R-:W-:Y:S01]  /*10f0*/  FSETP.GE.FTZ.AND P3, PT, R11, UR7, PT ;  /* 0x000000070b007c0b */ /* 0x000fe2000bf76000 */
[----:B------:R-:W-:Y:S01]  /*1100*/  HADD2.F32 R11, -RZ, R5.H0_H0 ;  /* 0x20000005ff0b7230 */ /* 0x000fe20000004100 */
[----:B------:R-:W-:Y:S01]  /*1110*/  FSEL R5, R10, RZ, !P1 ;  /* 0x000000ff0a057208 */ /* 0x000fe20004800000 */
[----:B------:R-:W-:Y:S01]  /*1120*/  HADD2.F32 R6, -RZ, R6.H1_H1 ;  /* 0x30000006ff067230 */ /* 0x000fe20000004100 */
[----:B------:R-:W-:-:S02]  /*1130*/  FSEL R10, R2, RZ, P5 ;  /* 0x000000ff020a7208 */ /* 0x000fc40002800000 */
[----:B------:R-:W-:Y:S02]  /*1140*/  FSEL R12, R12, RZ, P0 ;  /* 0x000000ff0c0c7208 */ /* 0x000fe40000000000 */
[C---:B------:R-:W-:Y:S02]  /*1150*/  FSETP.GTU.FTZ.AND P5, PT, R14.reuse, UR6, PT ;  /* 0x000000060e007c0b */ /* 0x040fe4000bfbc000 */
[----:B------:R-:W-:Y:S01]  /*1160*/  FSETP.GE.FTZ.AND P0, PT, R14, UR7, PT ;  /* 0x000000070e007c0b */ /* 0x000fe2000bf16000 */
[----:B------:R-:W-:Y:S01]  /*1170*/  HADD2.F32 R14, -RZ, R3.H1_H1 ;  /* 0x30000003ff0e7230 */ /* 0x000fe20000004100 */
[----:B------:R-:W-:Y:S01]  /*1180*/  FSETP.GTU.FTZ.AND P1, PT, R13, UR6, PT ;  /* 0x000000060d007c0b */ /* 0x000fe2000bf3c000 */
[----:B0-----:R-:W-:Y:S01]  /*1190*/  IMAD.WIDE.U32 R2, R24, 0x2, R8 ;  /* 0x0000000218027825 */ /* 0x001fe200078e0008 */
[----:B------:R-:W-:Y:S02]  /*11a0*/  FSEL R11, R11, RZ, P6 ;  /* 0x000000ff0b0b7208 */ /* 0x000fe40003000000 */
[----:B------:R-:W-:Y:S01]  /*11b0*/  FSETP.GE.FTZ.AND P6, PT, R13, UR7, PT ;  /* 0x000000070d007c0b */ /* 0x000fe2000bfd6000 */
[--C-:B------:R-:W-:Y:S01]  /*11c0*/  HADD2.F32 R13, -RZ, R7.reuse.H0_H0 ;  /* 0x20000007ff0d7230 */ /* 0x100fe20000004100 */
[----:B------:R-:W-:Y:S01]  /*11d0*/  FSEL R6, R6, RZ, P1 ;  /* 0x000000ff06067208 */ /* 0x000fe20000800000 */
[----:B------:R-:W-:Y:S01]  /*11e0*/  HADD2.F32 R7, -RZ, R7.H1_H1 ;  /* 0x30000007ff077230 */ /* 0x000fe20000004100 */
[----:B------:R-:W-:Y:S01]  /*11f0*/  FSETP.GTU.FTZ.AND P1, PT, R14, UR6, PT ;  /* 0x000000060e007c0b */ /* 0x000fe2000bf3c000 */
[----:B------:R-:W-:Y:S01]  /*1200*/  IMAD.WIDE.U32 R2, R0, 0x8, R2 ;  /* 0x0000000800027825 */ /* 0x000fe200078e0002 */
[----:B------:R-:W-:-:S02]  /*1210*/  FSEL R13, R13, RZ, P5 ;  /* 0x000000ff0d0d7208 */ /* 0x000fc40002800000 */
[----:B------:R-:W-:Y:S02]  /*1220*/  FSETP.GE.FTZ.AND P5, PT, R14, UR7, PT ;  /* 0x000000070e007c0b */ /* 0x000fe4000bfb6000 */
[----:B------:R-:W-:Y:S02]  /*1230*/  FSEL R0, R7, RZ, P1 ;  /* 0x000000ff07007208 */ /* 0x000fe40000800000 */
[----:B------:R-:W-:Y:S02]  /*1240*/  FSEL R11, R11, RZ, !P4 ;  /* 0x000000ff0b0b7208 */ /* 0x000fe40006000000 */
[----:B------:R-:W-:Y:S02]  /*1250*/  FSEL R10, R10, RZ, !P3 ;  /* 0x000000ff0a0a7208 */ /* 0x000fe40005800000 */
[----:B------:R-:W-:Y:S02]  /*1260*/  FSEL R12, R12, RZ, !P2 ;  /* 0x000000ff0c0c7208 */ /* 0x000fe40005000000 */
[----:B------:R-:W-:-:S02]  /*1270*/  FSEL R7, R6, RZ, !P6 ;  /* 0x000000ff06077208 */ /* 0x000fc40007000000 */
[----:B------:R-:W-:Y:S02]  /*1280*/  FSEL R13, R13, RZ, !P0 ;  /* 0x000000ff0d0d7208 */ /* 0x000fe40004000000 */
[----:B------:R-:W-:Y:S02]  /*1290*/  FSEL R0, R0, RZ, !P5 ;  /* 0x000000ff00007208 */ /* 0x000fe40006800000 */
[----:B------:R-:W-:Y:S02]  /*12a0*/  F2FP.F16.F32.PACK_AB R4, R5, R4 ;  /* 0x000000040504723e */ /* 0x000fe400000000ff */
[----:B------:R-:W-:Y:S02]  /*12b0*/  F2FP.F16.F32.PACK_AB R5, R10, R11 ;  /* 0x0000000b0a05723e */ /* 0x000fe400000000ff */
[----:B------:R-:W-:Y:S02]  /*12c0*/  F2FP.F16.F32.PACK_AB R12, R7, R12 ;  /* 0x0000000c070c723e */ /* 0x000fe400000000ff */
[----:B------:R-:W-:Y:S01]  /*12d0*/  F2FP.F16.F32.PACK_AB R13, R0, R13 ;  /* 0x0000000d000d723e */ /* 0x000fe200000000ff */
[----:B------:R-:W-:Y:S04]  /*12e0*/  STG.E.64 desc[UR4][R2.64], R4 ;  /* 0x0000000402007986 */ /* 0x000fe8000c101b04 */
[----:B------:R-:W-:Y:S01]  /*12f0*/  STG.E.64 desc[UR4][R2.64+0x400], R12 ;  /* 0x0004000c02007986 */ /* 0x000fe2000c101b04 */
[----:B------:R-:W-:Y:S05]  /*1300*/  EXIT ;  /* 0x000000000000794d */ /* 0x000fea0003800000 */
.L_x_1746:
        /* <DEDUP_REMOVED lines=15> */
.L_x_3366:


//--------------------- .text._ZN2at6native29vectorized_elementwise_kernelILi8EZZZNS0_65_GLOBAL__N__eb3311e5_27_ActivationHardtanhKernel_cu_9e10b42f_292924hardtanh_backward_kernelERNS_14TensorIteratorERKN3c106ScalarES8_ENKUlvE_clEvENKUlvE1_clEvEUlNS5_4HalfESB_E_St5arrayIPcLm3EEEEviT0_T1_ --------------------------
	.section	.text._ZN2at6native29vectorized_elementwise_kernelILi8EZZZNS0_65_GLOBAL__N__eb3311e5_27_ActivationHardtanhKernel_cu_9e10b42f_292924hardtanh_backward_kernelERNS_14TensorIteratorERKN3c106ScalarES8_ENKUlvE_clEvENKUlvE1_clEvEUlNS5_4HalfESB_E_St5arrayIPcLm3EEEEviT0_T1_,"ax",@progbits
	.align	128
        .global         _ZN2at6native29vectorized_elementwise_kernelILi8EZZZNS0_65_GLOBAL__N__eb3311e5_27_ActivationHardtanhKernel_cu_9e10b42f_292924hardtanh_backward_kernelERNS_14TensorIteratorERKN3c106ScalarES8_ENKUlvE_clEvENKUlvE1_clEvEUlNS5_4HalfESB_E_St5arrayIPcLm3EEEEviT0_T1_
        .type           _ZN2at6native29vectorized_elementwise_kernelILi8EZZZNS0_65_GLOBAL__N__eb3311e5_27_ActivationHardtanhKernel_cu_9e10b42f_292924hardtanh_backward_kernelERNS_14TensorIteratorERKN3c106ScalarES8_ENKUlvE_clEvENKUlvE1_clEvEUlNS5_4HalfESB_E_St5arrayIPcLm3EEEEviT0_T1_,@function
        .size           _ZN2at6native29vectorized_elementwise_kernelILi8EZZZNS0_65_GLOBAL__N__eb3311e5_27_ActivationHardtanhKernel_cu_9e10b42f_292924hardtanh_backward_kernelERNS_14TensorIteratorERKN3c106ScalarES8_ENKUlvE_clEvENKUlvE1_clEvEUlNS5_4HalfESB_E_St5arrayIPcLm3EEEEviT0_T1_,(.L_x_3367 - _ZN2at6native29vectorized_elementwise_kernelILi8EZZZNS0_65_GLOBAL__N__eb3311e5_27_ActivationHardtanhKernel_cu_9e10b42f_292924hardtanh_backward_kernelERNS_14TensorIteratorERKN3c106ScalarES8_ENKUlvE_clEvENKUlvE1_clEvEUlNS5_4HalfESB_E_St5arrayIPcLm3EEEEviT0_T1_)
        .other          _ZN2at6native29vectorized_elementwise_kernelILi8EZZZNS0_65_GLOBAL__N__eb3311e5_27_ActivationHardtanhKernel_cu_9e10b42f_292924hardtanh_backward_kernelERNS_14TensorIteratorERKN3c106ScalarES8_ENKUlvE_clEvENKUlvE1_clEvEUlNS5_4HalfESB_E_St5arrayIPcLm3EEEEviT0_T1_,@"STO_CUDA_ENTRY STV_DEFAULT"
_ZN2at6native29vectorized_elementwise_kernelILi8EZZZNS0_65_GLOBAL__N__eb3311e5_27_ActivationHardtanhKernel_cu_9e10b42f_292924hardtanh_backward_kernelERNS_14TensorIteratorERKN3c106ScalarES8_ENKUlvE_clEvENKUlvE1_clEvEUlNS5_4HalfESB_E_St5arrayIPcLm3EEEEviT0_T1_:
.text._ZN2at6native29vectorized_elementwise_kernelILi8EZZZNS0_65_GLOBAL__N__eb3311e5_27_ActivationHardtanhKernel_cu_9e10b42f_292924hardtanh_backward_kernelERNS_14TensorIteratorERKN3c106ScalarES8_ENKUlvE_clEvENKUlvE1_clEvEUlNS5_4HalfESB_E_St5arrayIPcLm3EEEEviT0_T1_:
        /* <DEDUP_REMOVED lines=197> */
.L_x_1750:
[----:B------:R-:W-:-:S13]  /*0c50*/  ISETP.GE.U32.AND P0, PT, R22, R23, PT ;  /* 0x000000171600720c */ /* 0x000fda0003f06070 */
[----:B------:R-:W-:Y:S05]  /*0c60*/  @P0 BRA `(.L_x_1752) ;  /* 0x0000000000300947 */ /* 0x000fea0003800000 */
[----:B0-----:R-:W0:Y:S01]  /*0c70*/  LDC.64 R2, c[0x0][0x398] ;  /* 0x0000e600ff027b82 */ /* 0x001e220000000a00 */
[----:B------:R-:W-:Y:S02]  /*0c80*/  IMAD.IADD R5, R24, 0x1, R22 ;  /* 0x0000000118057824 */ /* 0x000fe400078e0216 */
[----:B------:R-:W-:Y:S02]  /*0c90*/  VIADD R22, R22, 0x80 ;  /* 0x0000008016167836 */ /* 0x000fe40000000000 */
[----:B0-----:R-:W-:-:S05]  /*0ca0*/  IMAD.WIDE.U32 R2, R5, 0x2, R2 ;  /* 0x0000000205027825 */ /* 0x001fca00078e0002 */
[----:B------:R1:W-:Y:S02]  /*0cb0*/  STG.E.U16 desc[UR4][R2.64], R8 ;  /* 0x0000000802007986 */ /* 0x0003e4000c101504 */
.L_x_1751:
[----:B------:R-:W-:-:S13]  /*0cc0*/  ISETP.GE.U32.AND P0, PT, R22, R23, PT ;  /* 0x000000171600720c */ /* 0x000fda0003f06070 */
[----:B------:R-:W-:Y:S05]  /*0cd0*/  @P0 BRA `(.L_x_1753) ;  /* 0x0000000000340947 */ /* 0x000fea0003800000 */
[----:B01----:R-:W0:Y:S01]  /*0ce0*/  LDC.64 R2, c[0x0][0x398] ;  /* 0x0000e600ff027b82 */ /* 0x003e220000000a00 */
[----:B------:R-:W-:Y:S02]  /*0cf0*/  IMAD.IADD R5, R24, 0x1, R22 ;  /* 0x0000000118057824 */ /* 0x000fe400078e0216 */
[----:B------:R-:W-:Y:S02]  /*0d00*/  VIADD R22, R22, 0x80 ;  /* 0x0000008016167836 */ /* 0x000fe40000000000 */
[----:B0-----:R-:W-:-:S05]  /*0d10*/  IMAD.WIDE.U32 R2, R5, 0x2, R2 ;  /* 0x0000000205027825 */ /* 0x001fca00078e0002 */
[----:B------:R1:W-:Y:S02]  /*0d20*/  STG.E.U16 desc[UR4][R2.64], R10 ;  /* 0x0000000a02007986 */ /* 0x0003e4000c101504 */
.L_x_1752:
        /* <DEDUP_REMOVED lines=8> */
.L_x_1753:
[----:B------:R-:W-:Y:S05]  /*0db0*/  BSYNC.RELIABLE B1 ;  /* 0x0000000000017941 */ /* 0x000fea0003800100 */
.L_x_1749:
[----:B------:R-:W-:-:S13]  /*0dc0*/  ISETP.GE.U32.AND P0, PT, R22, R23, PT ;  /* 0x000000171600720c */ /* 0x000fda0003f06070 */
[----:B012---:R-:W0:Y:S01]  /*0dd0*/  @!P0 LDC.64 R2, c[0x0][0x398] ;  /* 0x0000e600ff028b82 */ /* 0x007e220000000a00 */
[----:B------:R-:W-:Y:S02]  /*0de0*/  @!P0 IMAD.IADD R5, R24, 0x1, R22 ;  /* 0x0000000118058824 */ /* 0x000fe400078e0216 */
[----:B------:R-:W-:Y:S02]  /*0df0*/  @!P0 VIADD R22, R22, 0x80 ;  /* 0x0000008016168836 */ /* 0x000fe40000000000 */
[----:B0-----:R-:W-:-:S05]  /*0e00*/  @!P0 IMAD.WIDE.U32 R2, R5, 0x2, R2 ;  /* 0x0000000205028825 */ /* 0x001fca00078e0002 */
[----:B------:R2:W-:Y:S02]  /*0e10*/  @!P0 STG.E.U16 desc[UR4][R2.64], R20 ;  /* 0x0000001402008986 */ /* 0x0005e4000c101504 */
.L_x_1754:
[----:B------:R-:W-:Y:S05]  /*0e20*/  BSYNC.RECONVERGENT B0 ;  /* 0x0000000000007941 */ /* 0x000fea0003800200 */
.L_x_1748:
        /* <DEDUP_REMOVED lines=8> */
.L_x_1747:
        /* <DEDUP_REMOVED lines=10> */
[----:B0-----:R-:W0:Y:S02]  /*0f50*/  LDC.64 R2, c[0x0][0x398] ;  /* 0x0000e600ff027b82 */ /* 0x001e240000000a00 */
[----:B0-----:R-:W-:-:S04]  /*0f60*/  IMAD.WIDE.U32 R2, R24, 0x2, R2 ;  /* 0x0000000218027825 */ /* 0x001fc800078e0002 */
[----:B------:R-:W-:-:S04]  /*0f70*/  IMAD.WIDE.U32 R2, R0, 0x10, R2 ;  /* 0x0000001000027825 */ /* 0x000fc800078e0002 */
[--C-:B---3--:R-:W-:Y:S02]  /*0f80*/  HADD2.F32 R17, -RZ, R4.reuse.H0_H0 ;  /* 0x20000004ff117230 */ /* 0x108fe40000004100 */
[----:B------:R-:W-:Y:S02]  /*0f90*/  HADD2.F32 R4, -RZ, R4.H1_H1 ;  /* 0x30000004ff047230 */ /* 0x000fe40000004100 */
[--C-:B------:R-:W-:Y:S01]  /*0fa0*/  HADD2.F32 R18, -RZ, R5.reuse.H0_H0 ;  /* 0x20000005ff127230 */ /* 0x100fe20000004100 */
[----:B--2---:R-:W-:Y:S01]  /*0fb0*/  FSETP.GTU.FTZ.AND P1, PT, R17, UR6, PT ;  /* 0x0000000611007c0b */ /* 0x004fe2000bf3c000 */
[----:B------:R-:W-:Y:S02]  /*0fc0*/  HADD2.F32 R5, -RZ, R5.H1_H1 ;  /* 0x30000005ff057230 */ /* 0x000fe40000004100 */
[--C-:B----4-:R-:W-:Y:S01]  /*0fd0*/  HADD2.F32 R14, -RZ, R8.reuse.H0_H0 ;  /* 0x20000008ff0e7230 */ /* 0x110fe20000004100 */
[C---:B------:R-:W-:Y:S01]  /*0fe0*/  FSETP.GTU.FTZ.AND P4, PT, R4.reuse, UR6, PT ;  /* 0x0000000604007c0b */ /* 0x040fe2000bf9c000 */
[----:B------:R-:W-:Y:S01]  /*0ff0*/  HADD2.F32 R15, -RZ, R8.H1_H1 ;  /* 0x30000008ff0f7230 */ /* 0x000fe20000004100 */
[----:B------:R-:W-:Y:S01]  /*1000*/  FSETP.GE.FTZ.AND P5, PT, R4, UR7, PT ;  /* 0x0000000704007c0b */ /* 0x000fe2000bfb6000 */
[--C-:B------:R-:W-:Y:S01]  /*1010*/  HADD2.F32 R19, -RZ, R6.reuse.H0_H0 ;  /* 0x20000006ff137230 */ /* 0x100fe20000004100 */
[----:B------:R-:W-:Y:S01]  /*1020*/  FSEL R4, R14, RZ, P1 ;  /* 0x000000ff0e047208 */ /* 0x000fe20000800000 */
[----:B------:R-:W-:Y:S01]  /*1030*/  HADD2.F32 R6, -RZ, R6.H1_H1 ;  /* 0x30000006ff067230 */ /* 0x000fe20000004100 */
[----:B------:R-:W-:-:S02]  /*1040*/  FSETP.GTU.FTZ.AND P1, PT, R5, UR6, PT ;  /* 0x0000000605007c0b */ /* 0x000fc4000bf3c000 */
[----:B------:R-:W-:Y:S02]  /*1050*/  FSETP.GE.FTZ.AND P2, PT, R5, UR7, PT ;  /* 0x0000000705007c0b */ /* 0x000fe4000bf56000 */
[----:B------:R-:W-:Y:S01]  /*1060*/  FSEL R5, R15, RZ, P4 ;  /* 0x000000ff0f057208 */ /* 0x000fe20002000000 */
[--C-:B------:R-:W-:Y:S02]  /*1070*/  HADD2.F32 R13, -RZ, R9.reuse.H0_H0 ;  /* 0x20000009ff0d7230 */ /* 0x100fe40000004100 */
[----:B------:R-:W-:Y:S01]  /*1080*/  HADD2.F32 R12, -RZ, R9.H1_H1 ;  /* 0x30000009ff0c7230 */ /* 0x000fe20000004100 */
[----:B------:R-:W-:Y:S01]  /*1090*/  FSETP.GE.FTZ.AND P3, PT, R17, UR7, PT ;  /* 0x0000000711007c0b */ /* 0x000fe2000bf76000 */
[--C-:B------:R-:W-:Y:S01]  /*10a0*/  HADD2.F32 R9, -RZ, R10.reuse.H0_H0 ;  /* 0x2000000aff097230 */ /* 0x100fe20000004100 */
[----:B------:R-:W-:Y:S01]  /*10b0*/  FSEL R5, R5, RZ, !P5 ;  /* 0x000000ff05057208 */ /* 0x000fe20006800000 */
[----:B------:R-:W-:Y:S01]  /*10c0*/  HADD2.F32 R10, -RZ, R10.H1_H1 ;  /* 0x3000000aff0a7230 */ /* 0x000fe20000004100 */
[----:B------:R-:W-:Y:S01]  /*10d0*/  FSETP.GTU.FTZ.AND P5, PT, R6, UR6, PT ;  /* 0x0000000606007c0b */ /* 0x000fe2000bfbc000 */
[----:B------:R-:W-:-:S02]  /*10e0*/  HADD2.F32 R16, -RZ, R7.H0_H0 ;  /* 0x20000007ff107230 */ /* 0x000fc40000004100 */
[----:B------:R-:W-:Y:S01]  /*10f0*/  HADD2.F32 R7, -RZ, R7.H1_H1 ;  /* 0x30000007ff077230 */ /* 0x000fe20000004100 */
[----:B------:R-:W-:Y:S01]  /*1100*/  FSETP.GTU.FTZ.AND P6, PT, R18, UR6, PT ;  /* 0x0000000612007c0b */ /* 0x000fe2000bfdc000 */
[--C-:B------:R-:W-:Y:S01]  /*1110*/  HADD2.F32 R8, -RZ, R11.reuse.H0_H0 ;  /* 0x2000000bff087230 */ /* 0x100fe20000004100 */
[----:B------:R-:W-:Y:S01]  /*1120*/  FSEL R4, R4, RZ, !P3 ;  /* 0x000000ff04047208 */ /* 0x000fe20005800000 */
[----:B------:R-:W-:Y:S01]  /*1130*/  HADD2.F32 R11, -RZ, R11.H1_H1 ;  /* 0x3000000bff0b7230 */ /* 0x000fe20000004100 */
[----:B------:R-:W-:Y:S02]  /*1140*/  FSEL R12, R12, RZ, P1 ;  /* 0x000000ff0c0c7208 */ /* 0x000fe40000800000 */
[----:B------:R-:W-:Y:S02]  /*1150*/  FSETP.GTU.FTZ.AND P3, PT, R19, UR6, PT ;  /* 0x0000000613007c0b */ /* 0x000fe4000bf7c000 */
[----:B------:R-:W-:Y:S02]  /*1160*/  FSETP.GTU.FTZ.AND P1, PT, R16, UR6, PT ;  /* 0x0000000610007c0b */ /* 0x000fe4000bf3c000 */
[----:B------:R-:W-:-:S02]  /*1170*/  FSEL R10, R10, RZ, P5 ;  /* 0x000000ff0a0a7208 */ /* 0x000fc40002800000 */
[----:B------:R-:W-:Y:S02]  /*1180*/  FSETP.GTU.FTZ.AND P5, PT, R7, UR6, PT ;  /* 0x0000000607007c0b */ /* 0x000fe4000bfbc000 */
[----:B------:R-:W-:Y:S02]  /*1190*/  FSEL R13, R13, RZ, P6 ;  /* 0x000000ff0d0d7208 */ /* 0x000fe40003000000 */
[----:B------:R-:W-:Y:S02]  /*11a0*/  FSETP.GE.FTZ.AND P4, PT, R19, UR7, PT ;  /* 0x0000000713007c0b */ /* 0x000fe4000bf96000 */
[----:B------:R-:W-:Y:S02]  /*11b0*/  FSETP.GE.FTZ.AND P6, PT, R6, UR7, PT ;  /* 0x0000000706007c0b */ /* 0x000fe4000bfd6000 */
[----:B------:R-:W-:Y:S02]  /*11c0*/  FSEL R9, R9, RZ, P3 ;  /* 0x000000ff09097208 */ /* 0x000fe40001800000 */
[----:B------:R-:W-:-:S02]  /*11d0*/  FSEL R8, R8, RZ, P1 ;  /* 0x000000ff08087208 */ /* 0x000fc40000800000 */
[----:B------:R-:W-:Y:S02]  /*11e0*/  FSETP.GE.FTZ.AND P0, PT, R18, UR7, PT ;  /* 0x0000000712007c0b */ /* 0x000fe4000bf16000 */
[----:B------:R-:W-:Y:S02]  /*11f0*/  FSETP.GE.FTZ.AND P3, PT, R16, UR7, PT ;  /* 0x0000000710007c0b */ /* 0x000fe4000bf76000 */
[----:B------:R-:W-:Y:S02]  /*1200*/  FSETP.GE.FTZ.AND P1, PT, R7, UR7, PT ;  /* 0x0000000707007c0b */ /* 0x000fe4000bf36000 */
[----:B------:R-:W-:Y:S02]  /*1210*/  FSEL R11, R11, RZ, P5 ;  /* 0x000000ff0b0b7208 */ /* 0x000fe40002800000 */
[----:B------:R-:W-:Y:S02]  /*1220*/  FSEL R6, R9, RZ, !P4 ;  /* 0x000000ff09067208 */ /* 0x000fe40006000000 */
[----:B------:R-:W-:-:S02]  /*1230*/  FSEL R7, R10, RZ, !P6 ;  /* 0x000000ff0a077208 */ /* 0x000fc40007000000 */
[----:B------:R-:W-:Y:S02]  /*1240*/  FSEL R13, R13, RZ, !P0 ;  /* 0x000000ff0d0d7208 */ /* 0x000fe40004000000 */
[----:B------:R-:W-:Y:S02]  /*1250*/  FSEL R12, R12, RZ, !P2 ;  /* 0x000000ff0c0c7208 */ /* 0x000fe40005000000 */
[----:B------:R-:W-:Y:S02]  /*1260*/  FSEL R8, R8, RZ, !P3 ;  /* 0x000000ff08087208 */ /* 0x000fe40005800000 */
[----:B------:R-:W-:Y:S02]  /*1270*/  FSEL R11, R11, RZ, !P1 ;  /* 0x000000ff0b0b7208 */ /* 0x000fe40004800000 */
[----:B------:R-:W-:Y:S02]  /*1280*/  F2FP.F16.F32.PACK_AB R4, R5, R4 ;  /* 0x000000040504723e */ /* 0x000fe400000000ff */
[----:B------:R-:W-:-:S02]  /*1290*/  F2FP.F16.F32.PACK_AB R6, R7, R6 ;  /* 0x000000060706723e */ /* 0x000fc400000000ff */
[----:B------:R-:W-:Y:S02]  /*12a0*/  F2FP.F16.F32.PACK_AB R5, R12, R13 ;  /* 0x0000000d0c05723e */ /* 0x000fe400000000ff */
[----:B------:R-:W-:-:S05]  /*12b0*/  F2FP.F16.F32.PACK_AB R7, R11, R8 ;  /* 0x000000080b07723e */ /* 0x000fca00000000ff */
[----:B------:R-:W-:Y:S01]  /*12c0*/  STG.E.128 desc[UR4][R2.64], R4 ;  /* 0x0000000402007986 */ /* 0x000fe2000c101d04 */
[----:B------:R-:W-:Y:S05]  /*12d0*/  EXIT ;  /* 0x000000000000794d */ /* 0x000fea0003800000 */
.L_x_1755:
        /* <DEDUP_REMOVED lines=10> */
.L_x_3367:


//--------------------- .text._ZN2at6native18elementwise_kernelILi128ELi4EZNS0_15gpu_kernel_implIZZZNS0_65_GLOBAL__N__eb3311e5_27_ActivationHardtanhKernel_cu_9e10b42f_292924hardtanh_backward_kernelERNS_14TensorIteratorERKN3c106ScalarES9_ENKUlvE_clEvENKUlvE0_clEvEUlffE_EEvRNS_18TensorIteratorBaseERKT_EUliE_EEviT1_ --------------------------
	.section	.text._ZN2at6native18elementwise_kernelILi128ELi4EZNS0_15gpu_kernel_implIZZZNS0_65_GLOBAL__N__eb3311e5_27_ActivationHardtanhKernel_cu_9e10b42f_292924hardtanh_backward_kernelERNS_14TensorIteratorERKN3c106ScalarES9_ENKUlvE_clEvENKUlvE0_clEvEUlffE_EEvRNS_18TensorIteratorBaseERKT_EUliE_EEviT1_,"ax",@progbits
	.align	128
        .global         _ZN2at6native18elementwise_kernelILi128ELi4EZNS0_15gpu_kernel_implIZZZNS0_65_GLOBAL__N__eb3311e5_27_ActivationHardtanhKernel_cu_9e10b42f_292924hardtanh_backward_kernelERNS_14TensorIteratorERKN3c106ScalarES9_ENKUlvE_clEvENKUlvE0_clEvEUlffE_EEvRNS_18TensorIteratorBaseERKT_EUliE_EEviT1_
        .type           _ZN2at6native18elementwise_kernelILi128ELi4EZNS0_15gpu_kernel_implIZZZNS0_65_GLOBAL__N__eb3311e5_27_ActivationHardtanhKernel_cu_9e10b42f_292924hardtanh_backward_kernelERNS_14TensorIteratorERKN3c106ScalarES9_ENKUlvE_clEvENKUlvE0_clEvEUlffE_EEvRNS_18TensorIteratorBaseERKT_EUliE_EEviT1_,@function
        .size           _ZN2at6native18elementwise_kernelILi128ELi4EZNS0_15gpu_kernel_implIZZZNS0_65_GLOBAL__N__eb3311e5_27_ActivationHardtanhKernel_cu_9e10b42f_292924hardtanh_backward_kernelERNS_14TensorIteratorERKN3c106ScalarES9_ENKUlvE_clEvENKUlvE0_clEvEUlffE_EEvRNS_18TensorIteratorBaseERKT_EUliE_EEviT1_,(.L_x_3368 - _ZN2at6native18elementwise_kernelILi128ELi4EZNS0_15gpu_kernel_implIZZZNS0_65_GLOBAL__N__eb3311e5_27_ActivationHardtanhKernel_cu_9e10b42f_292924hardtanh_backward_kernelERNS_14TensorIteratorERKN3c106ScalarES9_ENKUlvE_clEvENKUlvE0_clEvEUlffE_EEvRNS_18TensorIteratorBaseERKT_EUliE_EEviT1_)
        .other          _ZN2at6native18elementwise_kernelILi128ELi4EZNS0_15gpu_kernel_implIZZZNS0_65_GLOBAL__N__eb3311e5_27_ActivationHardtanhKernel_cu_9e10b42f_292924hardtanh_backward_kernelERNS_14TensorIteratorERKN3c106ScalarES9_ENKUlvE_clEvENKUlvE0_clEvEUlffE_EEvRNS_18TensorIteratorBaseERKT_EUliE_EEviT1_,@"STO_CUDA_ENTRY STV_DEFAULT"
_ZN2at6native18elementwise_kernelILi128ELi4EZNS0_15gpu_kernel_implIZZZNS0_65_GLOBAL__N__eb3311e5_27_ActivationHardtanhKernel_cu_9e10b42f_292924hardtanh_backward_kernelERNS_14TensorIteratorERKN3c106ScalarES9_ENKUlvE_clEvENKUlvE0_clEvEUlffE_EEvRNS_18TensorIteratorBaseERKT_EUliE_EEviT1_:
.text._ZN2at6native18elementwise_kernelILi128ELi4EZNS0_15gpu_kernel_implIZZZNS0_65_GLOBAL__N__eb3311e5_27_ActivationHardtanhKernel_cu_9e10b42f_292924hardtanh_backward_kernelERNS_14TensorIteratorERKN3c106ScalarES9_ENKUlvE_clEvENKUlvE0_clEvEUlffE_EEvRNS_18TensorIteratorBaseERKT_EUliE_EEviT1_:
        /* <DEDUP_REMOVED lines=25> */
[----:B------:R-:W-:Y:S01]  /*0190*/  HFMA2 R16, -RZ, RZ, 0, 0 ;  /* 0x00000000ff107431 */ /* 0x000fe200000001ff */
[----:B------:R-:W1:Y:S01]  /*01a0*/  LDCU UR6, c[0x0][0x38c] ;  /* 0x00007180ff0677ac */ /* 0x000e620008000800 */
[----:B------:R-:W2:Y:S01]  /*01b0*/  LDCU.64 UR8, c[0x0][0x4b8] ;  /* 0x00009700ff0877ac */ /* 0x000ea20008000a00 */
[----:B------:R-:W-:Y:S02]  /*01c0*/  UISETP.NE.AND UP0, UPT, UR39, URZ, UPT ;  /* 0x000000ff2700728c */ /* 0x000fe4000bf05270 */
        /* <DEDUP_REMOVED lines=343> */
.L_x_1758:
[----:B------:R-:W0:Y:S01]  /*1740*/  LDCU.64 UR6, c[0x0][0x5f0] ;  /* 0x0000be00ff0677ac */ /* 0x000e220008000a00 */
[----:B------:R-:W-:Y:S01]  /*1750*/  BSSY.RECONVERGENT B6, `(.L_x_1759) ;  /* 0x00000dd000067945 */ /* 0x000fe20003800200 */
        /* <DEDUP_REMOVED lines=14> */
[----:B--2---:R0:W1:Y:S01]  /*1840*/  I2F.S16 R19, R2 ;  /* 0x0000000200137306 */ /* 0x0040620000101400 */
[----:B------:R-:W-:Y:S05]  /*1850*/  BRA `(.L_x_1765) ;  /* 0x0000000c00307947 */ /* 0x000fea0003800000 */
.L_x_1763:
[----:B------:R-:W2:Y:S02]  /*1860*/  LDG.E.U8 R2, desc[UR36][R2.64] ;  /* 0x0000002402027981 */ /* 0x000ea4000c1e1100 */
[----:B--2---:R-:W-:Y:S01]  /*1870*/  I2FP.F32.U32 R19, R2 ;  /* 0x0000000200137245 */ /* 0x004fe20000201000 */
[----:B------:R-:W-:Y:S06]  /*1880*/  BRA `(.L_x_1765) ;  /* 0x0000000c00247947 */ /* 0x000fec0003800000 */
.L_x_1762:
[----:B------:R-:W-:-:S09]  /*1890*/  UISETP.NE.AND UP0, UPT, UR4, 0x2, UPT ;  /* 0x000000020400788c */ /* 0x000fd2000bf05270 */
[----:B------:R-:W-:Y:S05]  /*18a0*/  BRA.U !UP0, `(.L_x_1766) ;  /* 0x0000000108287547 */ /* 0x000fea000b800000 */
[----:B------:R-:W-:-:S09]  /*18b0*/  UISETP.NE.AND UP0, UPT, UR4, 0x3, UPT ;  /* 0x000000030400788c */ /* 0x000fd2000bf05270 */
[----:B------:R-:W-:Y:S05]  /*18c0*/  BRA.U !UP0, `(.L_x_1767) ;  /* 0x0000000108147547 */ /* 0x000fea000b800000 */
[----:B------:R-:W-:-:S09]  /*18d0*/  UISETP.NE.AND UP0, UPT, UR4, 0x4, UPT ;  /* 0x000000040400788c */ /* 0x000fd2000bf05270 */
[----:B------:R-:W-:Y:S05]  /*18e0*/  BRA.U UP0, `(.L_x_1764) ;  /* 0x0000000900907547 */ /* 0x000fea000b800000 */
[----:B------:R-:W2:Y:S02]  /*18f0*/  LDG.E.64 R2, desc[UR36][R2.64] ;  /* 0x0000002402027981 */ /* 0x000ea4000c1e1b00 */
[----:B--2---:R4:W0:Y:S01]  /*1900*/  I2F.S64 R19, R2 ;  /* 0x0000000200137312 */ /* 0x0048220000301400 */
[----:B------:R-:W-:Y:S05]  /*1910*/  BRA `(.L_x_1765) ;  /* 0x0000000c00007947 */ /* 0x000fea0003800000 */
.L_x_1767:
[----:B------:R-:W2:Y:S02]  /*1920*/  LDG.E R2, desc[UR36][R2.64] ;  /* 0x0000002402027981 */ /* 0x000ea4000c1e1900 */
[----:B--2---:R-:W-:Y:S01]  /*1930*/  I2FP.F32.S32 R19, R2 ;  /* 0x0000000200137245 */ /* 0x004fe20000201400 */
[----:B------:R-:W-:Y:S06]  /*1940*/  BRA `(.L_x_1765) ;  /* 0x0000000800f47947 */ /* 0x000fec0003800000 */
.L_x_1766:
[----:B------:R-:W2:Y:S02]  /*1950*/  LDG.E.U16 R2, desc[UR36][R2.64] ;  /* 0x0000002402027981 */ /* 0x000ea4000c1e1500 */
[----:B--2---:R0:W1:Y:S01]  /*1960*/  I2F.S16 R19, R2 ;  /* 0x0000000200137306 */ /* 0x0040620000101400 */
[----:B------:R-:W-:Y:S05]  /*1970*/  BRA `(.L_x_1765) ;  /* 0x0000000800e87947 */ /* 0x000fea0003800000 */
.L_x_1761:
[----:B------:R-:W-:-:S09]  /*1980*/  UISETP.GT.AND UP0, UPT, UR4, 0x6, UPT ;  /* 0x000000060400788c */ /* 0x000fd2000bf04270 */
[----:B------:R-:W-:Y:S05]  /*1990*/  BRA.U UP0, `(.L_x_1768) ;  /* 0x0000000100247547 */ /* 0x000fea000b800000 */
[----:B------:R-:W-:-:S09]  /*19a0*/  UISETP.NE.AND UP0, UPT, UR4, 0x5, UPT ;  /* 0x000000050400788c */ /* 0x000fd2000bf05270 */
[----:B------:R-:W-:Y:S05]  /*19b0*/  BRA.U !UP0, `(.L_x_1769) ;  /* 0x0000000108107547 */ /* 0x000fea000b800000 */
[----:B------:R-:W-:-:S09]  /*19c0*/  UISETP.NE.AND UP0, UPT, UR4, 0x6, UPT ;  /* 0x000000060400788c */ /* 0x000fd2000bf05270 */
[----:B------:R-:W-:Y:S05]  /*19d0*/  BRA.U UP0, `(.L_x_1764) ;  /* 0x0000000900547547 */ /* 0x000fea000b800000 */
[----:B------:R2:W5:Y:S01]  /*19e0*/  LDG.E R19, desc[UR36][R2.64] ;  /* 0x0000002402137981 */ /* 0x000562000c1e1900 */
[----:B------:R-:W-:Y:S05]  /*19f0*/  BRA `(.L_x_1765) ;  /* 0x0000000800c87947 */ /* 0x000fea0003800000 */
.L_x_1769:
[----:B------:R-:W2:Y:S02]  /*1a00*/  LDG.E.U16 R2, desc[UR36][R2.64] ;  /* 0x0000002402027981 */ /* 0x000ea4000c1e1500 */
[----:B--2---:R-:W-:Y:S01]  /*1a10*/  HADD2.F32 R19, -RZ, R2.H0_H0 ;  /* 0x20000002ff137230 */ /* 0x004fe20000004100 */
[----:B------:R-:W-:Y:S06]  /*1a20*/  BRA `(.L_x_1765) ;  /* 0x0000000800bc7947 */ /* 0x000fec0003800000 */
.L_x_1768:
[----:B------:R-:W-:-:S09]  /*1a30*/  UISETP.NE.AND UP0, UPT, UR4, 0x7, UPT ;  /* 0x000000070400788c */ /* 0x000fd2000bf05270 */
[----:B------:R-:W-:Y:S05]  /*1a40*/  BRA.U !UP0, `(.L_x_1770) ;  /* 0x0000000108247547 */ /* 0x000fea000b800000 */
[----:B------:R-:W-:-:S09]  /*1a50*/  UISETP.NE.AND UP0, UPT, UR4, 0x8, UPT ;  /* 0x000000080400788c */ /* 0x000fd2000bf05270 */
[----:B------:R-:W-:Y:S05]  /*1a60*/  BRA.U !UP0, `(.L_x_1771) ;  /* 0x0000000108107547 */ /* 0x000fea000b800000 */
[----:B------:R-:W-:-:S09]  /*1a70*/  UISETP.NE.AND UP0, UPT, UR4, 0x9, UPT ;  /* 0x000000090400788c */ /* 0x000fd2000bf05270 */
[----:B------:R-:W-:Y:S05]  /*1a80*/  BRA.U UP0, `(.L_x_1764) ;  /* 0x0000000900287547 */ /* 0x000fea000b800000 */
[----:B------:R3:W5:Y:S01]  /*1a90*/  LDG.E R19, desc[UR36][R2.64] ;  /* 0x0000002402137981 */ /* 0x000762000c1e1900 */
[----:B------:R-:W-:Y:S05]  /*1aa0*/  BRA `(.L_x_1765) ;  /* 0x00000008009c7947 */ /* 0x000fea0003800000 */
.L_x_1771:
[----:B------:R-:W2:Y:S02]  /*1ab0*/  LDG.E.U16 R2, desc[UR36][R2.64] ;  /* 0x0000002402027981 */ /* 0x000ea4000c1e1500 */
[----:B--2---:R-:W-:Y:S01]  /*1ac0*/  HADD2.F32 R19, -RZ, R2.H0_H0 ;  /* 0x20000002ff137230 */ /* 0x004fe20000004100 */
[----:B------:R-:W-:Y:S06]  /*1ad0*/  BRA `(.L_x_1765) ;  /* 0x0000000800907947 */ /* 0x000fec0003800000 */
.L_x_1770:
[----:B------:R-:W2:Y:S01]  /*1ae0*/  LDG.E.64 R2, desc[UR36][R2.64] ;  /* 0x0000002402027981 */ /* 0x000ea2000c1e1b00 */
[----:B------:R-:W-:Y:S01]  /*1af0*/  UMOV UR4, 0xf0000000 ;  /* 0xf000000000047882 */ /* 0x000fe20000000000 */
[----:B------:R-:W-:Y:S01]  /*1b00*/  UMOV UR5, 0x380fffff ;  /* 0x380fffff00057882 */ /* 0x000fe20000000000 */
[----:B--2---:R-:W0:Y:S01]  /*1b10*/  F2F.F32.F64 R19, R2 ;  /* 0x0000000200137310 */ /* 0x004e220000301000 */
[----:B------:R-:W-:-:S14]  /*1b20*/  DSETP.GEU.AND P0, PT, |R2|, UR4, PT ;  /* 0x0000000402007e2a */ /* 0x000fdc000bf0e200 */
[----:B0-----:R-:W-:Y:S01]  /*1b30*/  @!P0 FMUL R19, R19, 1.175494350822287508e-38 ;  /* 0x0080000013138820 */ /* 0x001fe20000400000 */
[----:B------:R-:W-:Y:S06]  /*1b40*/  BRA `(.L_x_1765) ;  /* 0x0000000800747947 */ /* 0x000fec0003800000 */
.L_x_1760:
        /* <DEDUP_REMOVED lines=10> */
[----:B------:R-:W-:Y:S01]  /*1bf0*/  FSEL R19, RZ, 1, !P0 ;  /* 0x3f800000ff137808 */ /* 0x000fe20004000000 */
[----:B------:R-:W-:Y:S08]  /*1c00*/  BRA `(.L_x_1765) ;  /* 0x0000000800447947 */ /* 0x000ff00003800000 */
.L_x_1774:
[----:B------:R-:W2:Y:S01]  /*1c10*/  LDG.E.64 R2, desc[UR36][R2.64] ;  /* 0x0000002402027981 */ /* 0x000ea2000c1e1b00 */
[----:B------:R-:W-:Y:S01]  /*1c20*/  UMOV UR4, 0xf0000000 ;  /* 0xf000000000047882 */ /* 0x000fe20000000000 */
[----:B------:R-:W-:Y:S01]  /*1c30*/  UMOV UR5, 0x380fffff ;  /* 0x380fffff00057882 */ /* 0x000fe20000000000 */
[----:B--2---:R-:W0:Y:S01]  /*1c40*/  F2F.F32.F64 R19, R2 ;  /* 0x0000000200137310 */ /* 0x004e220000301000 */
[----:B------:R-:W-:-:S14]  /*1c50*/  DSETP.GEU.AND P0, PT, |R2|, UR4, PT ;  /* 0x0000000402007e2a */ /* 0x000fdc000bf0e200 */
[----:B0-----:R-:W-:Y:S01]  /*1c60*/  @!P0 FMUL R19, R19, 1.175494350822287508e-38 ;  /* 0x0080000013138820 */ /* 0x001fe20000400000 */
[----:B------:R-:W-:Y:S06]  /*1c70*/  BRA `(.L_x_1765) ;  /* 0x0000000800287947 */ /* 0x000fec0003800000 */
.L_x_1773:
        /* <DEDUP_REMOVED lines=14> */
[----:B------:R-:W-:Y:S01]  /*1d60*/  VIADD R5, R4, 0xfffffffc ;  /* 0xfffffffc04057836 */ /* 0x000fe20000000000 */
[----:B------:R-:W-:-:S04]  /*1d70*/  IADD3 R4, PT, PT, R0, 0x1000000, RZ ;  /* 0x0100000000047810 */ /* 0x000fc80007ffe0ff */
[----:B------:R-:W-:Y:S01]  /*1d80*/  SHF.L.U32 R6, R0, R5, RZ ;  /* 0x0000000500067219 */ /* 0x000fe200000006ff */
[----:B------:R-:W-:Y:S01]  /*1d90*/  IMAD.SHL.U32 R5, R5, 0x800000, RZ ;  /* 0x0080000005057824 */ /* 0x000fe200078e00ff */
[----:B------:R-:W-:-:S04]  /*1da0*/  SHF.R.S32.HI R4, RZ, 0x8, R4 ;  /* 0x00000008ff047819 */ /* 0x000fc80000011404 */
[----:B------:R-:W-:-:S05]  /*1db0*/  LEA.HI R5, R6, -R5, RZ, 0x1c ;  /* 0x8000000506057211 */ /* 0x000fca00078fe0ff */
[----:B------:R-:W-:-:S05]  /*1dc0*/  VIADD R5, R5, 0x3c000000 ;  /* 0x3c00000005057836 */ /* 0x000fca0000000000 */
[----:B------:R-:W-:-:S04]  /*1dd0*/  LOP3.LUT R4, R5, 0x7f800000, R4, 0xf8, !PT ;  /* 0x7f80000005047812 */ /* 0x000fc800078ef804 */
[----:B------:R-:W-:-:S04]  /*1de0*/  SEL R4, R4, RZ, P0 ;  /* 0x000000ff04047207 */ /* 0x000fc80000000000 */
[----:B------:R-:W-:Y:S01]  /*1df0*/  LOP3.LUT R19, R4, 0x80000000, R19, 0xf8, !PT ;  /* 0x8000000004137812 */ /* 0x000fe200078ef813 */
[----:B------:R-:W-:Y:S06]  /*1e00*/  BRA `(.L_x_1765) ;  /* 0x0000000400c47947 */ /* 0x000fec0003800000 */
.L_x_1776:
[----:B------:R-:W2:Y:S02]  /*1e10*/  LDG.E.U8 R2, desc[UR36][R2.64] ;  /* 0x0000002402027981 */ /* 0x000ea4000c1e1100 */
[C---:B--2---:R-:W-:Y:S02]  /*1e20*/  IMAD.SHL.U32 R4, R2.reuse, 0x2000000, RZ ;  /* 0x0200000002047824 */ /* 0x044fe400078e00ff */
[----:B------:R-:W-:-:S03]  /*1e30*/  IMAD.SHL.U32 R5, R2, 0x100, RZ ;  /* 0x0000010002057824 */ /* 0x000fc600078e00ff */
[----:B------:R-:W-:Y:S02]  /*1e40*/  ISETP.GT.U32.AND P0, PT, R4, 0x7ffffff, PT ;  /* 0x07ffffff0400780c */ /* 0x000fe40003f04070 */
[----:B------:R-:W-:-:S11]  /*1e50*/  PRMT R19, R5, 0x9910, RZ ;  /* 0x0000991005137816 */ /* 0x000fd600000000ff */
[----:B------:R-:W-:Y:S02]  /*1e60*/  @!P0 LOP3.LUT R0, R5, 0x7f00, RZ, 0xc0, !PT ;  /* 0x00007f0005008812 */ /* 0x000fe400078ec0ff */
[----:B------:R-:W-:Y:S02]  /*1e70*/  @P0 LEA.HI R4, R4, 0x70000000, RZ, 0x1c ;  /* 0x7000000004040811 */ /* 0x000fe400078fe0ff */
[----:B------:R-:W-:-:S05]  /*1e80*/  @!P0 LOP3.LUT R0, R0, 0x3f000000, RZ, 0xfc, !PT ;  /* 0x3f00000000008812 */ /* 0x000fca00078efcff */
[----:B------:R-:W-:Y:S01]  /*1e90*/  @!P0 FADD.FTZ R0, R0, -0.5 ;  /* 0xbf00000000008421 */ /* 0x000fe20000010000 */
[----:B------:R-:W-:-:S05]  /*1ea0*/  @P0 FMUL.FTZ R0, R4, 1.9259299443872358531e-34 ;  /* 0x0780000004000820 */ /* 0x000fca0000410000 */
[----:B------:R-:W-:Y:S01]  /*1eb0*/  LOP3.LUT R19, R0, 0x80000000, R19, 0xf8, !PT ;  /* 0x8000000000137812 */ /* 0x000fe200078ef813 */
[----:B------:R-:W-:Y:S06]  /*1ec0*/  BRA `(.L_x_1765) ;  /* 0x0000000400947947 */ /* 0x000fec0003800000 */
.L_x_1775:
[----:B------:R-:W2:Y:S02]  /*1ed0*/  LDG.E.U16 R2, desc[UR36][R2.64] ;  /* 0x0000002402027981 */ /* 0x000ea4000c1e1500 */
[----:B--2---:R-:W-:Y:S01]  /*1ee0*/  SHF.L.U32 R19, R2, 0x10, RZ ;  /* 0x0000001002137819 */ /* 0x004fe200000006ff */
[----:B------:R-:W-:Y:S06]  /*1ef0*/  BRA `(.L_x_1765) ;  /* 0x0000000400887947 */ /* 0x000fec0003800000 */
.L_x_1772:
        /* <DEDUP_REMOVED lines=9> */
[----:B--2---:R-:W-:Y:S01]  /*1f90*/  I2FP.F32.U32 R19, R2 ;  /* 0x0000000200137245 */ /* 0x004fe20000201000 */
[----:B------:R-:W-:Y:S06]  /*1fa0*/  BRA `(.L_x_1765) ;  /* 0x00000004005c7947 */ /* 0x000fec0003800000 */
.L_x_1779:
[----:B------:R-:W2:Y:S01]  /*1fb0*/  LDG.E.U8 R3, desc[UR36][R2.64] ;  /* 0x0000002402037981 */ /* 0x000ea2000c1e1100 */
        /* <DEDUP_REMOVED lines=19> */
.L_x_1781:
[----:B------:R-:W-:Y:S05]  /*20f0*/  BSYNC.RECONVERGENT B0 ;  /* 0x0000000000007941 */ /* 0x000fea0003800200 */
.L_x_1780:
[----:B------:R-:W-:Y:S01]  /*2100*/  IMAD.SHL.U32 R0, R0, 0x100000, RZ ;  /* 0x0010000000007824 */ /* 0x000fe200078e00ff */
[----:B------:R-:W-:-:S04]  /*2110*/  LEA R2, R2, 0x3b800000, 0x17 ;  /* 0x3b80000002027811 */ /* 0x000fc800078eb8ff */
[----:B------:R-:W-:Y:S01]  /*2120*/  LOP3.LUT R19, R2, R0, R19, 0xfe, !PT ;  /* 0x0000000002137212 */ /* 0x000fe200078efe13 */
[----:B------:R-:W-:Y:S06]  /*2130*/  BRA `(.L_x_1765) ;  /* 0x0000000000f87947 */ /* 0x000fec0003800000 */
.L_x_1778:
        /* <DEDUP_REMOVED lines=20> */
.L_x_1783:
[----:B------:R-:W-:Y:S05]  /*2280*/  BSYNC.RECONVERGENT B0 ;  /* 0x0000000000007941 */ /* 0x000fea0003800200 */
.L_x_1782:
[----:B------:R-:W-:Y:S01]  /*2290*/  IMAD.SHL.U32 R0, R0, 0x200000, RZ ;  /* 0x0020000000007824 */ /* 0x000fe200078e00ff */
[----:B------:R-:W-:-:S04]  /*22a0*/  LEA R2, R2, 0x37800000, 0x17 ;  /* 0x3780000002027811 */ /* 0x000fc800078eb8ff */
[----:B------:R-:W-:Y:S01]  /*22b0*/  LOP3.LUT R19, R2, R0, R19, 0xfe, !PT ;  /* 0x0000000002137212 */ /* 0x000fe200078efe13 */
[----:B------:R-:W-:Y:S06]  /*22c0*/  BRA `(.L_x_1765) ;  /* 0x0000000000947947 */ /* 0x000fec0003800000 */
.L_x_1777:
[----:B------:R-:W-:-:S09]  /*22d0*/  UISETP.NE.AND UP0, UPT, UR4, 0x1c, UPT ;  /* 0x0000001c0400788c */ /* 0x000fd2000bf05270 */
[----:B------:R-:W-:Y:S05]  /*22e0*/  BRA.U !UP0, `(.L_x_1784) ;  /* 0x0000000108847547 */ /* 0x000fea000b800000 */
[----:B------:R-:W-:-:S09]  /*22f0*/  UISETP.NE.AND UP0, UPT, UR4, 0x1d, UPT ;  /* 0x0000001d0400788c */ /* 0x000fd2000bf05270 */
[----:B------:R-:W-:Y:S05]  /*2300*/  BRA.U !UP0, `(.L_x_1785) ;  /* 0x0000000108707547 */ /* 0x000fea000b800000 */
[----:B------:R-:W-:-:S09]  /*2310*/  UISETP.NE.AND UP0, UPT, UR4, 0x2c, UPT ;  /* 0x0000002c0400788c */ /* 0x000fd2000bf05270 */
[----:B------:R-:W-:Y:S05]  /*2320*/  BRA.U !UP0, `(.L_x_1786) ;  /* 0x0000000108487547 */ /* 0x000fea000b800000 */
.L_x_1764:
        /* <DEDUP_REMOVED lines=12> */
[----:B---3--:R-:W-:Y:S01]  /*23f0*/  IMAD.U32 R10, RZ, RZ, UR8 ;  /* 0x00000008ff0a7e24 */ /* 0x008fe2000f8e00ff */
[----:B------:R-:W-:-:S07]  /*2400*/  MOV R11, UR9 ;  /* 0x00000009000b7c02 */ /* 0x000fce0008000f00 */
[----:B------:R-:W-:-:S07]  /*2410*/  LEPC R20, `(.L_x_1787) ;  /* 0x000000001014794e */ /* 0x000fce0000000000 */
[----:B--2---:R-:W-:Y:S05]  /*2420*/  CALL.ABS.NOINC R2 ;  /* 0x0000000002007343 */ /* 0x004fea0003c00000 */
.L_x_1787:
[----:B------:R-:W-:Y:S01]  /*2430*/  HFMA2 R19, -RZ, RZ, 0, 0 ;  /* 0x00000000ff137431 */ /* 0x000fe200000001ff */
[----:B------:R-:W-:Y:S06]  /*2440*/  BRA `(.L_x_1765) ;  /* 0x0000000000347947 */ /* 0x000fec0003800000 */
.L_x_1786:
[----:B------:R-:W2:Y:S01]  /*2450*/  LDG.E.U8 R2, desc[UR36][R2.64] ;  /* 0x0000002402027981 */ /* 0x000ea2000c1e1100 */
[----:B------:R-:W-:Y:S01]  /*2460*/  IMAD.MOV.U32 R19, RZ, RZ, 0x400000 ;  /* 0x00400000ff137424 */ /* 0x000fe200078e00ff */
[----:B--2---:R-:W-:-:S13]  /*2470*/  ISETP.NE.AND P0, PT, R2, RZ, PT ;  /* 0x000000ff0200720c */ /* 0x004fda0003f05270 */
[----:B------:R-:W-:Y:S05]  /*2480*/  @!P0 BRA `(.L_x_1765) ;  /* 0x0000000000248947 */ /* 0x000fea0003800000 */
[----:B------:R-:W-:-:S13]  /*2490*/  ISETP.NE.AND P0, PT, R2, 0xff, PT ;  /* 0x000000ff0200780c */ /* 0x000fda0003f05270 */
[----:B------:R-:W-:Y:S02]  /*24a0*/  @!P0 IMAD.MOV.U32 R19, RZ, RZ, 0x7f800001 ;  /* 0x7f800001ff138424 */ /* 0x000fe400078e00ff */
[----:B------:R-:W-:Y:S01]  /*24b0*/  @P0 IMAD.SHL.U32 R19, R2, 0x800000, RZ ;  /* 0x0080000002130824 */ /* 0x000fe200078e00ff */
[----:B------:R-:W-:Y:S06]  /*24c0*/  BRA `(.L_x_1765) ;  /* 0x0000000000147947 */ /* 0x000fec0003800000 */
.L_x_1785:
[----:B------:R-:W2:Y:S02]  /*24d0*/  LDG.E.64 R2, desc[UR36][R2.64] ;  /* 0x0000002402027981 */ /* 0x000ea4000c1e1b00 */
[----:B--2---:R0:W1:Y:S01]  /*24e0*/  I2F.U64 R19, R2 ;  /* 0x0000000200137312 */ /* 0x0040620000301000 */
[----:B------:R-:W-:Y:S05]  /*24f0*/  BRA `(.L_x_1765) ;  /* 0x0000000000087947 */ /* 0x000fea0003800000 */
.L_x_1784:
[----:B------:R-:W2:Y:S02]  /*2500*/  LDG.E R2, desc[UR36][R2.64] ;  /* 0x0000002402027981 */ /* 0x000ea4000c1e1900 */
[----:B--2---:R-:W-:-:S07]  /*2510*/  I2FP.F32.U32 R19, R2 ;  /* 0x0000000200137245 */ /* 0x004fce0000201000 */
.L_x_1765:
[----:B------:R-:W-:Y:S05]  /*2520*/  BSYNC.RECONVERGENT B6 ;  /* 0x0000000000067941 */ /* 0x000fea0003800200 */
.L_x_1759:
[----:B------:R-:W0:Y:S01]  /*2530*/  LDCU.64 UR6, c[0x0][0x5f8] ;  /* 0x0000bf00ff0677ac */ /* 0x000e220008000a00 */
[----:B------:R-:W-:Y:S01]  /*2540*/  BSSY.RECONVERGENT B6, `(.L_x_1788) ;  /* 0x00000dd000067945 */ /* 0x000fe20003800200 */
[----:B------:R-:W-:-:S04]  /*2550*/  UPRMT UR4, UR40, 0x7772, URZ ;  /* 0x0000777228047896 */ /* 0x000fc800080000ff */
[----:B------:R-:W-:Y:S01]  /*2560*/  UISETP.GT.AND UP0, UPT, UR4, 0x9, UPT ;  /* 0x000000090400788c */ /* 0x000fe2000bf04270 */
[----:B0-234-:R-:W-:-:S04]  /*2570*/  IADD3 R2, P0, PT, R18, UR6, RZ ;  /* 0x0000000612027c10 */ /* 0x01dfc8000ff1e0ff */
        /* <DEDUP_REMOVED lines=11> */
[----:B--2---:R0:W2:Y:S01]  /*2630*/  I2F.S16 R0, R2 ;  /* 0x0000000200007306 */ /* 0x0040a20000101400 */
[----:B------:R-:W-:Y:S05]  /*2640*/  BRA `(.L_x_1794) ;  /* 0x0000000c00307947 */ /* 0x000fea0003800000 */
.L_x_1792:
[----:B------:R-:W2:Y:S02]  /*2650*/  LDG.E.U8 R0, desc[UR36][R2.64] ;  /* 0x0000002402007981 */ /* 0x000ea4000c1e1100 */
[----:B--2---:R-:W-:Y:S01]  /*2660*/  I2FP.F32.U32 R0, R0 ;  /* 0x0000000000007245 */ /* 0x004fe20000201000 */
[----:B------:R-:W-:Y:S06]  /*2670*/  BRA `(.L_x_1794) ;  /* 0x0000000c00247947 */ /* 0x000fec0003800000 */
.L_x_1791:
[----:B------:R-:W-:-:S09]  /*2680*/  UISETP.NE.AND UP0, UPT, UR4, 0x2, UPT ;  /* 0x000000020400788c */ /* 0x000fd2000bf05270 */
[----:B------:R-:W-:Y:S05]  /*2690*/  BRA.U !UP0, `(.L_x_1795) ;  /* 0x0000000108287547 */ /* 0x000fea000b800000 */
[----:B------:R-:W-:-:S09]  /*26a0*/  UISETP.NE.AND UP0, UPT, UR4, 0x3, UPT ;  /* 0x000000030400788c */ /* 0x000fd2000bf05270 */
[----:B------:R-:W-:Y:S05]  /*26b0*/  BRA.U !UP0, `(.L_x_1796) ;  /* 0x0000000108147547 */ /* 0x000fea000b800000 */
[----:B------:R-:W-:-:S09]  /*26c0*/  UISETP.NE.AND UP0, UPT, UR4, 0x4, UPT ;  /* 0x000000040400788c */ /* 0x000fd2000bf05270 */
[----:B------:R-:W-:Y:S05]  /*26d0*/  BRA.U UP0, `(.L_x_1793) ;  /* 0x0000000900907547 */ /* 0x000fea000b800000 */
[----:B------:R-:W2:Y:S02]  /*26e0*/  LDG.E.64 R2, desc[UR36][R2.64] ;  /* 0x0000002402027981 */ /* 0x000ea4000c1e1b00 */
[----:B--2---:R0:W2:Y:S01]  /*26f0*/  I2F.S64 R0, R2 ;  /* 0x0000000200007312 */ /* 0x0040a20000301400 */
[----:B------:R-:W-:Y:S05]  /*2700*/  BRA `(.L_x_1794) ;  /* 0x0000000c00007947 */ /* 0x000fea0003800000 */
.L_x_1796:
[----:B------:R-:W2:Y:S02]  /*2710*/  LDG.E R0, desc[UR36][R2.64] ;  /* 0x0000002402007981 */ /* 0x000ea4000c1e1900 */
[----:B--2---:R-:W-:Y:S01]  /*2720*/  I2FP.F32.S32 R0, R0 ;  /* 0x0000000000007245 */ /* 0x004fe20000201400 */
[----:B------:R-:W-:Y:S06]  /*2730*/  BRA `(.L_x_1794) ;  /* 0x0000000800f47947 */ /* 0x000fec0003800000 */
.L_x_1795:
[----:B------:R-:W2:Y:S02]  /*2740*/  LDG.E.U16 R0, desc[UR36][R2.64] ;  /* 0x0000002402007981 */ /* 0x000ea4000c1e1500 */
[----:B--2---:R-:W0:Y:S01]  /*2750*/  I2F.S16 R0, R0 ;  /* 0x0000000000007306 */ /* 0x004e220000101400 */
[----:B------:R-:W-:Y:S05]  /*2760*/  BRA `(.L_x_1794) ;  /* 0x0000000800e87947 */ /* 0x000fea0003800000 */
.L_x_1790:
        /* <DEDUP_REMOVED lines=8> */
.L_x_1798:
[----:B------:R-:W2:Y:S02]  /*27f0*/  LDG.E.U16 R0, desc[UR36][R2.64] ;  /* 0x0000002402007981 */ /* 0x000ea4000c1e1500 */
[----:B--2---:R-:W-:Y:S01]  /*2800*/  HADD2.F32 R0, -RZ, R0.H0_H0 ;  /* 0x20000000ff007230 */ /* 0x004fe20000004100 */
[----:B------:R-:W-:Y:S06]  /*2810*/  BRA `(.L_x_1794) ;  /* 0x0000000800bc7947 */ /* 0x000fec0003800000 */
.L_x_1797:
        /* <DEDUP_REMOVED lines=8> */
.L_x_1800:
[----:B------:R-:W2:Y:S02]  /*28a0*/  LDG.E.U16 R0, desc[UR36][R2.64] ;  /* 0x0000002402007981 */ /* 0x000ea4000c1e1500 */
[----:B--2---:R-:W-:Y:S01]  /*28b0*/  HADD2.F32 R0, -RZ, R0.H0_H0 ;  /* 0x20000000ff007230 */ /* 0x004fe20000004100 */
[----:B------:R-:W-:Y:S06]  /*28c0*/  BRA `(.L_x_1794) ;  /* 0x0000000800907947 */ /* 0x000fec0003800000 */
.L_x_1799:
[----:B------:R-:W2:Y:S01]  /*28d0*/  LDG.E.64 R2, desc[UR36][R2.64] ;  /* 0x0000002402027981 */ /* 0x000ea2000c1e1b00 */
[----:B------:R-:W-:Y:S01]  /*28e0*/  UMOV UR4, 0xf0000000 ;  /* 0xf000000000047882 */ /* 0x000fe20000000000 */
[----:B------:R-:W-:Y:S01]  /*28f0*/  UMOV UR5, 0x380fffff ;  /* 0x380fffff00057882 */ /* 0x000fe20000000000 */
[----:B--2---:R-:W0:Y:S01]  /*2900*/  F2F.F32.F64 R0, R2 ;  /* 0x0000000200007310 */ /* 0x004e220000301000 */
[----:B------:R-:W-:-:S14]  /*2910*/  DSETP.GEU.AND P0, PT, |R2|, UR4, PT ;  /* 0x0000000402007e2a */ /* 0x000fdc000bf0e200 */
[----:B0-----:R-:W-:Y:S01]  /*2920*/  @!P0 FMUL R0, R0, 1.175494350822287508e-38 ;  /* 0x0080000000008820 */ /* 0x001fe20000400000 */
[----:B------:R-:W-:Y:S06]  /*2930*/  BRA `(.L_x_1794) ;  /* 0x0000000800747947 */ /* 0x000fec0003800000 */
.L_x_1789:
        /* <DEDUP_REMOVED lines=12> */
.L_x_1803:
[----:B------:R-:W2:Y:S01]  /*2a00*/  LDG.E.64 R2, desc[UR36][R2.64] ;  /* 0x0000002402027981 */ /* 0x000ea2000c1e1b00 */
[----:B------:R-:W-:Y:S01]  /*2a10*/  UMOV UR4, 0xf0000000 ;  /* 0xf000000000047882 */ /* 0x000fe20000000000 */
[----:B------:R-:W-:Y:S01]  /*2a20*/  UMOV UR5, 0x380fffff ;  /* 0x380fffff00057882 */ /* 0x000fe20000000000 */
[----:B--2---:R-:W0:Y:S01]  /*2a30*/  F2F.F32.F64 R0, R2 ;  /* 0x0000000200007310 */ /* 0x004e220000301000 */
[----:B------:R-:W-:-:S14]  /*2a40*/  DSETP.GEU.AND P0, PT, |R2|, UR4, PT ;  /* 0x0000000402007e2a */ /* 0x000fdc000bf0e200 */
[----:B0-----:R-:W-:Y:S01]  /*2a50*/  @!P0 FMUL R0, R0, 1.175494350822287508e-38 ;  /* 0x0080000000008820 */ /* 0x001fe20000400000 */
[----:B------:R-:W-:Y:S06]  /*2a60*/  BRA `(.L_x_1794) ;  /* 0x0000000800287947 */ /* 0x000fec0003800000 */
.L_x_1802:
        /* <DEDUP_REMOVED lines=23> */
[----:B------:R-:W-:Y:S01]  /*2be0*/  LOP3.LUT R0, R5, 0x80000000, R0, 0xf8, !PT ;  /* 0x8000000005007812 */ /* 0x000fe200078ef800 */
[----:B------:R-:W-:Y:S06]  /*2bf0*/  BRA `(.L_x_1794) ;  /* 0x0000000400c47947 */ /* 0x000fec0003800000 */
.L_x_1805:
[----:B------:R-:W2:Y:S02]  /*2c00*/  LDG.E.U8 R2, desc[UR36][R2.64] ;  /* 0x0000002402027981 */ /* 0x000ea4000c1e1100 */
[C---:B--2---:R-:W-:Y:S01]  /*2c10*/  SHF.L.U32 R4, R2.reuse, 0x19, RZ ;  /* 0x0000001902047819 */ /* 0x044fe200000006ff */
        /* <DEDUP_REMOVED lines=8> */
[----:B------:R-:W-:Y:S01]  /*2ca0*/  LOP3.LUT R0, R0, 0x80000000, R5, 0xf8, !PT ;  /* 0x8000000000007812 */ /* 0x000fe200078ef805 */
[----:B------:R-:W-:Y:S06]  /*2cb0*/  BRA `(.L_x_1794) ;  /* 0x0000000400947947 */ /* 0x000fec0003800000 */
.L_x_1804:
[----:B------:R-:W2:Y:S02]  /*2cc0*/  LDG.E.U16 R0, desc[UR36][R2.64] ;  /* 0x0000002402007981 */ /* 0x000ea4000c1e1500 */
[----:B--2---:R-:W-:Y:S01]  /*2cd0*/  IMAD.U32 R0, R0, 0x10000, RZ ;  /* 0x0001000000007824 */ /* 0x004fe200078e00ff */
[----:B------:R-:W-:Y:S06]  /*2ce0*/  BRA `(.L_x_1794) ;  /* 0x0000000400887947 */ /* 0x000fec0003800000 */
.L_x_1801:
        /* <DEDUP_REMOVED lines=11> */
.L_x_1808:
[----:B------:R-:W2:Y:S01]  /*2da0*/  LDG.E.U8 R3, desc[UR36][R2.64] ;  /* 0x0000002402037981 */ /* 0x000ea2000c1e1100 */
        /* <DEDUP_REMOVED lines=19> */
.L_x_1810:
[----:B------:R-:W-:Y:S05]  /*2ee0*/  BSYNC.RECONVERGENT B0 ;  /* 0x0000000000007941 */ /* 0x000fea0003800200 */
.L_x_1809:
[----:B------:R-:W-:Y:S01]  /*2ef0*/  IMAD.SHL.U32 R0, R0, 0x100000, RZ ;  /* 0x0010000000007824 */ /* 0x000fe200078e00ff */
[----:B------:R-:W-:-:S04]  /*2f00*/  LEA R2, R2, 0x3b800000, 0x17 ;  /* 0x3b80000002027811 */ /* 0x000fc800078eb8ff */
[----:B------:R-:W-:Y:S01]  /*2f10*/  LOP3.LUT R0, R2, R0, R7, 0xfe, !PT ;  /* 0x0000000002007212 */ /* 0x000fe200078efe07 */
[----:B------:R-:W-:Y:S06]  /*2f20*/  BRA `(.L_x_1794) ;  /* 0x0000000000f87947 */ /* 0x000fec0003800000 */
.L_x_1807:
[----:B------:R-:W2:Y:S01]  /*2f30*/  LDG.E.U8 R3, desc[UR36][R2.64] ;  /* 0x0000002402037981 */ /* 0x000ea2000c1e1100 */
[----:B------:R-:W-:Y:S01]  /*2f40*/  HFMA2 R0, -RZ, RZ, 0, 0 ;  /* 0x00000000ff007431 */ /* 0x000fe200000001ff */
        /* <DEDUP_REMOVED lines=18> */
.L_x_1812:
[----:B------:R-:W-:Y:S05]  /*3070*/  BSYNC.RECONVERGENT B0 ;  /* 0x0000000000007941 */ /* 0x000fea0003800200 */
.L_x_1811:
[----:B------:R-:W-:Y:S01]  /*3080*/  IMAD.SHL.U32 R0, R0, 0x200000, RZ ;  /* 0x0020000000007824 */ /* 0x000fe200078e00ff */
[----:B------:R-:W-:-:S04]  /*3090*/  LEA R2, R2, 0x37800000, 0x17 ;  /* 0x3780000002027811 */ /* 0x000fc800078eb8ff */
[----:B------:R-:W-:Y:S01]  /*30a0*/  LOP3.LUT R0, R2, R0, R7, 0xfe, !PT ;  /* 0x0000000002007212 */ /* 0x000fe200078efe07 */
[----:B------:R-:W-:Y:S06]  /*30b0*/  BRA `(.L_x_1794) ;  /* 0x0000000000947947 */ /* 0x000fec0003800000 */
.L_x_1806:
[----:B------:R-:W-:-:S09]  /*30c0*/  UISETP.NE.AND UP0, UPT, UR4, 0x1c, UPT ;  /* 0x0000001c0400788c */ /* 0x000fd2000bf05270 */
[----:B------:R-:W-:Y:S05]  /*30d0*/  BRA.U !UP0, `(.L_x_1813) ;  /* 0x0000000108847547 */ /* 0x000fea000b800000 */
[----:B------:R-:W-:-:S09]  /*30e0*/  UISETP.NE.AND UP0, UPT, UR4, 0x1d, UPT ;  /* 0x0000001d0400788c */ /* 0x000fd2000bf05270 */
[----:B------:R-:W-:Y:S05]  /*30f0*/  BRA.U !UP0, `(.L_x_1814) ;  /* 0x0000000108707547 */ /* 0x000fea000b800000 */
[----:B------:R-:W-:-:S09]  /*3100*/  UISETP.NE.AND UP0, UPT, UR4, 0x2c, UPT ;  /* 0x0000002c0400788c */ /* 0x000fd2000bf05270 */
[----:B------:R-:W-:Y:S05]  /*3110*/  BRA.U !UP0, `(.L_x_1815) ;  /* 0x0000000108487547 */ /* 0x000fea000b800000 */
.L_x_1793:
[----:B------:R-:W-:Y:S01]  /*3120*/  MOV R2, 0x0 ;  /* 0x0000000000027802 */ /* 0x000fe20000000f00 */
[----:B------:R-:W0:Y:S01]  /*3130*/  LDCU.64 UR4, c[0x4][0x128] ;  /* 0x01002500ff0477ac */ /* 0x000e220008000a00 */
[----:B------:R-:W-:Y:S02]  /*3140*/  HFMA2 R12, -RZ, RZ, 0, 5.9604644775390625e-08 ;  /* 0x00000001ff0c7431 */ /* 0x000fe400000001ff */
[----:B------:R-:W-:Y:S01]  /*3150*/  IMAD.MOV.U32 R8, RZ, RZ, 0x4e ;  /* 0x0000004eff087424 */ /* 0x000fe200078e00ff */
[----:B------:R-:W2:Y:S01]  /*3160*/  LDCU.64 UR6, c[0x4][0x130] ;  /* 0x01002600ff0677ac */ /* 0x000ea20008000a00 */
[----:B------:R-:W3:Y:S01]  /*3170*/  LDC.64 R2, c[0x4][R2] ;  /* 0x0100000002027b82 */ /* 0x000ee20000000a00 */
[----:B------:R-:W-:Y:S01]  /*3180*/  IMAD.MOV.U32 R13, RZ, RZ, RZ ;  /* 0x000000ffff0d7224 */ /* 0x000fe200078e00ff */
[----:B------:R-:W4:Y:S01]  /*3190*/  LDCU.64 UR8, c[0x4][0x18] ;  /* 0x01000300ff0877ac */ /* 0x000f220008000a00 */
[----:B0-----:R-:W-:Y:S01]  /*31a0*/  IMAD.U32 R4, RZ, RZ, UR4 ;  /* 0x00000004ff047e24 */ /* 0x001fe2000f8e00ff */
[----:B------:R-:W-:Y:S01]  /*31b0*/  MOV R5, UR5 ;  /* 0x0000000500057c02 */ /* 0x000fe20008000f00 */
[----:B--2---:R-:W-:-:S02]  /*31c0*/  IMAD.U32 R6, RZ, RZ, UR6 ;  /* 0x00000006ff067e24 */ /* 0x004fc4000f8e00ff */
[----:B------:R-:W-:Y:S01]  /*31d0*/  IMAD.U32 R7, RZ, RZ, UR7 ;  /* 0x00000007ff077e24 */ /* 0x000fe2000f8e00ff */
[----:B----4-:R-:W-:Y:S01]  /*31e0*/  MOV R10, UR8 ;  /* 0x00000008000a7c02 */ /* 0x010fe20008000f00 */
[----:B------:R-:W-:-:S07]  /*31f0*/  IMAD.U32 R11, RZ, RZ, UR9 ;  /* 0x00000009ff0b7e24 */ /* 0x000fce000f8e00ff */
[----:B------:R-:W-:-:S07]  /*3200*/  LEPC R20, `(.L_x_1816) ;  /* 0x000000001014794e */ /* 0x000fce0000000000 */
[----:B-1-3-5:R-:W-:Y:S05]  /*3210*/  CALL.ABS.NOINC R2 ;  /* 0x0000000002007343 */ /* 0x02afea0003c00000 */
.L_x_1816:
[----:B------:R-:W-:Y:S01]  /*3220*/  IMAD.MOV.U32 R0, RZ, RZ, RZ ;  /* 0x000000ffff007224 */ /* 0x000fe200078e00ff */
[----:B------:R-:W-:Y:S06]  /*3230*/  BRA `(.L_x_1794) ;  /* 0x0000000000347947 */ /* 0x000fec0003800000 */
.L_x_1815:
[----:B------:R-:W2:Y:S01]  /*3240*/  LDG.E.U8 R2, desc[UR36][R2.64] ;  /* 0x0000002402027981 */ /* 0x000ea2000c1e1100 */
[----:B------:R-:W-:Y:S02]  /*3250*/  MOV R0, 0x400000 ;  /* 0x0040000000007802 */ /* 0x000fe40000000f00 */
[----:B--2---:R-:W-:-:S13]  /*3260*/  ISETP.NE.AND P0, PT, R2, RZ, PT ;  /* 0x000000ff0200720c */ /* 0x004fda0003f05270 */
[----:B------:R-:W-:Y:S05]  /*3270*/  @!P0 BRA `(.L_x_1794) ;  /* 0x0000000000248947 */ /* 0x000fea0003800000 */
[----:B------:R-:W-:-:S13]  /*3280*/  ISETP.NE.AND P0, PT, R2, 0xff, PT ;  /* 0x000000ff0200780c */ /* 0x000fda0003f05270 */
[----:B------:R-:W-:Y:S02]  /*3290*/  @!P0 IMAD.MOV.U32 R0, RZ, RZ, 0x7f800001 ;  /* 0x7f800001ff008424 */ /* 0x000fe400078e00ff */
[----:B------:R-:W-:Y:S01]  /*32a0*/  @P0 IMAD.SHL.U32 R0, R2, 0x800000, RZ ;  /* 0x0080000002000824 */ /* 0x000fe200078e00ff */
[----:B------:R-:W-:Y:S06]  /*32b0*/  BRA `(.L_x_1794) ;  /* 0x0000000000147947 */ /* 0x000fec0003800000 */
.L_x_1814:
[----:B------:R-:W2:Y:S02]  /*32c0*/  LDG.E.64 R2, desc[UR36][R2.64] ;  /* 0x0000002402027981 */ /* 0x000ea4000c1e1b00 */
[----:B--2---:R0:W2:Y:S01]  /*32d0*/  I2F.U64 R0, R2 ;  /* 0x0000000200007312 */ /* 0x0040a20000301000 */
[----:B------:R-:W-:Y:S05]  /*32e0*/  BRA `(.L_x_1794) ;  /* 0x0000000000087947 */ /* 0x000fea0003800000 */
.L_x_1813:
[----:B------:R-:W2:Y:S02]  /*32f0*/  LDG.E R0, desc[UR36][R2.64] ;  /* 0x0000002402007981 */ /* 0x000ea4000c1e1900 */
[----:B--2---:R-:W-:-:S07]  /*3300*/  I2FP.F32.U32 R0, R0 ;  /* 0x0000000000007245 */ /* 0x004fce0000201000 */
.L_x_1794:
[----:B------:R-:W-:Y:S05]  /*3310*/  BSYNC.RECONVERGENT B6 ;  /* 0x0000000000067941 */ /* 0x000fea0003800200 */
.L_x_1788:
[----:B------:R-:W0:Y:S01]  /*3320*/  LDCU.64 UR8, c[0x0][0x600] ;  /* 0x0000c000ff0877ac */ /* 0x000e220008000a00 */
[----:B------:R-:W3:Y:S01]  /*3330*/  LDCU.64 UR6, c[0x0][0x5e8] ;  /* 0x0000bd00ff0677ac */ /* 0x000ee20008000a00 */
[----:B------:R-:W-:-:S04]  /*3340*/  ULOP3.LUT UR4, UR40, 0xff, URZ, 0xc0, !UPT ;  /* 0x000000ff28047892 */ /* 0x000fc8000f8ec0ff */
[----:B------:R-:W-:Y:S01]  /*3350*/  UISETP.GT.AND UP0, UPT, UR4, 0x9, UPT ;  /* 0x000000090400788c */ /* 0x000fe2000bf04270 */
[C---:B0-2--5:R-:W-:Y:S02]  /*3360*/  FSETP.GE.FTZ.AND P1, PT, R0.reuse, UR9, PT ;  /* 0x0000000900007c0b */ /* 0x065fe4000bf36000 */
[----:B------:R-:W-:Y:S02]  /*3370*/  FSETP.GTU.FTZ.AND P0, PT, R0, UR8, PT ;  /* 0x0000000800007c0b */ /* 0x000fe4000bf1c000 */
[----:B---34-:R-:W-:Y:S02]  /*3380*/  IADD3 R2, P2, PT, R16, UR6, RZ ;  /* 0x0000000610027c10 */ /* 0x018fe4000ff5e0ff */
[----:B-1----:R-:W-:Y:S02]  /*3390*/  FSEL R4, R19, RZ, !P1 ;  /* 0x000000ff13047208 */ /* 0x002fe40004800000 */
[----:B------:R-:W-:Y:S02]  /*33a0*/  IADD3.X R3, PT, PT, RZ, UR7, RZ, P2, !PT ;  /* 0x00000007ff037c10 */ /* 0x000fe400097fe4ff */
[----:B------:R-:W-:Y:S01]  /*33b0*/  FSEL R4, R4, RZ, P0 ;  /* 0x000000ff04047208 */ /* 0x000fe20000000000 */
        /* <DEDUP_REMOVED lines=9> */
[----:B------:R-:W0:Y:S02]  /*3450*/  F2I.FTZ.TRUNC.NTZ R5, R4 ;  /* 0x0000000400057305 */ /* 0x000e24000021f100 */
[----:B0-----:R0:W-:Y:S01]  /*3460*/  STG.E.U8 desc[UR36][R2.64], R5 ;  /* 0x0000000502007986 */ /* 0x0011e2000c101124 */
[----:B------:R-:W-:Y:S05]  /*3470*/  BRA `(.L_x_1822) ;  /* 0x0000000c003c7947 */ /* 0x000fea0003800000 */
.L_x_1820:
[----:B------:R-:W0:Y:S02]  /*3480*/  F2I.S64.TRUNC R4, R4 ;  /* 0x0000000400047311 */ /* 0x000e24000020d900 */
[----:B0-----:R-:W-:-:S05]  /*3490*/  IMAD.MOV.U32 R7, RZ, RZ, R4 ;  /* 0x000000ffff077224 */ /* 0x001fca00078e0004 */
[----:B------:R0:W-:Y:S01]  /*34a0*/  STG.E.U8 desc[UR36][R2.64], R7 ;  /* 0x0000000702007986 */ /* 0x0001e2000c101124 */
[----:B------:R-:W-:Y:S05]  /*34b0*/  BRA `(.L_x_1822) ;  /* 0x0000000c002c7947 */ /* 0x000fea0003800000 */
.L_x_1819:
[----:B------:R-:W-:-:S09]  /*34c0*/  UISETP.NE.AND UP0, UPT, UR4, 0x2, UPT ;  /* 0x000000020400788c */ /* 0x000fd2000bf05270 */
[----:B------:R-:W-:Y:S05]  /*34d0*/  BRA.U !UP0, `(.L_x_1823) ;  /* 0x0000000108287547 */ /* 0x000fea000b800000 */
[----:B------:R-:W-:-:S09]  /*34e0*/  UISETP.NE.AND UP0, UPT, UR4, 0x3, UPT ;  /* 0x000000030400788c */ /* 0x000fd2000bf05270 */
[----:B------:R-:W-:Y:S05]  /*34f0*/  BRA.U !UP0, `(.L_x_1824) ;  /* 0x0000000108147547 */ /* 0x000fea000b800000 */
[----:B------:R-:W-:-:S09]  /*3500*/  UISETP.NE.AND UP0, UPT, UR4, 0x4, UPT ;  /* 0x000000040400788c */ /* 0x000fd2000bf05270 */
[----:B------:R-:W-:Y:S05]  /*3510*/  BRA.U UP0, `(.L_x_1821) ;  /* 0x0000000900807547 */ /* 0x000fea000b800000 */
[----:B------:R-:W0:Y:S02]  /*3520*/  F2I.S64.TRUNC R4, R4 ;  /* 0x0000000400047311 */ /* 0x000e24000020d900 */
[----:B0-----:R0:W-:Y:S01]  /*3530*/  STG.E.64 desc[UR36][R2.64], R4 ;  /* 0x0000000402007986 */ /* 0x0011e2000c101b24 */
[----:B------:R-:W-:Y:S05]  /*3540*/  BRA `(.L_x_1822) ;  /* 0x0000000c00087947 */ /* 0x000fea0003800000 */
.L_x_1824:
[----:B------:R-:W0:Y:S02]  /*3550*/  F2I.FTZ.TRUNC.NTZ R5, R4 ;  /* 0x0000000400057305 */ /* 0x000e24000021f100 */
[----:B0-----:R0:W-:Y:S01]  /*3560*/  STG.E desc[UR36][R2.64], R5 ;  /* 0x0000000502007986 */ /* 0x0011e2000c101924 */
[----:B------:R-:W-:Y:S05]  /*3570*/  BRA `(.L_x_1822) ;  /* 0x0000000800fc7947 */ /* 0x000fea0003800000 */
.L_x_1823:
[----:B------:R-:W0:Y:S02]  /*3580*/  F2I.FTZ.TRUNC.NTZ R5, R4 ;  /* 0x0000000400057305 */ /* 0x000e24000021f100 */
[----:B0-----:R0:W-:Y:S01]  /*3590*/  STG.E.U16 desc[UR36][R2.64], R5 ;  /* 0x0000000502007986 */ /* 0x0011e2000c101524 */
[----:B------:R-:W-:Y:S05]  /*35a0*/  BRA `(.L_x_1822) ;  /* 0x0000000800f07947 */ /* 0x000fea0003800000 */
.L_x_1818:
[----:B------:R-:W-:-:S09]  /*35b0*/  UISETP.GT.AND UP0, UPT, UR4, 0x6, UPT ;  /* 0x000000060400788c */ /* 0x000fd2000bf04270 */
[----:B------:R-:W-:Y:S05]  /*35c0*/  BRA.U UP0, `(.L_x_1825) ;  /* 0x0000000100247547 */ /* 0x000fea000b800000 */
[----:B------:R-:W-:-:S09]  /*35d0*/  UISETP.NE.AND UP0, UPT, UR4, 0x5, UPT ;  /* 0x000000050400788c */ /* 0x000fd2000bf05270 */
[----:B------:R-:W-:Y:S05]  /*35e0*/  BRA.U !UP0, `(.L_x_1826) ;  /* 0x0000000108107547 */ /* 0x000fea000b800000 */
[----:B------:R-:W-:-:S09]  /*35f0*/  UISETP.NE.AND UP0, UPT, UR4, 0x6, UPT ;  /* 0x000000060400788c */ /* 0x000fd2000bf05270 */
[----:B------:R-:W-:Y:S05]  /*3600*/  BRA.U UP0, `(.L_x_1821) ;  /* 0x0000000900447547 */ /* 0x000fea000b800000 */
[----:B------:R1:W-:Y:S01]  /*3610*/  STG.E desc[UR36][R2.64], R4 ;  /* 0x0000000402007986 */ /* 0x0003e2000c101924 */
[----:B------:R-:W-:Y:S05]  /*3620*/  BRA `(.L_x_1822) ;  /* 0x0000000800d07947 */ /* 0x000fea0003800000 */
.L_x_1826:
[----:B------:R-:W-:-:S05]  /*3630*/  F2FP.F16.F32.PACK_AB R4, RZ, R4 ;  /* 0x00000004ff04723e */ /* 0x000fca00000000ff */
[----:B------:R0:W-:Y:S01]  /*3640*/  STG.E.U16 desc[UR36][R2.64], R4 ;  /* 0x0000000402007986 */ /* 0x0001e2000c101524 */
[----:B------:R-:W-:Y:S05]  /*3650*/  BRA `(.L_x_1822) ;  /* 0x0000000800c47947 */ /* 0x000fea0003800000 */
.L_x_1825:
[----:B------:R-:W-:-:S09]  /*3660*/  UISETP.NE.AND UP0, UPT, UR4, 0x7, UPT ;  /* 0x000000070400788c */ /* 0x000fd2000bf05270 */
[----:B------:R-:W-:Y:S05]  /*3670*/  BRA.U !UP0, `(.L_x_1827) ;  /* 0x00000001082c7547 */ /* 0x000fea000b800000 */
[----:B------:R-:W-:-:S09]  /*3680*/  UISETP.NE.AND UP0, UPT, UR4, 0x8, UPT ;  /* 0x000000080400788c */ /* 0x000fd2000bf05270 */
[----:B------:R-:W-:Y:S05]  /*3690*/  BRA.U !UP0, `(.L_x_1828) ;  /* 0x0000000108147547 */ /* 0x000fea000b800000 */
[----:B------:R-:W-:-:S09]  /*36a0*/  UISETP.NE.AND UP0, UPT, UR4, 0x9, UPT ;  /* 0x000000090400788c */ /* 0x000fd2000bf05270 */
[----:B------:R-:W-:Y:S05]  /*36b0*/  BRA.U UP0, `(.L_x_1821) ;  /* 0x0000000900187547 */ /* 0x000fea000b800000 */
[----:B------:R-:W-:-:S05]  /*36c0*/  IMAD.MOV.U32 R5, RZ, RZ, RZ ;  /* 0x000000ffff057224 */ /* 0x000fca00078e00ff */
[----:B------:R3:W-:Y:S01]  /*36d0*/  STG.E.64 desc[UR36][R2.64], R4 ;  /* 0x0000000402007986 */ /* 0x0007e2000c101b24 */
[----:B------:R-:W-:Y:S05]  /*36e0*/  BRA `(.L_x_1822) ;  /* 0x0000000800a07947 */ /* 0x000fea0003800000 */
.L_x_1828:
[----:B------:R-:W-:-:S04]  /*36f0*/  F2FP.F16.F32.PACK_AB R5, RZ, R4 ;  /* 0x00000004ff05723e */ /* 0x000fc800000000ff */
[----:B------:R-:W-:-:S05]  /*3700*/  PRMT R5, R5, 0x5410, RZ ;  /* 0x0000541005057816 */ /* 0x000fca00000000ff */
[----:B------:R2:W-:Y:S01]  /*3710*/  STG.E desc[UR36][R2.64], R5 ;  /* 0x0000000502007986 */ /* 0x0005e2000c101924 */
[----:B------:R-:W-:Y:S05]  /*3720*/  BRA `(.L_x_1822) ;  /* 0x0000000800907947 */ /* 0x000fea0003800000 */
.L_x_1827:
[----:B------:R-:W-:-:S06]  /*3730*/  FMUL.FTZ R4, R4, 1 ;  /* 0x3f80000004047820 */ /* 0x000fcc0000410000 */
[----:B------:R-:W0:Y:S02]  /*3740*/  F2F.F64.F32 R4, R4 ;  /* 0x0000000400047310 */ /* 0x000e240000201800 */
[----:B0-----:R4:W-:Y:S01]  /*3750*/  STG.E.64 desc[UR36][R2.64], R4 ;  /* 0x0000000402007986 */ /* 0x0019e2000c101b24 */
[----:B------:R-:W-:Y:S05]  /*3760*/  BRA `(.L_x_1822) ;  /* 0x0000000800807947 */ /* 0x000fea0003800000 */
.L_x_1817:
        /* <DEDUP_REMOVED lines=8> */
[----:B------:R-:W-:-:S04]  /*37f0*/  FSETP.NEU.FTZ.AND P0, PT, R4, RZ, PT ;  /* 0x000000ff0400720b */ /* 0x000fc80003f1d000 */
[----:B------:R-:W-:-:S05]  /*3800*/  SEL R5, RZ, 0x1, !P0 ;  /* 0x00000001ff057807 */ /* 0x000fca0004000000 */
[----:B------:R0:W-:Y:S01]  /*3810*/  STG.E.U8 desc[UR36][R2.64], R5 ;  /* 0x0000000502007986 */ /* 0x0001e2000c101124 */
[----:B------:R-:W-:Y:S05]  /*3820*/  BRA `(.L_x_1822) ;  /* 0x0000000800507947 */ /* 0x000fea0003800000 */
.L_x_1831:
[----:B------:R-:W-:Y:S01]  /*3830*/  FMUL.FTZ R4, R4, 1 ;  /* 0x3f80000004047820 */ /* 0x000fe20000410000 */
[----:B------:R-:W-:-:S05]  /*3840*/  CS2R R6, SRZ ;  /* 0x0000000000067805 */ /* 0x000fca000001ff00 */
[----:B------:R-:W0:Y:S02]  /*3850*/  F2F.F64.F32 R4, R4 ;  /* 0x0000000400047310 */ /* 0x000e240000201800 */
[----:B0-----:R0:W-:Y:S01]  /*3860*/  STG.E.128 desc[UR36][R2.64], R4 ;  /* 0x0000000402007986 */ /* 0x0011e2000c101d24 */
[----:B------:R-:W-:Y:S05]  /*3870*/  BRA `(.L_x_1822) ;  /* 0x00000008003c7947 */ /* 0x000fea0003800000 */
.L_x_1830:
[----:B------:R-:W-:-:S09]  /*3880*/  UISETP.NE.AND UP0, UPT, UR4, 0xf, UPT ;  /* 0x0000000f0400788c */ /* 0x000fd2000bf05270 */
[----:B------:R-:W-:Y:S05]  /*3890*/  BRA.U !UP0, `(.L_x_1832) ;  /* 0x0000000108987547 */ /* 0x000fea000b800000 */
[----:B------:R-:W-:-:S09]  /*38a0*/  UISETP.NE.AND UP0, UPT, UR4, 0x17, UPT ;  /* 0x000000170400788c */ /* 0x000fd2000bf05270 */
[----:B------:R-:W-:Y:S05]  /*38b0*/  BRA.U !UP0, `(.L_x_1833) ;  /* 0x0000000108487547 */ /* 0x000fea000b800000 */
[----:B------:R-:W-:-:S09]  /*38c0*/  UISETP.NE.AND UP0, UPT, UR4, 0x18, UPT ;  /* 0x000000180400788c */ /* 0x000fd2000bf05270 */
[----:B------:R-:W-:Y:S05]  /*38d0*/  BRA.U UP0, `(.L_x_1821) ;  /* 0x0000000500907547 */ /* 0x000fea000b800000 */
[----:B------:R-:W-:Y:S01]  /*38e0*/  LOP3.LUT R6, R4, 0x7fffffff, RZ, 0xc0, !PT ;  /* 0x7fffffff04067812 */ /* 0x000fe200078ec0ff */
[----:B------:R-:W-:Y:S01]  /*38f0*/  BSSY.RECONVERGENT B0, `(.L_x_1834) ;  /* 0x000000b000007945 */ /* 0x000fe20003800200 */
[----:B------:R-:W-:Y:S01]  /*3900*/  HFMA2 R0, -RZ, RZ, 0, 7.569789886474609375e-06 ;  /* 0x0000007fff007431 */ /* 0x000fe200000001ff */
        /* <DEDUP_REMOVED lines=9> */
.L_x_1835:
[----:B------:R-:W-:Y:S05]  /*39a0*/  BSYNC.RECONVERGENT B0 ;  /* 0x0000000000007941 */ /* 0x000fea0003800200 */
.L_x_1834:
[----:B------:R-:W-:-:S05]  /*39b0*/  LOP3.LUT R7, R0, 0x80, R7, 0xf8, !PT ;  /* 0x0000008000077812 */ /* 0x000fca00078ef807 */
[----:B------:R0:W-:Y:S01]  /*39c0*/  STG.E.U8 desc[UR36][R2.64], R7 ;  /* 0x0000000702007986 */ /* 0x0001e2000c101124 */
[----:B------:R-:W-:Y:S05]  /*39d0*/  BRA `(.L_x_1822) ;  /* 0x0000000400e47947 */ /* 0x000fea0003800000 */
.L_x_1833:
[----:B------:R-:W-:Y:S01]  /*39e0*/  LOP3.LUT R6, R4, 0x7fffffff, RZ, 0xc0, !PT ;  /* 0x7fffffff04067812 */ /* 0x000fe200078ec0ff */
[----:B------:R-:W-:Y:S01]  /*39f0*/  BSSY.RECONVERGENT B0, `(.L_x_1836) ;  /* 0x000000d000007945 */ /* 0x000fe20003800200 */
        /* <DEDUP_REMOVED lines=12> */
.L_x_1837:
[----:B------:R-:W-:Y:S05]  /*3ac0*/  BSYNC.RECONVERGENT B0 ;  /* 0x0000000000007941 */ /* 0x000fea0003800200 */
.L_x_1836:
[----:B------:R-:W-:-:S05]  /*3ad0*/  LOP3.LUT R5, R0, 0x80, R7, 0xf8, !PT ;  /* 0x0000008000057812 */ /* 0x000fca00078ef807 */
[----:B------:R0:W-:Y:S01]  /*3ae0*/  STG.E.U8 desc[UR36][R2.64], R5 ;  /* 0x0000000502007986 */ /* 0x0001e2000c101124 */
[----:B------:R-:W-:Y:S05]  /*3af0*/  BRA `(.L_x_1822) ;  /* 0x00000004009c7947 */ /* 0x000fea0003800000 */
.L_x_1832:
[----:B------:R-:W-:-:S05]  /*3b00*/  F2FP.BF16.F32.PACK_AB R4, RZ, R4 ;  /* 0x00000004ff04723e */ /* 0x000fca00000010ff */
[----:B------:R0:W-:Y:S01]  /*3b10*/  STG.E.U16 desc[UR36][R2.64], R4 ;  /* 0x0000000402007986 */ /* 0x0001e2000c101524 */
[----:B------:R-:W-:Y:S05]  /*3b20*/  BRA `(.L_x_1822) ;  /* 0x0000000400907947 */ /* 0x000fea0003800000 */
.L_x_1829:
        /* <DEDUP_REMOVED lines=8> */
[----:B------:R-:W0:Y:S02]  /*3bb0*/  F2I.FTZ.U32.TRUNC.NTZ R5, R4 ;  /* 0x0000000400057305 */ /* 0x000e24000021f000 */
[----:B0-----:R0:W-:Y:S01]  /*3bc0*/  STG.E.U16 desc[UR36][R2.64], R5 ;  /* 0x0000000502007986 */ /* 0x0011e2000c101524 */
[----:B------:R-:W-:Y:S05]  /*3bd0*/  BRA `(.L_x_1822) ;  /* 0x0000000400647947 */ /* 0x000fea0003800000 */
.L_x_1840:
[----:B------:R-:W-:Y:S01]  /*3be0*/  LOP3.LUT R5, R4, 0x7fffffff, RZ, 0xc0, !PT ;  /* 0x7fffffff04057812 */ /* 0x000fe200078ec0ff */
[----:B------:R-:W-:Y:S01]  /*3bf0*/  BSSY.RECONVERGENT B0, `(.L_x_1841) ;  /* 0x0000013000007945 */ /* 0x000fe20003800200 */
[----:B------:R-:W-:Y:S02]  /*3c00*/  IMAD.MOV.U32 R0, RZ, RZ, 0x80 ;  /* 0x00000080ff007424 */ /* 0x000fe400078e00ff */
        /* <DEDUP_REMOVED lines=9> */
.L_x_1843:
[----:B------:R-:W-:-:S04]  /*3ca0*/  SHF.R.U32.HI R0, RZ, 0x14, R4 ;  /* 0x00000014ff007819 */ /* 0x000fc80000011604 */
[----:B------:R-:W-:-:S04]  /*3cb0*/  LOP3.LUT R5, R0, 0x1, RZ, 0xc0, !PT ;  /* 0x0000000100057812 */ /* 0x000fc800078ec0ff */
[----:B------:R-:W-:-:S04]  /*3cc0*/  IADD3 R0, PT, PT, R4, 0x487ffff, R5 ;  /* 0x0487ffff04007810 */ /* 0x000fc80007ffe005 */
[----:B------:R-:W-:-:S04]  /*3cd0*/  SHF.R.U32.HI R0, RZ, 0x14, R0 ;  /* 0x00000014ff007819 */ /* 0x000fc80000011600 */
[----:B------:R-:W-:-:S07]  /*3ce0*/  LOP3.LUT R5, R0, 0xff, RZ, 0xc0, !PT ;  /* 0x000000ff00057812 */ /* 0x000fce00078ec0ff */
.L_x_1844:
[----:B------:R-:W-:-:S04]  /*3cf0*/  SHF.R.U32.HI R4, RZ, 0x18, R4 ;  /* 0x00000018ff047819 */ /* 0x000fc80000011604 */
[----:B------:R-:W-:-:S04]  /*3d00*/  LOP3.LUT R5, R5, 0x80, R4, 0xf8, !PT ;  /* 0x0000008005057812 */ /* 0x000fc800078ef804 */
[----:B------:R-:W-:-:S07]  /*3d10*/  PRMT R0, R5, 0x7610, R0 ;  /* 0x0000761005007816 */ /* 0x000fce0000000000 */
.L_x_1842:
[----:B------:R-:W-:Y:S05]  /*3d20*/  BSYNC.RECONVERGENT B0 ;  /* 0x0000000000007941 */ /* 0x000fea0003800200 */
.L_x_1841:
[----:B------:R0:W-:Y:S01]  /*3d30*/  STG.E.U8 desc[UR36][R2.64], R0 ;  /* 0x0000000002007986 */ /* 0x0001e2000c101124 */
[----:B------:R-:W-:Y:S05]  /*3d40*/  BRA `(.L_x_1822) ;  /* 0x0000000400087947 */ /* 0x000fea0003800000 */
.L_x_1839:
[----:B------:R-:W-:Y:S01]  /*3d50*/  LOP3.LUT R5, R4, 0x7fffffff, RZ, 0xc0, !PT ;  /* 0x7fffffff04057812 */ /* 0x000fe200078ec0ff */
[----:B------:R-:W-:Y:S01]  /*3d60*/  BSSY.RECONVERGENT B0, `(.L_x_1845) ;  /* 0x0000013000007945 */ /* 0x000fe20003800200 */
[----:B------:R-:W-:Y:S02]  /*3d70*/  MOV R0, 0x80 ;  /* 0x0000008000007802 */ /* 0x000fe40000000f00 */
        /* <DEDUP_REMOVED lines=9> */
.L_x_1847:
[----:B------:R-:W-:-:S04]  /*3e10*/  SHF.R.U32.HI R0, RZ, 0x15, R4 ;  /* 0x00000015ff007819 */ /* 0x000fc80000011604 */
[----:B------:R-:W-:-:S04]  /*3e20*/  LOP3.LUT R5, R0, 0x1, RZ, 0xc0, !PT ;  /* 0x0000000100057812 */ /* 0x000fc800078ec0ff */
[----:B------:R-:W-:-:S04]  /*3e30*/  IADD3 R0, PT, PT, R4, 0x88fffff, R5 ;  /* 0x088fffff04007810 */ /* 0x000fc80007ffe005 */
[----:B------:R-:W-:-:S04]  /*3e40*/  SHF.R.U32.HI R0, RZ, 0x15, R0 ;  /* 0x00000015ff007819 */ /* 0x000fc80000011600 */
[----:B------:R-:W-:-:S07]  /*3e50*/  LOP3.LUT R5, R0, 0xff, RZ, 0xc0, !PT ;  /* 0x000000ff00057812 */ /* 0x000fce00078ec0ff */
.L_x_1848:
[----:B------:R-:W-:-:S04]  /*3e60*/  SHF.R.U32.HI R4, RZ, 0x18, R4 ;  /* 0x00000018ff047819 */ /* 0x000fc80000011604 */
[----:B------:R-:W-:-:S04]  /*3e70*/  LOP3.LUT R5, R5, 0x80, R4, 0xf8, !PT ;  /* 0x0000008005057812 */ /* 0x000fc800078ef804 */
[----:B------:R-:W-:-:S07]  /*3e80*/  PRMT R0, R5, 0x7610, R0 ;  /* 0x0000761005007816 */ /* 0x000fce0000000000 */
.L_x_1846:
[----:B------:R-:W-:Y:S05]  /*3e90*/  BSYNC.RECONVERGENT B0 ;  /* 0x0000000000007941 */ /* 0x000fea0003800200 */
.L_x_1845:
[----:B------:R0:W-:Y:S01]  /*3ea0*/  STG.E.U8 desc[UR36][R2.64], R0 ;  /* 0x0000000002007986 */ /* 0x0001e2000c101124 */
[----:B------:R-:W-:Y:S05]  /*3eb0*/  BRA `(.L_x_1822) ;  /* 0x0000000000ac7947 */ /* 0x000fea0003800000 */
.L_x_1838:
[----:B------:R-:W-:-:S09]  /*3ec0*/  UISETP.NE.AND UP0, UPT, UR4, 0x1c, UPT ;  /* 0x0000001c0400788c */ /* 0x000fd2000bf05270 */
[----:B------:R-:W-:Y:S05]  /*3ed0*/  BRA.U !UP0, `(.L_x_1849) ;  /* 0x00000001089c7547 */ /* 0x000fea000b800000 */
[----:B------:R-:W-:-:S09]  /*3ee0*/  UISETP.NE.AND UP0, UPT, UR4, 0x1d, UPT ;  /* 0x0000001d0400788c */ /* 0x000fd2000bf05270 */
[----:B------:R-:W-:Y:S05]  /*3ef0*/  BRA.U !UP0, `(.L_x_1850) ;  /* 0x0000000108887547 */ /* 0x000fea000b800000 */
[----:B------:R-:W-:-:S09]  /*3f00*/  UISETP.NE.AND UP0, UPT, UR4, 0x2c, UPT ;  /* 0x0000002c0400788c */ /* 0x000fd2000bf05270 */
[----:B------:R-:W-:Y:S05]  /*3f10*/  BRA.U !UP0, `(.L_x_1851) ;  /* 0x0000000108447547 */ /* 0x000fea000b800000 */
.L_x_1821:
[----:B------:R-:W-:Y:S01]  /*3f20*/  MOV R0, 0x0 ;  /* 0x0000000000007802 */ /* 0x000fe20000000f00 */
[----:B------:R-:W0:Y:S01]  /*3f30*/  LDCU.64 UR6, c[0x4][0x128] ;  /* 0x01002500ff0677ac */ /* 0x000e220008000a00 */
[----:B------:R-:W-:Y:S02]  /*3f40*/  HFMA2 R13, -RZ, RZ, 0, 0 ;  /* 0x00000000ff0d7431 */ /* 0x000fe400000001ff */
[----:B------:R-:W-:Y:S01]  /*3f50*/  IMAD.MOV.U32 R8, RZ, RZ, 0x65 ;  /* 0x00000065ff087424 */ /* 0x000fe200078e00ff */
[----:B------:R1:W2:Y:S01]  /*3f60*/  LDC.64 R2, c[0x4][R0] ;  /* 0x0100000000027b82 */ /* 0x0002a20000000a00 */
[----:B------:R-:W3:Y:S01]  /*3f70*/  LDCU.64 UR8, c[0x4][0x130] ;  /* 0x01002600ff0877ac */ /* 0x000ee20008000a00 */
[----:B------:R-:W-:Y:S01]  /*3f80*/  IMAD.MOV.U32 R12, RZ, RZ, 0x1 ;  /* 0x00000001ff0c7424 */ /* 0x000fe200078e00ff */
[----:B------:R-:W4:Y:S01]  /*3f90*/  LDCU.64 UR4, c[0x4][0x20] ;  /* 0x01000400ff0477ac */ /* 0x000f220008000a00 */
[----:B0-----:R-:W-:Y:S02]  /*3fa0*/  IMAD.U32 R4, RZ, RZ, UR6 ;  /* 0x00000006ff047e24 */ /* 0x001fe4000f8e00ff */
[----:B------:R-:W-:Y:S01]  /*3fb0*/  IMAD.U32 R5, RZ, RZ, UR7 ;  /* 0x00000007ff057e24 */ /* 0x000fe2000f8e00ff */
[----:B---3--:R-:W-:Y:S01]  /*3fc0*/  MOV R6, UR8 ;  /* 0x0000000800067c02 */ /* 0x008fe20008000f00 */
[----:B------:R-:W-:-:S02]  /*3fd0*/  IMAD.U32 R7, RZ, RZ, UR9 ;  /* 0x00000009ff077e24 */ /* 0x000fc4000f8e00ff */
[----:B----4-:R-:W-:Y:S01]  /*3fe0*/  IMAD.U32 R10, RZ, RZ, UR4 ;  /* 0x00000004ff0a7e24 */ /* 0x010fe2000f8e00ff */
[----:B-1----:R-:W-:-:S07]  /*3ff0*/  MOV R11, UR5 ;  /* 0x00000005000b7c02 */ /* 0x002fce0008000f00 */
[----:B------:R-:W-:-:S07]  /*4000*/  LEPC R20, `(.L_x_1852) ;  /* 0x000000001014794e */ /* 0x000fce0000000000 */
[----:B--2---:R-:W-:Y:S05]  /*4010*/  CALL.ABS.NOINC R2 ;  /* 0x0000000002007343 */ /* 0x004fea0003c00000 */
.L_x_1852:
[----:B------:R-:W-:Y:S05]  /*4020*/  BRA `(.L_x_1822) ;  /* 0x0000000000507947 */ /* 0x000fea0003800000 */
.L_x_1851:
        /* <DEDUP_REMOVED lines=15> */
.L_x_1850:
[----:B------:R-:W0:Y:S02]  /*4120*/  F2I.U64.TRUNC R4, R4 ;  /* 0x0000000400047311 */ /* 0x000e24000020d800 */
[----:B0-----:R0:W-:Y:S01]  /*4130*/  STG.E.64 desc[UR36][R2.64], R4 ;  /* 0x0000000402007986 */ /* 0x0011e2000c101b24 */
[----:B------:R-:W-:Y:S05]  /*4140*/  BRA `(.L_x_1822) ;  /* 0x0000000000087947 */ /* 0x000fea0003800000 */
.L_x_1849:
[----:B------:R-:W0:Y:S02]  /*4150*/  F2I.FTZ.U32.TRUNC.NTZ R5, R4 ;  /* 0x0000000400057305 */ /* 0x000e24000021f000 */
[----:B0-----:R0:W-:Y:S02]  /*4160*/  STG.E desc[UR36][R2.64], R5 ;  /* 0x0000000502007986 */ /* 0x0011e4000c101924 */
.L_x_1822:
[----:B------:R-:W-:-:S07]  /*4170*/  VIADD R17, R17, 0x80 ;  /* 0x0000008011117836 */ /* 0x000fce0000000000 */
.L_x_1757:
[----:B------:R-:W-:Y:S05]  /*4180*/  BSYNC.RECONVERGENT B7 ;  /* 0x0000000000077941 */ /* 0x000fea0003800200 */
.L_x_1756:
[----:B------:R-:W5:Y:S01]  /*4190*/  LDCU UR4, c[0x0][0x380] ;  /* 0x00007000ff0477ac */ /* 0x000f620008000800 */
[----:B------:R-:W-:Y:S01]  /*41a0*/  BSSY.RECONVERGENT B7, `(.L_x_1853) ;  /* 0x0000408000077945 */ /* 0x000fe20003800200 */
[----:B-----5:R-:W-:-:S13]  /*41b0*/  ISETP.GE.AND P0, PT, R17, UR4, PT ;  /* 0x0000000411007c0c */ /* 0x020fda000bf06270 */
[----:B------:R-:W-:Y:S05]  /*41c0*/  @P0 BRA `(.L_x_1854) ;  /* 0x0000004000140947 */ /* 0x000fea0003800000 */
[----:B------:R-:W5:Y:S01]  /*41d0*/  LDCU UR4, c[0x0][0x388] ;  /* 0x00007100ff0477ac */ /* 0x000f620008000800 */
[----:B------:R-:W-:Y:S02]  /*41e0*/  HFMA2 R18, -RZ, RZ, 0, 0 ;  /* 0x00000000ff127431 */ /* 0x000fe400000001ff */
[----:B0-----:R-:W-:Y:S02]  /*41f0*/  IMAD.MOV.U32 R0, RZ, RZ, RZ ;  /* 0x000000ffff007224 */ /* 0x001fe400078e00ff */
[----:B------:R-:W-:Y:S01]  /*4200*/  IMAD.MOV.U32 R16, RZ, RZ, RZ ;  /* 0x000000ffff107224 */ /* 0x000fe200078e00ff */
[----:B-----5:R-:W-:-:S09]  /*4210*/  UISETP.NE.AND UP0, UPT, UR4, URZ, UPT ;  /* 0x000000ff0400728c */ /* 0x020fd2000bf05270 */
[----:B------:R-:W-:Y:S05]  /*4220*/  BRA.U !UP0, `(.L_x_1855) ;  /* 0x0000001508707547 */ /* 0x000fea000b800000 */
[----:B------:R-:W1:Y:S01]  /*4230*/  LDCU.64 UR4, c[0x0][0x390] ;  /* 0x00007200ff0477ac */ /* 0x000e620008000a00 */
[----:B------:R-:W-:Y:S01]  /*4240*/  MOV R16, RZ ;  /* 0x000000ff00107202 */ /* 0x000fe20000000f00 */
[----:B------:R-:W0:Y:S01]  /*4250*/  LDCU UR6, c[0x0][0x38c] ;  /* 0x00007180ff0677ac */ /* 0x000e220008000800 */
[----:B------:R-:W5:Y:S01]  /*4260*/  LDCU.64 UR8, c[0x0][0x4b8] ;  /* 0x00009700ff0877ac */ /* 0x000f620008000a00 */
[----:B------:R-:W-:Y:S02]  /*4270*/  UISETP.NE.AND UP0, UPT, UR39, URZ, UPT ;  /* 0x000000ff2700728c */ /* 0x000fe4000bf05270 */
        /* <DEDUP_REMOVED lines=343> */
.L_x_1855:
[----:B------:R-:W1:Y:S01]  /*57f0*/  LDCU.64 UR6, c[0x0][0x5f0] ;  /* 0x0000be00ff0677ac */ /* 0x000e620008000a00 */
[----:B------:R-:W-:Y:S01]  /*5800*/  BSSY.RECONVERGENT B6, `(.L_x_1856) ;  /* 0x00000dd000067945 */ /* 0x000fe20003800200 */
        /* <DEDUP_REMOVED lines=14> */
[----:B--2---:R4:W0:Y:S01]  /*58f0*/  I2F.S16 R19, R2 ;  /* 0x0000000200137306 */ /* 0x0048220000101400 */
[----:B------:R-:W-:Y:S05]  /*5900*/  BRA `(.L_x_1862) ;  /* 0x0000000c00307947 */ /* 0x000fea0003800000 */
.L_x_1860:
[----:B------:R-:W2:Y:S02]  /*5910*/  LDG.E.U8 R2, desc[UR36][R2.64] ;  /* 0x0000002402027981 */ /* 0x000ea4000c1e1100 */
[----:B--2---:R-:W-:Y:S01]  /*5920*/  I2FP.F32.U32 R19, R2 ;  /* 0x0000000200137245 */ /* 0x004fe20000201000 */
[----:B------:R-:W-:Y:S06]  /*5930*/  BRA `(.L_x_1862) ;  /* 0x0000000c00247947 */ /* 0x000fec0003800000 */
.L_x_1859:
[----:B------:R-:W-:-:S09]  /*5940*/  UISETP.NE.AND UP0, UPT, UR4, 0x2, UPT ;  /* 0x000000020400788c */ /* 0x000fd2000bf05270 */
[----:B------:R-:W-:Y:S05]  /*5950*/  BRA.U !UP0, `(.L_x_1863) ;  /* 0x0000000108287547 */ /* 0x000fea000b800000 */
[----:B------:R-:W-:-:S09]  /*5960*/  UISETP.NE.AND UP0, UPT, UR4, 0x3, UPT ;  /* 0x000000030400788c */ /* 0x000fd2000bf05270 */
[----:B------:R-:W-:Y:S05]  /*5970*/  BRA.U !UP0, `(.L_x_1864) ;  /* 0x0000000108147547 */ /* 0x000fea000b800000 */
[----:B------:R-:W-:-:S09]  /*5980*/  UISETP.NE.AND UP0, UPT, UR4, 0x4, UPT ;  /* 0x000000040400788c */ /* 0x000fd2000bf05270 */
[----:B------:R-:W-:Y:S05]  /*5990*/  BRA.U UP0, `(.L_x_1861) ;  /* 0x0000000900b07547 */ /* 0x000fea000b800000 */
[----:B------:R-:W2:Y:S02]  /*59a0*/  LDG.E.64 R2, desc[UR36][R2.64] ;  /* 0x0000002402027981 */ /* 0x000ea4000c1e1b00 */
[----:B--2---:R2:W3:Y:S01]  /*59b0*/  I2F.S64 R19, R2 ;  /* 0x0000000200137312 */ /* 0x0044e20000301400 */
[----:B------:R-:W-:Y:S05]  /*59c0*/  BRA `(.L_x_1862) ;  /* 0x0000000c00007947 */ /* 0x000fea0003800000 */
.L_x_1864:
[----:B------:R-:W2:Y:S02]  /*59d0*/  LDG.E R2, desc[UR36][R2.64] ;  /* 0x0000002402027981 */ /* 0x000ea4000c1e1900 */
[----:B--2---:R-:W-:Y:S01]  /*59e0*/  I2FP.F32.S32 R19, R2 ;  /* 0x0000000200137245 */ /* 0x004fe20000201400 */
[----:B------:R-:W-:Y:S06]  /*59f0*/  BRA `(.L_x_1862) ;  /* 0x0000000800f47947 */ /* 0x000fec0003800000 */
.L_x_1863:
[----:B------:R-:W2:Y:S02]  /*5a00*/  LDG.E.U16 R2, desc[UR36][R2.64] ;  /* 0x0000002402027981 */ /* 0x000ea4000c1e1500 */
[----:B--2---:R0:W1:Y:S01]  /*5a10*/  I2F.S16 R19, R2 ;  /* 0x0000000200137306 */ /* 0x0040620000101400 */
[----:B------:R-:W-:Y:S05]  /*5a20*/  BRA `(.L_x_1862) ;  /* 0x0000000800e87947 */ /* 0x000fea0003800000 */
.L_x_1858:
        /* <DEDUP_REMOVED lines=8> */
.L_x_1866:
[----:B------:R-:W2:Y:S02]  /*5ab0*/  LDG.E.U16 R2, desc[UR36][R2.64] ;  /* 0x0000002402027981 */ /* 0x000ea4000c1e1500 */
[----:B--2---:R-:W-:Y:S01]  /*5ac0*/  HADD2.F32 R19, -RZ, R2.H0_H0 ;  /* 0x20000002ff137230 */ /* 0x004fe20000004100 */
[----:B------:R-:W-:Y:S06]  /*5ad0*/  BRA `(.L_x_1862) ;  /* 0x0000000800bc7947 */ /* 0x000fec0003800000 */
.L_x_1865:
        /* <DEDUP_REMOVED lines=8> */
.L_x_1868:
[----:B------:R-:W2:Y:S02]  /*5b60*/  LDG.E.U16 R2, desc[UR36][R2.64] ;  /* 0x0000002402027981 */ /* 0x000ea4000c1e1500 */
[----:B--2---:R-:W-:Y:S01]  /*5b70*/  HADD2.F32 R19, -RZ, R2.H0_H0 ;  /* 0x20000002ff137230 */ /* 0x004fe20000004100 */
[----:B------:R-:W-:Y:S06]  /*5b80*/  BRA `(.L_x_1862) ;  /* 0x0000000800907947 */ /* 0x000fec0003800000 */
.L_x_1867:
[----:B------:R-:W2:Y:S01]  /*5b90*/  LDG.E.64 R2, desc[UR36][R2.64] ;  /* 0x0000002402027981 */ /* 0x000ea2000c1e1b00 */
[----:B------:R-:W-:Y:S01]  /*5ba0*/  UMOV UR4, 0xf0000000 ;  /* 0xf000000000047882 */ /* 0x000fe20000000000 */
[----:B------:R-:W-:Y:S01]  /*5bb0*/  UMOV UR5, 0x380fffff ;  /* 0x380fffff00057882 */ /* 0x000fe20000000000 */
[----:B--2---:R-:W0:Y:S01]  /*5bc0*/  F2F.F32.F64 R19, R2 ;  /* 0x0000000200137310 */ /* 0x004e220000301000 */
[----:B------:R-:W-:-:S14]  /*5bd0*/  DSETP.GEU.AND P0, PT, |R2|, UR4, PT ;  /* 0x0000000402007e2a */ /* 0x000fdc000bf0e200 */
[----:B0-----:R-:W-:Y:S01]  /*5be0*/  @!P0 FMUL R19, R19, 1.175494350822287508e-38 ;  /* 0x0080000013138820 */ /* 0x001fe20000400000 */
[----:B------:R-:W-:Y:S06]  /*5bf0*/  BRA `(.L_x_1862) ;  /* 0x0000000800747947 */ /* 0x000fec0003800000 */
.L_x_1857:
        /* <DEDUP_REMOVED lines=12> */
.L_x_1871:
[----:B------:R-:W2:Y:S01]  /*5cc0*/  LDG.E.64 R2, desc[UR36][R2.64] ;  /* 0x0000002402027981 */ /* 0x000ea2000c1e1b00 */
[----:B------:R-:W-:Y:S01]  /*5cd0*/  UMOV UR4, 0xf0000000 ;  /* 0xf000000000047882 */ /* 0x000fe20000000000 */
[----:B------:R-:W-:Y:S01]  /*5ce0*/  UMOV UR5, 0x380fffff ;  /* 0x380fffff00057882 */ /* 0x000fe20000000000 */
[----:B--2---:R-:W0:Y:S01]  /*5cf0*/  F2F.F32.F64 R19, R2 ;  /* 0x0000000200137310 */ /* 0x004e220000301000 */
[----:B------:R-:W-:-:S14]  /*5d00*/  DSETP.GEU.AND P0, PT, |R2|, UR4, PT ;  /* 0x0000000402007e2a */ /* 0x000fdc000bf0e200 */
[----:B0-----:R-:W-:Y:S01]  /*5d10*/  @!P0 FMUL R19, R19, 1.175494350822287508e-38 ;  /* 0x0080000013138820 */ /* 0x001fe20000400000 */
[----:B------:R-:W-:Y:S06]  /*5d20*/  BRA `(.L_x_1862) ;  /* 0x0000000800287947 */ /* 0x000fec0003800000 */
.L_x_1870:
        /* <DEDUP_REMOVED lines=13> */
[----:B------:R-:W-:-:S04]  /*5e00*/  VIADDMNMX.U32 R4, R4, R5, 0x4, !PT ;  /* 0x0000000404047446 */ /* 0x000fc80007800005 */
[----:B------:R-:W-:Y:S01]  /*5e10*/  IADD3 R5, PT, PT, R4, -0x4, RZ ;  /* 0xfffffffc04057810 */ /* 0x000fe20007ffe0ff */
[----:B------:R-:W-:-:S03]  /*5e20*/  VIADD R4, R0, 0x1000000 ;  /* 0x0100000000047836 */ /* 0x000fc60000000000 */
[----:B------:R-:W-:Y:S01]  /*5e30*/  SHF.L.U32 R6, R0, R5, RZ ;  /* 0x0000000500067219 */ /* 0x000fe200000006ff */
[----:B------:R-:W-:Y:S01]  /*5e40*/  IMAD.SHL.U32 R5, R5, 0x800000, RZ ;  /* 0x0080000005057824 */ /* 0x000fe200078e00ff */
[----:B------:R-:W-:-:S04]  /*5e50*/  SHF.R.S32.HI R4, RZ, 0x8, R4 ;  /* 0x00000008ff047819 */ /* 0x000fc80000011404 */
[----:B------:R-:W-:-:S04]  /*5e60*/  LEA.HI R5, R6, -R5, RZ, 0x1c ;  /* 0x8000000506057211 */ /* 0x000fc800078fe0ff */
[----:B------:R-:W-:-:S04]  /*5e70*/  IADD3 R5, PT, PT, R5, 0x3c000000, RZ ;  /* 0x3c00000005057810 */ /* 0x000fc80007ffe0ff */
[----:B------:R-:W-:-:S04]  /*5e80*/  LOP3.LUT R4, R5, 0x7f800000, R4, 0xf8, !PT ;  /* 0x7f80000005047812 */ /* 0x000fc800078ef804 */
[----:B------:R-:W-:-:S04]  /*5e90*/  SEL R4, R4, RZ, P0 ;  /* 0x000000ff04047207 */ /* 0x000fc80000000000 */
[----:B------:R-:W-:Y:S01]  /*5ea0*/  LOP3.LUT R19, R4, 0x80000000, R19, 0xf8, !PT ;  /* 0x8000000004137812 */ /* 0x000fe200078ef813 */
[----:B------:R-:W-:Y:S06]  /*5eb0*/  BRA `(.L_x_1862) ;  /* 0x0000000400c47947 */ /* 0x000fec0003800000 */
.L_x_1873:
[----:B------:R-:W2:Y:S02]  /*5ec0*/  LDG.E.U8 R2, desc[UR36][R2.64] ;  /* 0x0000002402027981 */ /* 0x000ea4000c1e1100 */
[C---:B--2---:R-:W-:Y:S02]  /*5ed0*/  IMAD.SHL.U32 R0, R2.reuse, 0x2000000, RZ ;  /* 0x0200000002007824 */ /* 0x044fe400078e00ff */
[----:B------:R-:W-:-:S03]  /*5ee0*/  IMAD.SHL.U32 R5, R2, 0x100, RZ ;  /* 0x0000010002057824 */ /* 0x000fc600078e00ff */
[----:B------:R-:W-:Y:S02]  /*5ef0*/  ISETP.GE.U32.AND P0, PT, R0, 0x8000000, PT ;  /* 0x080000000000780c */ /* 0x000fe40003f06070 */
[----:B------:R-:W-:-:S11]  /*5f00*/  PRMT R19, R5, 0x9910, RZ ;  /* 0x0000991005137816 */ /* 0x000fd600000000ff */
[----:B------:R-:W-:Y:S02]  /*5f10*/  @!P0 LOP3.LUT R4, R5, 0x7f00, RZ, 0xc0, !PT ;  /* 0x00007f0005048812 */ /* 0x000fe400078ec0ff */
[----:B------:R-:W-:Y:S02]  /*5f20*/  @P0 LEA.HI R0, R0, 0x70000000, RZ, 0x1c ;  /* 0x7000000000000811 */ /* 0x000fe400078fe0ff */
[----:B------:R-:W-:-:S03]  /*5f30*/  @!P0 LOP3.LUT R4, R4, 0x3f000000, RZ, 0xfc, !PT ;  /* 0x3f00000004048812 */ /* 0x000fc600078efcff */
[----:B------:R-:W-:Y:S02]  /*5f40*/  @P0 FMUL.FTZ R0, R0, 1.9259299443872358531e-34 ;  /* 0x0780000000000820 */ /* 0x000fe40000410000 */
[----:B------:R-:W-:-:S05]  /*5f50*/  @!P0 FADD.FTZ R0, R4, -0.5 ;  /* 0xbf00000004008421 */ /* 0x000fca0000010000 */
[----:B------:R-:W-:Y:S01]  /*5f60*/  LOP3.LUT R19, R0, 0x80000000, R19, 0xf8, !PT ;  /* 0x8000000000137812 */ /* 0x000fe200078ef813 */
[----:B------:R-:W-:Y:S06]  /*5f70*/  BRA `(.L_x_1862) ;  /* 0x0000000400947947 */ /* 0x000fec0003800000 */
.L_x_1872:
[----:B------:R-:W2:Y:S02]  /*5f80*/  LDG.E.U16 R2, desc[UR36][R2.64] ;  /* 0x0000002402027981 */ /* 0x000ea4000c1e1500 */
[----:B--2---:R-:W-:Y:S01]  /*5f90*/  SHF.L.U32 R19, R2, 0x10, RZ ;  /* 0x0000001002137819 */ /* 0x004fe200000006ff */
[----:B------:R-:W-:Y:S06]  /*5fa0*/  BRA `(.L_x_1862) ;  /* 0x0000000400887947 */ /* 0x000fec0003800000 */
.L_x_1869:
        /* <DEDUP_REMOVED lines=11> */
.L_x_1876:
        /* <DEDUP_REMOVED lines=20> */
.L_x_1878:
[----:B------:R-:W-:Y:S05]  /*61a0*/  BSYNC.RECONVERGENT B0 ;  /* 0x0000000000007941 */ /* 0x000fea0003800200 */
.L_x_1877:
[----:B------:R-:W-:Y:S01]  /*61b0*/  IMAD.SHL.U32 R0, R0, 0x100000, RZ ;  /* 0x0010000000007824 */ /* 0x000fe200078e00ff */
[----:B------:R-:W-:-:S04]  /*61c0*/  LEA R2, R2, 0x3b800000, 0x17 ;  /* 0x3b80000002027811 */ /* 0x000fc800078eb8ff */
[----:B------:R-:W-:Y:S01]  /*61d0*/  LOP3.LUT R19, R2, R0, R19, 0xfe, !PT ;  /* 0x0000000002137212 */ /* 0x000fe200078efe13 */
[----:B------:R-:W-:Y:S06]  /*61e0*/  BRA `(.L_x_1862) ;  /* 0x0000000000f87947 */ /* 0x000fec0003800000 */
.L_x_1875:
[----:B------:R-:W2:Y:S01]  /*61f0*/  LDG.E.U8 R3, desc[UR36][R2.64] ;  /* 0x0000002402037981 */ /* 0x000ea2000c1e1100 */
        /* <DEDUP_REMOVED lines=19> */
.L_x_1880:
[----:B------:R-:W-:Y:S05]  /*6330*/  BSYNC.RECONVERGENT B0 ;  /* 0x0000000000007941 */ /* 0x000fea0003800200 */
.L_x_1879:
[----:B------:R-:W-:Y:S01]  /*6340*/  IMAD.SHL.U32 R0, R0, 0x200000, RZ ;  /* 0x0020000000007824 */ /* 0x000fe200078e00ff */
[----:B------:R-:W-:-:S04]  /*6350*/  LEA R2, R2, 0x37800000, 0x17 ;  /* 0x3780000002027811 */ /* 0x000fc800078eb8ff */
[----:B------:R-:W-:Y:S01]  /*6360*/  LOP3.LUT R19, R2, R0, R19, 0xfe, !PT ;  /* 0x0000000002137212 */ /* 0x000fe200078efe13 */
[----:B------:R-:W-:Y:S06]  /*6370*/  BRA `(.L_x_1862) ;  /* 0x0000000000947947 */ /* 0x000fec0003800000 */
.L_x_1874:
        /* <DEDUP_REMOVED lines=8> */
[----:B--2---:R-:W-:-:S13]  /*6400*/  ISETP.NE.AND P0, PT, R2, RZ, PT ;  /* 0x000000ff0200720c */ /* 0x004fda0003f05270 */
[----:B------:R-:W-:Y:S05]  /*6410*/  @!P0 BRA `(.L_x_1862) ;  /* 0x00000000006c8947 */ /* 0x000fea0003800000 */
[----:B------:R-:W-:-:S13]  /*6420*/  ISETP.NE.AND P0, PT, R2, 0xff, PT ;  /* 0x000000ff0200780c */ /* 0x000fda0003f05270 */
[----:B------:R-:W-:Y:S01]  /*6430*/  @!P0 MOV R19, 0x7f800001 ;  /* 0x7f80000100138802 */ /* 0x000fe20000000f00 */
[----:B------:R-:W-:Y:S01]  /*6440*/  @P0 IMAD.SHL.U32 R19, R2, 0x800000, RZ ;  /* 0x0080000002130824 */ /* 0x000fe200078e00ff */
[----:B------:R-:W-:Y:S06]  /*6450*/  BRA `(.L_x_1862) ;  /* 0x00000000005c7947 */ /* 0x000fec0003800000 */
.L_x_1861:
[----:B------:R-:W-:Y:S01]  /*6460*/  MOV R2, 0x0 ;  /* 0x0000000000027802 */ /* 0x000fe20000000f00 */
[----:B------:R-:W0:Y:S01]  /*6470*/  LDCU.64 UR4, c[0x4][0x128] ;  /* 0x01002500ff0477ac */ /* 0x000e220008000a00 */
[----:B------:R-:W-:Y:S02]  /*6480*/  HFMA2 R12, -RZ, RZ, 0, 5.9604644775390625e-08 ;  /* 0x00000001ff0c7431 */ /* 0x000fe400000001ff */
        /* <DEDUP_REMOVED lines=8> */
[----:B------:R-:W-:Y:S01]  /*6510*/  IMAD.U32 R7, RZ, RZ, UR7 ;  /* 0x00000007ff077e24 */ /* 0x000fe2000f8e00ff */
[----:B---3--:R-:W-:Y:S01]  /*6520*/  MOV R10, UR8 ;  /* 0x00000008000a7c02 */ /* 0x008fe20008000f00 */
[----:B------:R-:W-:-:S07]  /*6530*/  IMAD.U32 R11, RZ, RZ, UR9 ;  /* 0x00000009ff0b7e24 */ /* 0x000fce000f8e00ff */
[----:B------:R-:W-:-:S07]  /*6540*/  LEPC R20, `(.L_x_1883) ;  /* 0x000000001014794e */ /* 0x000fce0000000000 */
[----:B--2---:R-:W-:Y:S05]  /*6550*/  CALL.ABS.NOINC R2 ;  /* 0x0000000002007343 */ /* 0x004fea0003c00000 */
.L_x_1883:
[----:B------:R-:W-:Y:S01]  /*6560*/  IMAD.MOV.U32 R19, RZ, RZ, RZ ;  /* 0x000000ffff137224 */ /* 0x000fe200078e00ff */
[----:B------:R-:W-:Y:S06]  /*6570*/  BRA `(.L_x_1862) ;  /* 0x0000000000147947 */ /* 0x000fec0003800000 */
.L_x_1882:
[----:B------:R-:W2:Y:S02]  /*6580*/  LDG.E.64 R2, desc[UR36][R2.64] ;  /* 0x0000002402027981 */ /* 0x000ea4000c1e1b00 */
[----:B--2---:R0:W1:Y:S01]  /*6590*/  I2F.U64 R19, R2 ;  /* 0x0000000200137312 */ /* 0x0040620000301000 */
[----:B------:R-:W-:Y:S05]  /*65a0*/  BRA `(.L_x_1862) ;  /* 0x0000000000087947 */ /* 0x000fea0003800000 */
.L_x_1881:
[----:B------:R-:W2:Y:S02]  /*65b0*/  LDG.E R2, desc[UR36][R2.64] ;  /* 0x0000002402027981 */ /* 0x000ea4000c1e1900 */
[----:B--2---:R-:W-:-:S07]  /*65c0*/  I2FP.F32.U32 R19, R2 ;  /* 0x0000000200137245 */ /* 0x004fce0000201000 */
.L_x_1862:
[----:B------:R-:W-:Y:S05]  /*65d0*/  BSYNC.RECONVERGENT B6 ;  /* 0x0000000000067941 */ /* 0x000fea0003800200 */
.L_x_1856:
[----:B------:R-:W0:Y:S01]  /*65e0*/  LDCU.64 UR6, c[0x0][0x5f8] ;  /* 0x0000bf00ff0677ac */ /* 0x000e220008000a00 */
[----:B------:R-:W-:Y:S01]  /*65f0*/  BSSY.RECONVERGENT B6, `(.L_x_1884) ;  /* 0x00000dd000067945 */ /* 0x000fe20003800200 */
[----:B------:R-:W-:-:S04]  /*6600*/  UPRMT UR4, UR40, 0x7772, URZ ;  /* 0x0000777228047896 */ /* 0x000fc800080000ff */
[----:B------:R-:W-:Y:S01]  /*6610*/  UISETP.GT.AND UP0, UPT, UR4, 0x9, UPT ;  /* 0x000000090400788c */ /* 0x000fe2000bf04270 */
[----:B0-2-4-:R-:W-:-:S04]  /*6620*/  IADD3 R2, P0, PT, R18, UR6, RZ ;  /* 0x0000000612027c10 */ /* 0x015fc8000ff1e0ff */
        /* <DEDUP_REMOVED lines=13> */
.L_x_1888:
[----:B------:R-:W2:Y:S02]  /*6700*/  LDG.E.U8 R0, desc[UR36][R2.64] ;  /* 0x0000002402007981 */ /* 0x000ea4000c1e1100 */
[----:B--2---:R-:W-:Y:S01]  /*6710*/  I2FP.F32.U32 R0, R0 ;  /* 0x0000000000007245 */ /* 0x004fe20000201000 */
[----:B------:R-:W-:Y:S06]  /*6720*/  BRA `(.L_x_1890) ;  /* 0x0000000c00247947 */ /* 0x000fec0003800000 */
.L_x_1887:
        /* <DEDUP_REMOVED lines=9> */
.L_x_1892:
[----:B------:R-:W2:Y:S02]  /*67c0*/  LDG.E R0, desc[UR36][R2.64] ;  /* 0x0000002402007981 */ /* 0x000ea4000c1e1900 */
[----:B--2---:R-:W-:Y:S01]  /*67d0*/  I2FP.F32.S32 R0, R0 ;  /* 0x0000000000007245 */ /* 0x004fe20000201400 */
[----:B------:R-:W-:Y:S06]  /*67e0*/  BRA `(.L_x_1890) ;  /* 0x0000000800f47947 */ /* 0x000fec0003800000 */
.L_x_1891:
[----:B------:R-:W2:Y:S02]  /*67f0*/  LDG.E.U16 R0, desc[UR36][R2.64] ;  /* 0x0000002402007981 */ /* 0x000ea4000c1e1500 */
[----:B--2---:R-:W0:Y:S01]  /*6800*/  I2F.S16 R0, R0 ;  /* 0x0000000000007306 */ /* 0x004e220000101400 */
[----:B------:R-:W-:Y:S05]  /*6810*/  BRA `(.L_x_1890) ;  /* 0x0000000800e87947 */ /* 0x000fea0003800000 */
.L_x_1886:
        /* <DEDUP_REMOVED lines=8> */
.L_x_1894:
[----:B------:R-:W2:Y:S02]  /*68a0*/  LDG.E.U16 R0, desc[UR36][R2.64] ;  /* 0x0000002402007981 */ /* 0x000ea4000c1e1500 */
[----:B--2---:R-:W-:Y:S01]  /*68b0*/  HADD2.F32 R0, -RZ, R0.H0_H0 ;  /* 0x20000000ff007230 */ /* 0x004fe20000004100 */
[----:B------:R-:W-:Y:S06]  /*68c0*/  BRA `(.L_x_1890) ;  /* 0x0000000800bc7947 */ /* 0x000fec0003800000 */
.L_x_1893:
        /* <DEDUP_REMOVED lines=8> */
.L_x_1896:
[----:B------:R-:W2:Y:S02]  /*6950*/  LDG.E.U16 R0, desc[UR36][R2.64] ;  /* 0x0000002402007981 */ /* 0x000ea4000c1e1500 */
[----:B--2---:R-:W-:Y:S01]  /*6960*/  HADD2.F32 R0, -RZ, R0.H0_H0 ;  /* 0x20000000ff007230 */ /* 0x004fe20000004100 */
[----:B------:R-:W-:Y:S06]  /*6970*/  BRA `(.L_x_1890) ;  /* 0x0000000800907947 */ /* 0x000fec0003800000 */
.L_x_1895:
[----:B------:R-:W2:Y:S01]  /*6980*/  LDG.E.64 R2, desc[UR36][R2.64] ;  /* 0x0000002402027981 */ /* 0x000ea2000c1e1b00 */
[----:B------:R-:W-:Y:S01]  /*6990*/  UMOV UR4, 0xf0000000 ;  /* 0xf000000000047882 */ /* 0x000fe20000000000 */
[----:B------:R-:W-:Y:S01]  /*69a0*/  UMOV UR5, 0x380fffff ;  /* 0x380fffff00057882 */ /* 0x000fe20000000000 */
[----:B--2---:R-:W0:Y:S01]  /*69b0*/  F2F.F32.F64 R0, R2 ;  /* 0x0000000200007310 */ /* 0x004e220000301000 */
[----:B------:R-:W-:-:S14]  /*69c0*/  DSETP.GEU.AND P0, PT, |R2|, UR4, PT ;  /* 0x0000000402007e2a */ /* 0x000fdc000bf0e200 */
[----:B0-----:R-:W-:Y:S01]  /*69d0*/  @!P0 FMUL R0, R0, 1.175494350822287508e-38 ;  /* 0x0080000000008820 */ /* 0x001fe20000400000 */
[----:B------:R-:W-:Y:S06]  /*69e0*/  BRA `(.L_x_1890) ;  /* 0x0000000800747947 */ /* 0x000fec0003800000 */
.L_x_1885:
        /* <DEDUP_REMOVED lines=12> */
.L_x_1899:
[----:B------:R-:W2:Y:S01]  /*6ab0*/  LDG.E.64 R2, desc[UR36][R2.64] ;  /* 0x0000002402027981 */ /* 0x000ea2000c1e1b00 */
[----:B------:R-:W-:Y:S01]  /*6ac0*/  UMOV UR4, 0xf0000000 ;  /* 0xf000000000047882 */ /* 0x000fe20000000000 */
[----:B------:R-:W-:Y:S01]  /*6ad0*/  UMOV UR5, 0x380fffff ;  /* 0x380fffff00057882 */ /* 0x000fe20000000000 */
[----:B--2---:R-:W0:Y:S01]  /*6ae0*/  F2F.F32.F64 R0, R2 ;  /* 0x0000000200007310 */ /* 0x004e220000301000 */
[----:B------:R-:W-:-:S14]  /*6af0*/  DSETP.GEU.AND P0, PT, |R2|, UR4, PT ;  /* 0x0000000402007e2a */ /* 0x000fdc000bf0e200 */
[----:B0-----:R-:W-:Y:S01]  /*6b00*/  @!P0 FMUL R0, R0, 1.175494350822287508e-38 ;  /* 0x0080000000008820 */ /* 0x001fe20000400000 */
[----:B------:R-:W-:Y:S06]  /*6b10*/  BRA `(.L_x_1890) ;  /* 0x0000000800287947 */ /* 0x000fec0003800000 */
.L_x_1898:
        /* <DEDUP_REMOVED lines=23> */
[----:B------:R-:W-:Y:S01]  /*6c90*/  LOP3.LUT R0, R5, 0x80000000, R0, 0xf8, !PT ;  /* 0x8000000005007812 */ /* 0x000fe200078ef800 */
[----:B------:R-:W-:Y:S06]  /*6ca0*/  BRA `(.L_x_1890) ;  /* 0x0000000400c47947 */ /* 0x000fec0003800000 */
.L_x_1901:
        /* <DEDUP_REMOVED lines=10> */
[----:B------:R-:W-:Y:S01]  /*6d50*/  LOP3.LUT R0, R0, 0x80000000, R5, 0xf8, !PT ;  /* 0x8000000000007812 */ /* 0x000fe200078ef805 */
[----:B------:R-:W-:Y:S06]  /*6d60*/  BRA `(.L_x_1890) ;  /* 0x0000000400947947 */ /* 0x000fec0003800000 */
.L_x_1900:
[----:B------:R-:W2:Y:S02]  /*6d70*/  LDG.E.U16 R0, desc[UR36][R2.64] ;  /* 0x0000002402007981 */ /* 0x000ea4000c1e1500 */
[----:B--2---:R-:W-:Y:S01]  /*6d80*/  IMAD.U32 R0, R0, 0x10000, RZ ;  /* 0x0001000000007824 */ /* 0x004fe200078e00ff */
[----:B------:R-:W-:Y:S06]  /*6d90*/  BRA `(.L_x_1890) ;  /* 0x0000000400887947 */ /* 0x000fec0003800000 */
.L_x_1897:
        /* <DEDUP_REMOVED lines=11> */
.L_x_1904:
        /* <DEDUP_REMOVED lines=20> */
.L_x_1906:
[----:B------:R-:W-:Y:S05]  /*6f90*/  BSYNC.RECONVERGENT B0 ;  /* 0x0000000000007941 */ /* 0x000fea0003800200 */
.L_x_1905:
[----:B------:R-:W-:Y:S02]  /*6fa0*/  SHF.L.U32 R0, R0, 0x14, RZ ;  /* 0x0000001400007819 */ /* 0x000fe400000006ff */
[----:B------:R-:W-:-:S04]  /*6fb0*/  LEA R2, R2, 0x3b800000, 0x17 ;  /* 0x3b80000002027811 */ /* 0x000fc800078eb8ff */
[----:B------:R-:W-:Y:S01]  /*6fc0*/  LOP3.LUT R0, R2, R0, R7, 0xfe, !PT ;  /* 0x0000000002007212 */ /* 0x000fe200078efe07 */
[----:B------:R-:W-:Y:S06]  /*6fd0*/  BRA `(.L_x_1890) ;  /* 0x0000000000f87947 */ /* 0x000fec0003800000 */
.L_x_1903:
        /* <DEDUP_REMOVED lines=20> */
.L_x_1908:
[----:B------:R-:W-:Y:S05]  /*7120*/  BSYNC.RECONVERGENT B0 ;  /* 0x0000000000007941 */ /* 0x000fea0003800200 */
.L_x_1907:
[----:B------:R-:W-:Y:S01]  /*7130*/  IMAD.SHL.U32 R0, R0, 0x200000, RZ ;  /* 0x0020000000007824 */ /* 0x000fe200078e00ff */
[----:B------:R-:W-:-:S04]  /*7140*/  LEA R2, R2, 0x37800000, 0x17 ;  /* 0x3780000002027811 */ /* 0x000fc800078eb8ff */
[----:B------:R-:W-:Y:S01]  /*7150*/  LOP3.LUT R0, R2, R0, R7, 0xfe, !PT ;  /* 0x0000000002007212 */ /* 0x000fe200078efe07 */
[----:B------:R-:W-:Y:S06]  /*7160*/  BRA `(.L_x_1890) ;  /* 0x0000000000947947 */ /* 0x000fec0003800000 */
.L_x_1902:
[----:B------:R-:W-:-:S09]  /*7170*/  UISETP.NE.AND UP0, UPT, UR4, 0x1c, UPT ;  /* 0x0000001c0400788c */ /* 0x000fd2000bf05270 */
[----:B------:R-:W-:Y:S05]  /*7180*/  BRA.U !UP0, `(.L_x_1909) ;  /* 0x0000000108847547 */ /* 0x000fea000b800000 */
[----:B------:R-:W-:-:S09]  /*7190*/  UISETP.NE.AND UP0, UPT, UR4, 0x1d, UPT ;  /* 0x0000001d0400788c */ /* 0x000fd2000bf05270 */
[----:B------:R-:W-:Y:S05]  /*71a0*/  BRA.U !UP0, `(.L_x_1910) ;  /* 0x0000000108707547 */ /* 0x000fea000b800000 */
[----:B------:R-:W-:-:S09]  /*71b0*/  UISETP.NE.AND UP0, UPT, UR4, 0x2c, UPT ;  /* 0x0000002c0400788c */ /* 0x000fd2000bf05270 */
[----:B------:R-:W-:Y:S05]  /*71c0*/  BRA.U UP0, `(.L_x_1889) ;  /* 0x0000000100207547 */ /* 0x000fea000b800000 */
[----:B------:R-:W2:Y:S01]  /*71d0*/  LDG.E.U8 R2, desc[UR36][R2.64] ;  /* 0x0000002402027981 */ /* 0x000ea2000c1e1100 */
[----:B------:R-:W-:Y:S01]  /*71e0*/  HFMA2 R0, -RZ, RZ, 3.814697265625e-06, 0 ;  /* 0x00400000ff007431 */ /* 0x000fe200000001ff */
[----:B--2---:R-:W-:-:S13]  /*71f0*/  ISETP.NE.AND P0, PT, R2, RZ, PT ;  /* 0x000000ff0200720c */ /* 0x004fda0003f05270 */
[----:B------:R-:W-:Y:S05]  /*7200*/  @!P0 BRA `(.L_x_1890) ;  /* 0x00000000006c8947 */ /* 0x000fea0003800000 */
[----:B------:R-:W-:-:S13]  /*7210*/  ISETP.NE.AND P0, PT, R2, 0xff, PT ;  /* 0x000000ff0200780c */ /* 0x000fda0003f05270 */
[----:B------:R-:W-:Y:S02]  /*7220*/  @!P0 IMAD.MOV.U32 R0, RZ, RZ, 0x7f800001 ;  /* 0x7f800001ff008424 */ /* 0x000fe400078e00ff */
[----:B------:R-:W-:Y:S01]  /*7230*/  @P0 IMAD.SHL.U32 R0, R2, 0x800000, RZ ;  /* 0x0080000002000824 */ /* 0x000fe200078e00ff */
[----:B------:R-:W-:Y:S06]  /*7240*/  BRA `(.L_x_1890) ;  /* 0x00000000005c7947 */ /* 0x000fec0003800000 */
.L_x_1889:
[----:B------:R-:W-:Y:S01]  /*7250*/  MOV R2, 0x0 ;  /* 0x0000000000027802 */ /* 0x000fe20000000f00 */
[----:B------:R-:W0:Y:S01]  /*7260*/  LDCU.64 UR4, c[0x4][0x128] ;  /* 0x01002500ff0477ac */ /* 0x000e220008000a00 */
[----:B------:R-:W-:Y:S02]  /*7270*/  HFMA2 R8, -RZ, RZ, 0, 4.64916229248046875e-06 ;  /* 0x0000004eff087431 */ /* 0x000fe400000001ff */
[----:B------:R-:W-:Y:S01]  /*7280*/  IMAD.MOV.U32 R12, RZ, RZ, 0x1 ;  /* 0x00000001ff0c7424 */ /* 0x000fe200078e00ff */
[----:B------:R-:W2:Y:S01]  /*7290*/  LDCU.64 UR6, c[0x4][0x130] ;  /* 0x01002600ff0677ac */ /* 0x000ea20008000a00 */
[----:B------:R-:W4:Y:S01]  /*72a0*/  LDC.64 R2, c[0x4][R2] ;  /* 0x0100000002027b82 */ /* 0x000f220000000a00 */
[----:B------:R-:W-:Y:S01]  /*72b0*/  IMAD.MOV.U32 R13, RZ, RZ, RZ ;  /* 0x000000ffff0d7224 */ /* 0x000fe200078e00ff */
[----:B------:R-:W1:Y:S01]  /*72c0*/  LDCU.64 UR8, c[0x4][0x18] ;  /* 0x01000300ff0877ac */ /* 0x000e620008000a00 */
[----:B0-----:R-:W-:Y:S01]  /*72d0*/  MOV R4, UR4 ;  /* 0x0000000400047c02 */ /* 0x001fe20008000f00 */
[----:B------:R-:W-:-:S02]  /*72e0*/  IMAD.U32 R5, RZ, RZ, UR5 ;  /* 0x00000005ff057e24 */ /* 0x000fc4000f8e00ff */
[----:B--2---:R-:W-:Y:S01]  /*72f0*/  IMAD.U32 R6, RZ, RZ, UR6 ;  /* 0x00000006ff067e24 */ /* 0x004fe2000f8e00ff */
[----:B------:R-:W-:Y:S01]  /*7300*/  MOV R7, UR7 ;  /* 0x0000000700077c02 */ /* 0x000fe20008000f00 */
[----:B-1----:R-:W-:Y:S02]  /*7310*/  IMAD.U32 R10, RZ, RZ, UR8 ;  /* 0x00000008ff0a7e24 */ /* 0x002fe4000f8e00ff */
[----:B------:R-:W-:-:S07]  /*7320*/  IMAD.U32 R11, RZ, RZ, UR9 ;  /* 0x00000009ff0b7e24 */ /* 0x000fce000f8e00ff */
[----:B------:R-:W-:-:S07]  /*7330*/  LEPC R20, `(.L_x_1911) ;  /* 0x000000001014794e */ /* 0x000fce0000000000 */
[----:B---345:R-:W-:Y:S05]  /*7340*/  CALL.ABS.NOINC R2 ;  /* 0x0000000002007343 */ /* 0x038fea0003c00000 */
.L_x_1911:
[----:B------:R-:W-:Y:S01]  /*7350*/  MOV R0, RZ ;  /* 0x000000ff00007202 */ /* 0x000fe20000000f00 */
[----:B------:R-:W-:Y:S06]  /*7360*/  BRA `(.L_x_1890) ;  /* 0x0000000000147947 */ /* 0x000fec0003800000 */
.L_x_1910:
[----:B------:R-:W2:Y:S02]  /*7370*/  LDG.E.64 R2, desc[UR36][R2.64] ;  /* 0x0000002402027981 */ /* 0x000ea4000c1e1b00 */
[----:B--2---:R0:W2:Y:S01]  /*7380*/  I2F.U64 R0, R2 ;  /* 0x0000000200007312 */ /* 0x0040a20000301000 */
[----:B------:R-:W-:Y:S05]  /*7390*/  BRA `(.L_x_1890) ;  /* 0x0000000000087947 */ /* 0x000fea0003800000 */
.L_x_1909:
[----:B------:R-:W2:Y:S02]  /*73a0*/  LDG.E R0, desc[UR36][R2.64] ;  /* 0x0000002402007981 */ /* 0x000ea4000c1e1900 */
[----:B--2---:R-:W-:-:S07]  /*73b0*/  I2FP.F32.U32 R0, R0 ;  /* 0x0000000000007245 */ /* 0x004fce0000201000 */
.L_x_1890:
[----:B------:R-:W-:Y:S05]  /*73c0*/  BSYNC.RECONVERGENT B6 ;  /* 0x0000000000067941 */ /* 0x000fea0003800200 */
.L_x_1884:
[----:B------:R-:W0:Y:S01]  /*73d0*/  LDCU.64 UR6, c[0x0][0x600] ;  /* 0x0000c000ff0677ac */ /* 0x000e220008000a00 */
[----:B------:R-:W4:Y:S01]  /*73e0*/  LDCU.64 UR4, c[0x0][0x5e8] ;  /* 0x0000bd00ff0477ac */ /* 0x000f220008000a00 */
[----:B------:R-:W-:-:S04]  /*73f0*/  ULOP3.LUT UR8, UR40, 0xff, URZ, 0xc0, !UPT ;  /* 0x000000ff28087892 */ /* 0x000fc8000f8ec0ff */
[----:B------:R-:W-:Y:S01]  /*7400*/  UISETP.GT.AND UP0, UPT, UR8, 0x9, UPT ;  /* 0x000000090800788c */ /* 0x000fe2000bf04270 */
[C---:B0-2--5:R-:W-:Y:S02]  /*7410*/  FSETP.GE.FTZ.AND P1, PT, R0.reuse, UR7, PT ;  /* 0x0000000700007c0b */ /* 0x065fe4000bf36000 */
[----:B------:R-:W-:Y:S02]  /*7420*/  FSETP.GTU.FTZ.AND P0, PT, R0, UR6, PT ;  /* 0x0000000600007c0b */ /* 0x000fe4000bf1c000 */
[----:B----4-:R-:W-:Y:S02]  /*7430*/  IADD3 R2, P2, PT, R16, UR4, RZ ;  /* 0x0000000410027c10 */ /* 0x010fe4000ff5e0ff */
[----:B-1-3--:R-:W-:-:S03]  /*7440*/  FSEL R4, R19, RZ, !P1 ;  /* 0x000000ff13047208 */ /* 0x00afc60004800000 */
[----:B------:R-:W-:Y:S01]  /*7450*/  IMAD.X R3, RZ, RZ, UR5, P2 ;  /* 0x00000005ff037e24 */ /* 0x000fe200090e06ff */
        /* <DEDUP_REMOVED lines=13> */
.L_x_1915:
[----:B------:R-:W0:Y:S02]  /*7530*/  F2I.S64.TRUNC R4, R4 ;  /* 0x0000000400047311 */ /* 0x000e24000020d900 */
[----:B0-----:R-:W-:-:S05]  /*7540*/  IMAD.MOV.U32 R7, RZ, RZ, R4 ;  /* 0x000000ffff077224 */ /* 0x001fca00078e0004 */
[----:B------:R0:W-:Y:S01]  /*7550*/  STG.E.U8 desc[UR36][R2.64], R7 ;  /* 0x0000000702007986 */ /* 0x0001e2000c101124 */
[----:B------:R-:W-:Y:S05]  /*7560*/  BRA `(.L_x_1917) ;  /* 0x0000000c00287947 */ /* 0x000fea0003800000 */
.L_x_1914:
        /* <DEDUP_REMOVED lines=9> */
.L_x_1919:
[----:B------:R-:W0:Y:S02]  /*7600*/  F2I.FTZ.TRUNC.NTZ R5, R4 ;  /* 0x0000000400057305 */ /* 0x000e24000021f100 */
[----:B0-----:R0:W-:Y:S01]  /*7610*/  STG.E desc[UR36][R2.64], R5 ;  /* 0x0000000502007986 */ /* 0x0011e2000c101924 */
[----:B------:R-:W-:Y:S05]  /*7620*/  BRA `(.L_x_1917) ;  /* 0x0000000800f87947 */ /* 0x000fea0003800000 */
.L_x_1918:
[----:B------:R-:W0:Y:S02]  /*7630*/  F2I.FTZ.TRUNC.NTZ R5, R4 ;  /* 0x0000000400057305 */ /* 0x000e24000021f100 */
[----:B0-----:R0:W-:Y:S01]  /*7640*/  STG.E.U16 desc[UR36][R2.64], R5 ;  /* 0x0000000502007986 */ /* 0x0011e2000c101524 */
[----:B------:R-:W-:Y:S05]  /*7650*/  BRA `(.L_x_1917) ;  /* 0x0000000800ec7947 */ /* 0x000fea0003800000 */
.L_x_1913:
        /* <DEDUP_REMOVED lines=8> */
.L_x_1921:
[----:B------:R-:W-:-:S05]  /*76e0*/  F2FP.F16.F32.PACK_AB R4, RZ, R4 ;  /* 0x00000004ff04723e */ /* 0x000fca00000000ff */
[----:B------:R0:W-:Y:S01]  /*76f0*/  STG.E.U16 desc[UR36][R2.64], R4 ;  /* 0x0000000402007986 */ /* 0x0001e2000c101524 */
[----:B------:R-:W-:Y:S05]  /*7700*/  BRA `(.L_x_1917) ;  /* 0x0000000800c07947 */ /* 0x000fea0003800000 */
.L_x_1920:
[----:B------:R-:W-:-:S09]  /*7710*/  UISETP.NE.AND UP0, UPT, UR8, 0x7, UPT ;  /* 0x000000070800788c */ /* 0x000fd2000bf05270 */
[----:B------:R-:W-:Y:S05]  /*7720*/  BRA.U !UP0, `(.L_x_1922) ;  /* 0x00000001082c7547 */ /* 0x000fea000b800000 */
[----:B------:R-:W-:-:S09]  /*7730*/  UISETP.NE.AND UP0, UPT, UR8, 0x8, UPT ;  /* 0x000000080800788c */ /* 0x000fd2000bf05270 */
[----:B------:R-:W-:Y:S05]  /*7740*/  BRA.U !UP0, `(.L_x_1923) ;  /* 0x0000000108147547 */ /* 0x000fea000b800000 */
[----:B------:R-:W-:-:S09]  /*7750*/  UISETP.NE.AND UP0, UPT, UR8, 0x9, UPT ;  /* 0x000000090800788c */ /* 0x000fd2000bf05270 */
[----:B------:R-:W-:Y:S05]  /*7760*/  BRA.U UP0, `(.L_x_1916) ;  /* 0x0000000500d07547 */ /* 0x000fea000b800000 */
[----:B------:R-:W-:-:S05]  /*7770*/  HFMA2 R5, -RZ, RZ, 0, 0 ;  /* 0x00000000ff057431 */ /* 0x000fca00000001ff */
[----:B------:R0:W-:Y:S01]  /*7780*/  STG.E.64 desc[UR36][R2.64], R4 ;  /* 0x0000000402007986 */ /* 0x0001e2000c101b24 */
[----:B------:R-:W-:Y:S05]  /*7790*/  BRA `(.L_x_1917) ;  /* 0x00000008009c7947 */ /* 0x000fea0003800000 */
.L_x_1923:
[----:B------:R-:W-:-:S04]  /*77a0*/  F2FP.F16.F32.PACK_AB R5, RZ, R4 ;  /* 0x00000004ff05723e */ /* 0x000fc800000000ff */
[----:B------:R-:W-:-:S05]  /*77b0*/  PRMT R5, R5, 0x5410, RZ ;  /* 0x0000541005057816 */ /* 0x000fca00000000ff */
[----:B------:R0:W-:Y:S01]  /*77c0*/  STG.E desc[UR36][R2.64], R5 ;  /* 0x0000000502007986 */ /* 0x0001e2000c101924 */
[----:B------:R-:W-:Y:S05]  /*77d0*/  BRA `(.L_x_1917) ;  /* 0x00000008008c7947 */ /* 0x000fea0003800000 */
.L_x_1922:
[----:B------:R-:W-:-:S06]  /*77e0*/  FMUL.FTZ R4, R4, 1 ;  /* 0x3f80000004047820 */ /* 0x000fcc0000410000 */
[----:B------:R-:W0:Y:S02]  /*77f0*/  F2F.F64.F32 R4, R4 ;  /* 0x0000000400047310 */ /* 0x000e240000201800 */
[----:B0-----:R0:W-:Y:S01]  /*7800*/  STG.E.64 desc[UR36][R2.64], R4 ;  /* 0x0000000402007986 */ /* 0x0011e2000c101b24 */
[----:B------:R-:W-:Y:S05]  /*7810*/  BRA `(.L_x_1917) ;  /* 0x00000008007c7947 */ /* 0x000fea0003800000 */
.L_x_1912:
        /* <DEDUP_REMOVED lines=13> */
.L_x_1927:
[----:B------:R-:W-:Y:S01]  /*78f0*/  LOP3.LUT R6, R4, 0x7fffffff, RZ, 0xc0, !PT ;  /* 0x7fffffff04067812 */ /* 0x000fe200078ec0ff */
[----:B------:R-:W-:Y:S01]  /*7900*/  BSSY.RECONVERGENT B0, `(.L_x_1928) ;  /* 0x0000012000007945 */ /* 0x000fe20003800200 */
[----:B------:R-:W-:Y:S02]  /*7910*/  IMAD.MOV.U32 R0, RZ, RZ, 0x80 ;  /* 0x00000080ff007424 */ /* 0x000fe400078e00ff */
        /* <DEDUP_REMOVED lines=13> */
.L_x_1930:
[----:B------:R-:W-:-:S04]  /*79f0*/  SHF.R.U32.HI R4, RZ, 0x18, R4 ;  /* 0x00000018ff047819 */ /* 0x000fc80000011604 */
[----:B------:R-:W-:-:S04]  /*7a00*/  LOP3.LUT R4, R5, 0x80, R4, 0xf8, !PT ;  /* 0x0000008005047812 */ /* 0x000fc800078ef804 */
[----:B------:R-:W-:-:S07]  /*7a10*/  PRMT R0, R4, 0x7610, R0 ;  /* 0x0000761004007816 */ /* 0x000fce0000000000 */
.L_x_1929:
[----:B------:R-:W-:Y:S05]  /*7a20*/  BSYNC.RECONVERGENT B0 ;  /* 0x0000000000007941 */ /* 0x000fea0003800200 */
.L_x_1928:
[----:B------:R0:W-:Y:S01]  /*7a30*/  STG.E.U8 desc[UR36][R2.64], R0 ;  /* 0x0000000002007986 */ /* 0x0001e2000c101124 */
[----:B------:R-:W-:Y:S05]  /*7a40*/  BRA `(.L_x_1917) ;  /* 0x0000000400f07947 */ /* 0x000fea0003800000 */
.L_x_1926:
        /* <DEDUP_REMOVED lines=16> */
.L_x_1933:
[----:B------:R-:W-:-:S04]  /*7b50*/  SHF.R.U32.HI R4, RZ, 0x18, R4 ;  /* 0x00000018ff047819 */ /* 0x000fc80000011604 */
[----:B------:R-:W-:-:S04]  /*7b60*/  LOP3.LUT R5, R5, 0x80, R4, 0xf8, !PT ;  /* 0x0000008005057812 */ /* 0x000fc800078ef804 */
[----:B------:R-:W-:-:S07]  /*7b70*/  PRMT R0, R5, 0x7610, R0 ;  /* 0x0000761005007816 */ /* 0x000fce0000000000 */
.L_x_1932:
[----:B------:R-:W-:Y:S05]  /*7b80*/  BSYNC.RECONVERGENT B0 ;  /* 0x0000000000007941 */ /* 0x000fea0003800200 */
.L_x_1931:
[----:B------:R0:W-:Y:S01]  /*7b90*/  STG.E.U8 desc[UR36][R2.64], R0 ;  /* 0x0000000002007986 */ /* 0x0001e2000c101124 */
[----:B------:R-:W-:Y:S05]  /*7ba0*/  BRA `(.L_x_1917) ;  /* 0x0000000400987947 */ /* 0x000fea0003800000 */
.L_x_1925:
[----:B------:R-:W-:-:S09]  /*7bb0*/  UISETP.NE.AND UP0, UPT, UR8, 0x1c, UPT ;  /* 0x0000001c0800788c */ /* 0x000fd2000bf05270 */
[----:B------:R-:W-:Y:S05]  /*7bc0*/  BRA.U !UP0, `(.L_x_1934) ;  /* 0x0000000108587547 */ /* 0x000fea000b800000 */
[----:B------:R-:W-:-:S09]  /*7bd0*/  UISETP.NE.AND UP0, UPT, UR8, 0x1d, UPT ;  /* 0x0000001d0800788c */ /* 0x000fd2000bf05270 */
[----:B------:R-:W-:Y:S05]  /*7be0*/  BRA.U !UP0, `(.L_x_1935) ;  /* 0x0000000108447547 */ /* 0x000fea000b800000 */
[----:B------:R-:W-:-:S09]  /*7bf0*/  UISETP.NE.AND UP0, UPT, UR8, 0x2c, UPT ;  /* 0x0000002c0800788c */ /* 0x000fd2000bf05270 */
[----:B------:R-:W-:Y:S05]  /*7c00*/  BRA.U UP0, `(.L_x_1916) ;  /* 0x0000000100a87547 */ /* 0x000fea000b800000 */
[----:B------:R-:W-:-:S04]  /*7c10*/  SHF.R.U32.HI R6, RZ, 0x17, R4 ;  /* 0x00000017ff067819 */ /* 0x000fc80000011604 */
[----:B------:R-:W-:-:S04]  /*7c20*/  LOP3.LUT R5, R6, 0xff, RZ, 0xc0, !PT ;  /* 0x000000ff06057812 */ /* 0x000fc800078ec0ff */
[----:B------:R-:W-:-:S13]  /*7c30*/  ISETP.NE.AND P1, PT, R5, 0xff, PT ;  /* 0x000000ff0500780c */ /* 0x000fda0003f25270 */
[--C-:B------:R-:W-:Y:S02]  /*7c40*/  @P1 SHF.R.U32.HI R0, RZ, 0x16, R4.reuse ;  /* 0x00000016ff001819 */ /* 0x100fe40000011604 */
[----:B------:R-:W-:Y:S01]  /*7c50*/  @P1 LOP3.LUT P0, RZ, R5, 0x3fffff, R4, 0xf8, !PT ;  /* 0x003fffff05ff1812 */ /* 0x000fe2000780f804 */
[----:B------:R-:W-:Y:S01]  /*7c60*/  HFMA2 R5, -RZ, RZ, 0, 1.5199184417724609375e-05 ;  /* 0x000000ffff057431 */ /* 0x000fe200000001ff */
        /* <DEDUP_REMOVED lines=9> */
.L_x_1935:
[----:B------:R-:W0:Y:S02]  /*7d00*/  F2I.U64.TRUNC R4, R4 ;  /* 0x0000000400047311 */ /* 0x000e24000020d800 */
[----:B0-----:R0:W-:Y:S01]  /*7d10*/  STG.E.64 desc[UR36][R2.64], R4 ;  /* 0x0000000402007986 */ /* 0x0011e2000c101b24 */
[----:B------:R-:W-:Y:S05]  /*7d20*/  BRA `(.L_x_1917) ;  /* 0x0000000400387947 */ /* 0x000fea0003800000 */
.L_x_1934:
[----:B------:R-:W0:Y:S02]  /*7d30*/  F2I.FTZ.U32.TRUNC.NTZ R5, R4 ;  /* 0x0000000400057305 */ /* 0x000e24000021f000 */
[----:B0-----:R0:W-:Y:S01]  /*7d40*/  STG.E desc[UR36][R2.64], R5 ;  /* 0x0000000502007986 */ /* 0x0011e2000c101924 */
[----:B------:R-:W-:Y:S05]  /*7d50*/  BRA `(.L_x_1917) ;  /* 0x00000004002c7947 */ /* 0x000fea0003800000 */
.L_x_1924:
        /* <DEDUP_REMOVED lines=10> */
.L_x_1937:
[----:B------:R-:W-:Y:S01]  /*7e00*/  FMUL.FTZ R4, R4, 1 ;  /* 0x3f80000004047820 */ /* 0x000fe20000410000 */
[----:B------:R-:W-:-:S05]  /*7e10*/  CS2R R6, SRZ ;  /* 0x0000000000067805 */ /* 0x000fca000001ff00 */
[----:B------:R-:W0:Y:S02]  /*7e20*/  F2F.F64.F32 R4, R4 ;  /* 0x0000000400047310 */ /* 0x000e240000201800 */
[----:B0-----:R3:W-:Y:S01]  /*7e30*/  STG.E.128 desc[UR36][R2.64], R4 ;  /* 0x0000000402007986 */ /* 0x0017e2000c101d24 */
[----:B------:R-:W-:Y:S05]  /*7e40*/  BRA `(.L_x_1917) ;  /* 0x0000000000f07947 */ /* 0x000fea0003800000 */
.L_x_1936:
[----:B------:R-:W-:-:S09]  /*7e50*/  UISETP.NE.AND UP0, UPT, UR8, 0xf, UPT ;  /* 0x0000000f0800788c */ /* 0x000fd2000bf05270 */
[----:B------:R-:W-:Y:S05]  /*7e60*/  BRA.U !UP0, `(.L_x_1938) ;  /* 0x0000000108e07547 */ /* 0x000fea000b800000 */
[----:B------:R-:W-:-:S09]  /*7e70*/  UISETP.NE.AND UP0, UPT, UR8, 0x17, UPT ;  /* 0x000000170800788c */ /* 0x000fd2000bf05270 */
[----:B------:R-:W-:Y:S05]  /*7e80*/  BRA.U !UP0, `(.L_x_1939) ;  /* 0x00000001088c7547 */ /* 0x000fea000b800000 */
[----:B------:R-:W-:-:S09]  /*7e90*/  UISETP.NE.AND UP0, UPT, UR8, 0x18, UPT ;  /* 0x000000180800788c */ /* 0x000fd2000bf05270 */
[----:B------:R-:W-:Y:S05]  /*7ea0*/  BRA.U !UP0, `(.L_x_1940) ;  /* 0x0000000108447547 */ /* 0x000fea000b800000 */
.L_x_1916:
        /* <DEDUP_REMOVED lines=16> */
.L_x_1941:
[----:B------:R-:W-:Y:S05]  /*7fb0*/  BRA `(.L_x_1917) ;  /* 0x0000000000947947 */ /* 0x000fea0003800000 */
.L_x_1940:
[----:B------:R-:W-:Y:S01]  /*7fc0*/  LOP3.LUT R6, R4, 0x7fffffff, RZ, 0xc0, !PT ;  /* 0x7fffffff04067812 */ /* 0x000fe200078ec0ff */
[----:B------:R-:W-:Y:S01]  /*7fd0*/  BSSY.RECONVERGENT B0, `(.L_x_1942) ;  /* 0x000000b000007945 */ /* 0x000fe20003800200 */
[----:B------:R-:W-:Y:S01]  /*7fe0*/  SHF.R.U32.HI R7, RZ, 0x18, R4 ;  /* 0x00000018ff077819 */ /* 0x000fe20000011604 */
[----:B------:R-:W-:Y:S01]  /*7ff0*/  IMAD.MOV.U32 R0, RZ, RZ, 0x7f ;  /* 0x0000007fff007424 */ /* 0x000fe200078e00ff */
        /* <DEDUP_REMOVED lines=8> */
.L_x_1943:
[----:B------:R-:W-:Y:S05]  /*8080*/  BSYNC.RECONVERGENT B0 ;  /* 0x0000000000007941 */ /* 0x000fea0003800200 */
.L_x_1942:
[----:B------:R-:W-:-:S05]  /*8090*/  LOP3.LUT R5, R0, 0x80, R7, 0xf8, !PT ;  /* 0x0000008000057812 */ /* 0x000fca00078ef807 */
[----:B------:R1:W-:Y:S01]  /*80a0*/  STG.E.U8 desc[UR36][R2.64], R5 ;  /* 0x0000000502007986 */ /* 0x0003e2000c101124 */
[----:B------:R-:W-:Y:S05]  /*80b0*/  BRA `(.L_x_1917) ;  /* 0x0000000000547947 */ /* 0x000fea0003800000 */
.L_x_1939:
[----:B------:R-:W-:Y:S01]  /*80c0*/  LOP3.LUT R6, R4, 0x7fffffff, RZ, 0xc0, !PT ;  /* 0x7fffffff04067812 */ /* 0x000fe200078ec0ff */
[----:B------:R-:W-:Y:S03]  /*80d0*/  BSSY.RECONVERGENT B0, `(.L_x_1944) ;  /* 0x000000d000007945 */ /* 0x000fe60003800200 */
        /* <DEDUP_REMOVED lines=9> */
.L_x_1945:
[----:B------:R-:W-:Y:S01]  /*8170*/  IMAD.MOV.U32 R0, RZ, RZ, 0x7f ;  /* 0x0000007fff007424 */ /* 0x000fe200078e00ff */
[----:B------:R-:W-:-:S04]  /*8180*/  ISETP.GT.U32.AND P0, PT, R6, 0x7f800000, PT ;  /* 0x7f8000000600780c */ /* 0x000fc80003f04070 */
[----:B------:R-:W-:-:S09]  /*8190*/  SEL R0, R0, 0x7c, P0 ;  /* 0x0000007c00007807 */ /* 0x000fd20000000000 */
.L_x_1946:
[----:B------:R-:W-:Y:S05]  /*81a0*/  BSYNC.RECONVERGENT B0 ;  /* 0x0000000000007941 */ /* 0x000fea0003800200 */
.L_x_1944:
[----:B------:R-:W-:-:S04]  /*81b0*/  SHF.R.U32.HI R5, RZ, 0x18, R4 ;  /* 0x00000018ff057819 */ /* 0x000fc80000011604 */
[----:B------:R-:W-:-:S05]  /*81c0*/  LOP3.LUT R5, R0, 0x80, R5, 0xf8, !PT ;  /* 0x0000008000057812 */ /* 0x000fca00078ef805 */
[----:B------:R2:W-:Y:S01]  /*81d0*/  STG.E.U8 desc[UR36][R2.64], R5 ;  /* 0x0000000502007986 */ /* 0x0005e2000c101124 */
[----:B------:R-:W-:Y:S05]  /*81e0*/  BRA `(.L_x_1917) ;  /* 0x0000000000087947 */ /* 0x000fea0003800000 */
.L_x_1938:
[----:B------:R-:W-:-:S05]  /*81f0*/  F2FP.BF16.F32.PACK_AB R4, RZ, R4 ;  /* 0x00000004ff04723e */ /* 0x000fca00000010ff */
[----:B------:R0:W-:Y:S02]  /*8200*/  STG.E.U16 desc[UR36][R2.64], R4 ;  /* 0x0000000402007986 */ /* 0x0001e4000c101524 */
.L_x_1917:
[----:B------:R-:W-:-:S07]  /*8210*/  IADD3 R17, PT, PT, R17, 0x80, RZ ;  /* 0x0000008011117810 */ /* 0x000fce0007ffe0ff */
.L_x_1854:
[----:B------:R-:W-:Y:S05]  /*8220*/  BSYNC.RECONVERGENT B7 ;  /* 0x0000000000077941 */ /* 0x000fea0003800200 */
.L_x_1853:
[----:B------:R-:W5:Y:S01]  /*8230*/  LDCU UR4, c[0x0][0x380] ;  /* 0x00007000ff0477ac */ /* 0x000f620008000800 */
[----:B------:R-:W-:Y:S01]  /*8240*/  BSSY.RECONVERGENT B7, `(.L_x_1947) ;  /* 0x0000408000077945 */ /* 0x000fe20003800200 */
[----:B-----5:R-:W-:-:S13]  /*8250*/  ISETP.GE.AND P0, PT, R17, UR4, PT ;  /* 0x0000000411007c0c */ /* 0x020fda000bf06270 */
[----:B------:R-:W-:Y:S05]  /*8260*/  @P0 BRA `(.L_x_1948) ;  /* 0x0000004000140947 */ /* 0x000fea0003800000 */
[----:B------:R-:W5:Y:S01]  /*8270*/  LDCU UR4, c[0x0][0x388] ;  /* 0x00007100ff0477ac */ /* 0x000f620008000800 */
[----:B------:R-:W-:Y:S01]  /*8280*/  IMAD.MOV.U32 R18, RZ, RZ, RZ ;  /* 0x000000ffff127224 */ /* 0x000fe200078e00ff */
[----:B------:R-:W-:Y:S01]  /*8290*/  MOV R16, RZ ;  /* 0x000000ff00107202 */ /* 0x000fe20000000f00 */
[----:B0-----:R-:W-:Y:S01]  /*82a0*/  IMAD.MOV.U32 R0, RZ, RZ, RZ ;  /* 0x000000ffff007224 */ /* 0x001fe200078e00ff */
        /* <DEDUP_REMOVED lines=350> */
.L_x_1949:
[----:B------:R-:W1:Y:S01]  /*9890*/  LDCU.64 UR6, c[0x0][0x5f0] ;  /* 0x0000be00ff0677ac */ /* 0x000e620008000a00 */
[----:B------:R-:W-:Y:S01]  /*98a0*/  BSSY.RECONVERGENT B6, `(.L_x_1950) ;  /* 0x00000dd000067945 */ /* 0x000fe20003800200 */
[----:B------:R-:W-:-:S04]  /*98b0*/  UPRMT UR4, UR40, 0x7771, URZ ;  /* 0x0000777128047896 */ /* 0x000fc800080000ff */
[----:B------:R-:W-:Y:S01]  /*98c0*/  UISETP.GT.AND UP0, UPT, UR4, 0x9, UPT ;  /* 0x000000090400788c */ /* 0x000fe2000bf04270 */
[----:B-1234-:R-:W-:-:S04]  /*98d0*/  IADD3 R2, P0, PT, R0, UR6, RZ ;  /* 0x0000000600027c10 */ /* 0x01efc8000ff1e0ff */
        /* <DEDUP_REMOVED lines=13> */
.L_x_1954:
[----:B------:R-:W2:Y:S02]  /*99b0*/  LDG.E.U8 R2, desc[UR36][R2.64] ;  /* 0x0000002402027981 */ /* 0x000ea4000c1e1100 */
[----:B--2---:R-:W-:Y:S01]  /*99c0*/  I2FP.F32.U32 R19, R2 ;  /* 0x0000000200137245 */ /* 0x004fe20000201000 */
[----:B------:R-:W-:Y:S06]  /*99d0*/  BRA `(.L_x_1956) ;  /* 0x0000000c00247947 */ /* 0x000fec0003800000 */
.L_x_1953:
        /* <DEDUP_REMOVED lines=9> */
.L_x_1958:
[----:B------:R-:W2:Y:S02]  /*9a70*/  LDG.E R2, desc[UR36][R2.64] ;  /* 0x0000002402027981 */ /* 0x000ea4000c1e1900 */
[----:B--2---:R-:W-:Y:S01]  /*9a80*/  I2FP.F32.S32 R19, R2 ;  /* 0x0000000200137245 */ /* 0x004fe20000201400 */
[----:B------:R-:W-:Y:S06]  /*9a90*/  BRA `(.L_x_1956) ;  /* 0x0000000800f47947 */ /* 0x000fec0003800000 */
.L_x_1957:
[----:B------:R-:W2:Y:S02]  /*9aa0*/  LDG.E.U16 R2, desc[UR36][R2.64] ;  /* 0x0000002402027981 */ /* 0x000ea4000c1e1500 */
[----:B--2---:R2:W3:Y:S01]  /*9ab0*/  I2F.S16 R19, R2 ;  /* 0x0000000200137306 */ /* 0x0044e20000101400 */
[----:B------:R-:W-:Y:S05]  /*9ac0*/  BRA `(.L_x_1956) ;  /* 0x0000000800e87947 */ /* 0x000fea0003800000 */
.L_x_1952:
        /* <DEDUP_REMOVED lines=8> */
.L_x_1960:
[----:B------:R-:W2:Y:S02]  /*9b50*/  LDG.E.U16 R2, desc[UR36][R2.64] ;  /* 0x0000002402027981 */ /* 0x000ea4000c1e1500 */
[----:B--2---:R-:W-:Y:S01]  /*9b60*/  HADD2.F32 R19, -RZ, R2.H0_H0 ;  /* 0x20000002ff137230 */ /* 0x004fe20000004100 */
[----:B------:R-:W-:Y:S06]  /*9b70*/  BRA `(.L_x_1956) ;  /* 0x0000000800bc7947 */ /* 0x000fec0003800000 */
.L_x_1959:
        /* <DEDUP_REMOVED lines=8> */
.L_x_1962:
[----:B------:R-:W2:Y:S02]  /*9c00*/  LDG.E.U16 R2, desc[UR36][R2.64] ;  /* 0x0000002402027981 */ /* 0x000ea4000c1e1500 */
[----:B--2---:R-:W-:Y:S01]  /*9c10*/  HADD2.F32 R19, -RZ, R2.H0_H0 ;  /* 0x20000002ff137230 */ /* 0x004fe20000004100 */
[----:B------:R-:W-:Y:S06]  /*9c20*/  BRA `(.L_x_1956) ;  /* 0x0000000800907947 */ /* 0x000fec0003800000 */
.L_x_1961:
[----:B------:R-:W2:Y:S01]  /*9c30*/  LDG.E.64 R2, desc[UR36][R2.64] ;  /* 0x0000002402027981 */ /* 0x000ea2000c1e1b00 */
[----:B------:R-:W-:Y:S01]  /*9c40*/  UMOV UR4, 0xf0000000 ;  /* 0xf000000000047882 */ /* 0x000fe20000000000 */
[----:B------:R-:W-:Y:S01]  /*9c50*/  UMOV UR5, 0x380fffff ;  /* 0x380fffff00057882 */ /* 0x000fe20000000000 */
[----:B--2---:R-:W0:Y:S01]  /*9c60*/  F2F.F32.F64 R19, R2 ;  /* 0x0000000200137310 */ /* 0x004e220000301000 */
[----:B------:R-:W-:-:S14]  /*9c70*/  DSETP.GEU.AND P0, PT, |R2|, UR4, PT ;  /* 0x0000000402007e2a */ /* 0x000fdc000bf0e200 */
[----:B0-----:R-:W-:Y:S01]  /*9c80*/  @!P0 FMUL R19, R19, 1.175494350822287508e-38 ;  /* 0x0080000013138820 */ /* 0x001fe20000400000 */
[----:B------:R-:W-:Y:S06]  /*9c90*/  BRA `(.L_x_1956) ;  /* 0x0000000800747947 */ /* 0x000fec0003800000 */
.L_x_1951:
        /* <DEDUP_REMOVED lines=12> */
.L_x_1965:
[----:B------:R-:W2:Y:S01]  /*9d60*/  LDG.E.64 R2, desc[UR36][R2.64] ;  /* 0x0000002402027981 */ /* 0x000ea2000c1e1b00 */
[----:B------:R-:W-:Y:S01]  /*9d70*/  UMOV UR4, 0xf0000000 ;  /* 0xf000000000047882 */ /* 0x000fe20000000000 */
[----:B------:R-:W-:Y:S01]  /*9d80*/  UMOV UR5, 0x380fffff ;  /* 0x380fffff00057882 */ /* 0x000fe20000000000 */
[----:B--2---:R-:W0:Y:S01]  /*9d90*/  F2F.F32.F64 R19, R2 ;  /* 0x0000000200137310 */ /* 0x004e220000301000 */
[----:B------:R-:W-:-:S14]  /*9da0*/  DSETP.GEU.AND P0, PT, |R2|, UR4, PT ;  /* 0x0000000402007e2a */ /* 0x000fdc000bf0e200 */
[----:B0-----:R-:W-:Y:S01]  /*9db0*/  @!P0 FMUL R19, R19, 1.175494350822287508e-38 ;  /* 0x0080000013138820 */ /* 0x001fe20000400000 */
[----:B------:R-:W-:Y:S06]  /*9dc0*/  BRA `(.L_x_1956) ;  /* 0x0000000800287947 */ /* 0x000fec0003800000 */
.L_x_1964:
        /* <DEDUP_REMOVED lines=25> */
.L_x_1967:
[----:B------:R-:W2:Y:S02]  /*9f60*/  LDG.E.U8 R2, desc[UR36][R2.64] ;  /* 0x0000002402027981 */ /* 0x000ea4000c1e1100 */
[C---:B--2---:R-:W-:Y:S01]  /*9f70*/  IMAD.SHL.U32 R0, R2.reuse, 0x2000000, RZ ;  /* 0x0200000002007824 */ /* 0x044fe200078e00ff */
[----:B------:R-:W-:-:S04]  /*9f80*/  SHF.L.U32 R5, R2, 0x8, RZ ;  /* 0x0000000802057819 */ /* 0x000fc800000006ff */
        /* <DEDUP_REMOVED lines=9> */
.L_x_1966:
[----:B------:R-:W2:Y:S02]  /*a020*/  LDG.E.U16 R2, desc[UR36][R2.64] ;  /* 0x0000002402027981 */ /* 0x000ea4000c1e1500 */
[----:B--2---:R-:W-:Y:S01]  /*a030*/  IMAD.U32 R19, R2, 0x10000, RZ ;  /* 0x0001000002137824 */ /* 0x004fe200078e00ff */
[----:B------:R-:W-:Y:S06]  /*a040*/  BRA `(.L_x_1956) ;  /* 0x0000000400887947 */ /* 0x000fec0003800000 */
.L_x_1963:
        /* <DEDUP_REMOVED lines=11> */
.L_x_1970:
        /* <DEDUP_REMOVED lines=20> */
.L_x_1972:
[----:B------:R-:W-:Y:S05]  /*a240*/  BSYNC.RECONVERGENT B0 ;  /* 0x0000000000007941 */ /* 0x000fea0003800200 */
.L_x_1971:
[----:B------:R-:W-:Y:S02]  /*a250*/  SHF.L.U32 R0, R0, 0x14, RZ ;  /* 0x0000001400007819 */ /* 0x000fe400000006ff */
[----:B------:R-:W-:-:S04]  /*a260*/  LEA R2, R2, 0x3b800000, 0x17 ;  /* 0x3b80000002027811 */ /* 0x000fc800078eb8ff */
[----:B------:R-:W-:Y:S01]  /*a270*/  LOP3.LUT R19, R2, R0, R19, 0xfe, !PT ;  /* 0x0000000002137212 */ /* 0x000fe200078efe13 */
[----:B------:R-:W-:Y:S06]  /*a280*/  BRA `(.L_x_1956) ;  /* 0x0000000000f87947 */ /* 0x000fec0003800000 */
.L_x_1969:
        /* <DEDUP_REMOVED lines=20> */
.L_x_1974:
[----:B------:R-:W-:Y:S05]  /*a3d0*/  BSYNC.RECONVERGENT B0 ;  /* 0x0000000000007941 */ /* 0x000fea0003800200 */
.L_x_1973:
[----:B------:R-:W-:Y:S01]  /*a3e0*/  IMAD.SHL.U32 R0, R0, 0x200000, RZ ;  /* 0x0020000000007824 */ /* 0x000fe200078e00ff */
[----:B------:R-:W-:-:S04]  /*a3f0*/  LEA R2, R2, 0x37800000, 0x17 ;  /* 0x3780000002027811 */ /* 0x000fc800078eb8ff */
[----:B------:R-:W-:Y:S01]  /*a400*/  LOP3.LUT R19, R2, R0, R19, 0xfe, !PT ;  /* 0x0000000002137212 */ /* 0x000fe200078efe13 */
[----:B------:R-:W-:Y:S06]  /*a410*/  BRA `(.L_x_1956) ;  /* 0x0000000000947947 */ /* 0x000fec0003800000 */
.L_x_1968:
        /* <DEDUP_REMOVED lines=14> */
.L_x_1955:
        /* <DEDUP_REMOVED lines=10> */
[----:B-1----:R-:W-:Y:S01]  /*a5a0*/  IMAD.U32 R6, RZ, RZ, UR6 ;  /* 0x00000006ff067e24 */ /* 0x002fe2000f8e00ff */
[----:B------:R-:W-:Y:S01]  /*a5b0*/  MOV R7, UR7 ;  /* 0x0000000700077c02 */ /* 0x000fe20008000f00 */
[----:B---3--:R-:W-:Y:S02]  /*a5c0*/  IMAD.U32 R10, RZ, RZ, UR8 ;  /* 0x00000008ff0a7e24 */ /* 0x008fe4000f8e00ff */
[----:B------:R-:W-:-:S07]  /*a5d0*/  IMAD.U32 R11, RZ, RZ, UR9 ;  /* 0x00000009ff0b7e24 */ /* 0x000fce000f8e00ff */
[----:B------:R-:W-:-:S07]  /*a5e0*/  LEPC R20, `(.L_x_1977) ;  /* 0x000000001014794e */ /* 0x000fce0000000000 */
[----:B--2---:R-:W-:Y:S05]  /*a5f0*/  CALL.ABS.NOINC R2 ;  /* 0x0000000002007343 */ /* 0x004fea0003c00000 */
.L_x_1977:
[----:B------:R-:W-:Y:S01]  /*a600*/  MOV R19, RZ ;  /* 0x000000ff00137202 */ /* 0x000fe20000000f00 */
[----:B------:R-:W-:Y:S06]  /*a610*/  BRA `(.L_x_1956) ;  /* 0x0000000000147947 */ /* 0x000fec0003800000 */
.L_x_1976:
[----:B------:R-:W2:Y:S02]  /*a620*/  LDG.E.64 R2, desc[UR36][R2.64] ;  /* 0x0000002402027981 */ /* 0x000ea4000c1e1b00 */
[----:B--2---:R0:W1:Y:S01]  /*a630*/  I2F.U64 R19, R2 ;  /* 0x0000000200137312 */ /* 0x0040620000301000 */
[----:B------:R-:W-:Y:S05]  /*a640*/  BRA `(.L_x_1956) ;  /* 0x0000000000087947 */ /* 0x000fea0003800000 */
.L_x_1975:
[----:B------:R-:W2:Y:S02]  /*a650*/  LDG.E R2, desc[UR36][R2.64] ;  /* 0x0000002402027981 */ /* 0x000ea4000c1e1900 */
[----:B--2---:R-:W-:-:S07]  /*a660*/  I2FP.F32.U32 R19, R2 ;  /* 0x0000000200137245 */ /* 0x004fce0000201000 */
.L_x_1956:
[----:B------:R-:W-:Y:S05]  /*a670*/  BSYNC.RECONVERGENT B6 ;  /* 0x0000000000067941 */ /* 0x000fea0003800200 */
.L_x_1950:
[----:B------:R-:W0:Y:S01]  /*a680*/  LDCU.64 UR6, c[0x0][0x5f8] ;  /* 0x0000bf00ff0677ac */ /* 0x000e220008000a00 */
[----:B------:R-:W-:Y:S01]  /*a690*/  BSSY.RECONVERGENT B6, `(.L_x_1978) ;  /* 0x00000dd000067945 */ /* 0x000fe20003800200 */
[----:B------:R-:W-:-:S04]  /*a6a0*/  UPRMT UR4, UR40, 0x7772, URZ ;  /* 0x0000777228047896 */ /* 0x000fc800080000ff */
[----:B------:R-:W-:Y:S01]  /*a6b0*/  UISETP.GT.AND UP0, UPT, UR4, 0x9, UPT ;  /* 0x000000090400788c */ /* 0x000fe2000bf04270 */
[----:B0-2-4-:R-:W-:-:S05]  /*a6c0*/  IADD3 R2, P0, PT, R18, UR6, RZ ;  /* 0x0000000612027c10 */ /* 0x015fca000ff1e0ff */
        /* <DEDUP_REMOVED lines=13> */
.L_x_1982:
[----:B------:R-:W2:Y:S02]  /*a7a0*/  LDG.E.U8 R0, desc[UR36][R2.64] ;  /* 0x0000002402007981 */ /* 0x000ea4000c1e1100 */
[----:B--2---:R-:W-:Y:S01]  /*a7b0*/  I2FP.F32.U32 R0, R0 ;  /* 0x0000000000007245 */ /* 0x004fe20000201000 */
[----:B------:R-:W-:Y:S06]  /*a7c0*/  BRA `(.L_x_1984) ;  /* 0x0000000c00247947 */ /* 0x000fec0003800000 */
.L_x_1981:
        /* <DEDUP_REMOVED lines=9> */
.L_x_1986:
[----:B------:R-:W2:Y:S02]  /*a860*/  LDG.E R0, desc[UR36][R2.64] ;  /* 0x0000002402007981 */ /* 0x000ea4000c1e1900 */
[----:B--2---:R-:W-:Y:S01]  /*a870*/  I2FP.F32.S32 R0, R0 ;  /* 0x0000000000007245 */ /* 0x004fe20000201400 */
[----:B------:R-:W-:Y:S06]  /*a880*/  BRA `(.L_x_1984) ;  /* 0x0000000800f47947 */ /* 0x000fec0003800000 */
.L_x_1985:
[----:B------:R-:W2:Y:S02]  /*a890*/  LDG.E.U16 R0, desc[UR36][R2.64] ;  /* 0x0000002402007981 */ /* 0x000ea4000c1e1500 */
[----:B--2---:R-:W4:Y:S01]  /*a8a0*/  I2F.S16 R0, R0 ;  /* 0x0000000000007306 */ /* 0x004f220000101400 */
[----:B------:R-:W-:Y:S05]  /*a8b0*/  BRA `(.L_x_1984) ;  /* 0x0000000800e87947 */ /* 0x000fea0003800000 */
.L_x_1980:
        /* <DEDUP_REMOVED lines=8> */
.L_x_1988:
[----:B------:R-:W2:Y:S02]  /*a940*/  LDG.E.U16 R0, desc[UR36][R2.64] ;  /* 0x0000002402007981 */ /* 0x000ea4000c1e1500 */
[----:B--2---:R-:W-:Y:S01]  /*a950*/  HADD2.F32 R0, -RZ, R0.H0_H0 ;  /* 0x20000000ff007230 */ /* 0x004fe20000004100 */
[----:B------:R-:W-:Y:S06]  /*a960*/  BRA `(.L_x_1984) ;  /* 0x0000000800bc7947 */ /* 0x000fec0003800000 */
.L_x_1987:
        /* <DEDUP_REMOVED lines=8> */
.L_x_1990:
[----:B------:R-:W2:Y:S02]  /*a9f0*/  LDG.E.U16 R0, desc[UR36][R2.64] ;  /* 0x0000002402007981 */ /* 0x000ea4000c1e1500 */
[----:B--2---:R-:W-:Y:S01]  /*aa00*/  HADD2.F32 R0, -RZ, R0.H0_H0 ;  /* 0x20000000ff007230 */ /* 0x004fe20000004100 */
[----:B------:R-:W-:Y:S06]  /*aa10*/  BRA `(.L_x_1984) ;  /* 0x0000000800907947 */ /* 0x000fec0003800000 */
.L_x_1989:
[----:B------:R-:W2:Y:S01]  /*aa20*/  LDG.E.64 R2, desc[UR36][R2.64] ;  /* 0x0000002402027981 */ /* 0x000ea2000c1e1b00 */
[----:B------:R-:W-:Y:S01]  /*aa30*/  UMOV UR4, 0xf0000000 ;  /* 0xf000000000047882 */ /* 0x000fe20000000000 */
[----:B------:R-:W-:Y:S01]  /*aa40*/  UMOV UR5, 0x380fffff ;  /* 0x380fffff00057882 */ /* 0x000fe20000000000 */
[----:B--2---:R-:W0:Y:S01]  /*aa50*/  F2F.F32.F64 R0, R2 ;  /* 0x0000000200007310 */ /* 0x004e220000301000 */
[----:B------:R-:W-:-:S14]  /*aa60*/  DSETP.GEU.AND P0, PT, |R2|, UR4, PT ;  /* 0x0000000402007e2a */ /* 0x000fdc000bf0e200 */
[----:B0-----:R-:W-:Y:S01]  /*aa70*/  @!P0 FMUL R0, R0, 1.175494350822287508e-38 ;  /* 0x0080000000008820 */ /* 0x001fe20000400000 */
[----:B------:R-:W-:Y:S06]  /*aa80*/  BRA `(.L_x_1984) ;  /* 0x0000000800747947 */ /* 0x000fec0003800000 */
.L_x_1979:
        /* <DEDUP_REMOVED lines=12> */
.L_x_1993:
[----:B------:R-:W2:Y:S01]  /*ab50*/  LDG.E.64 R2, desc[UR36][R2.64] ;  /* 0x0000002402027981 */ /* 0x000ea2000c1e1b00 */
[----:B------:R-:W-:Y:S01]  /*ab60*/  UMOV UR4, 0xf0000000 ;  /* 0xf000000000047882 */ /* 0x000fe20000000000 */
[----:B------:R-:W-:Y:S01]  /*ab70*/  UMOV UR5, 0x380fffff ;  /* 0x380fffff00057882 */ /* 0x000fe20000000000 */
[----:B--2---:R-:W0:Y:S01]  /*ab80*/  F2F.F32.F64 R0, R2 ;  /* 0x0000000200007310 */ /* 0x004e220000301000 */
[----:B------:R-:W-:-:S14]  /*ab90*/  DSETP.GEU.AND P0, PT, |R2|, UR4, PT ;  /* 0x0000000402007e2a */ /* 0x000fdc000bf0e200 */
[----:B0-----:R-:W-:Y:S01]  /*aba0*/  @!P0 FMUL R0, R0, 1.175494350822287508e-38 ;  /* 0x0080000000008820 */ /* 0x001fe20000400000 */
[----:B------:R-:W-:Y:S06]  /*abb0*/  BRA `(.L_x_1984) ;  /* 0x0000000800287947 */ /* 0x000fec0003800000 */
.L_x_1992:
        /* <DEDUP_REMOVED lines=25> */
.L_x_1995:
        /* <DEDUP_REMOVED lines=12> */
.L_x_1994:
[----:B------:R-:W2:Y:S02]  /*ae10*/  LDG.E.U16 R0, desc[UR36][R2.64] ;  /* 0x0000002402007981 */ /* 0x000ea4000c1e1500 */
[----:B--2---:R-:W-:Y:S01]  /*ae20*/  IMAD.U32 R0, R0, 0x10000, RZ ;  /* 0x0001000000007824 */ /* 0x004fe200078e00ff */
[----:B------:R-:W-:Y:S06]  /*ae30*/  BRA `(.L_x_1984) ;  /* 0x0000000400887947 */ /* 0x000fec0003800000 */
.L_x_1991:
        /* <DEDUP_REMOVED lines=11> */
.L_x_1998:
        /* <DEDUP_REMOVED lines=20> */
.L_x_2000:
[----:B------:R-:W-:Y:S05]  /*b030*/  BSYNC.RECONVERGENT B0 ;  /* 0x0000000000007941 */ /* 0x000fea0003800200 */
.L_x_1999:
[----:B------:R-:W-:Y:S01]  /*b040*/  IMAD.SHL.U32 R0, R0, 0x100000, RZ ;  /* 0x0010000000007824 */ /* 0x000fe200078e00ff */
[----:B------:R-:W-:-:S04]  /*b050*/  LEA R2, R2, 0x3b800000, 0x17 ;  /* 0x3b80000002027811 */ /* 0x000fc800078eb8ff */
[----:B------:R-:W-:Y:S01]  /*b060*/  LOP3.LUT R0, R2, R0, R7, 0xfe, !PT ;  /* 0x0000000002007212 */ /* 0x000fe200078efe07 */
[----:B------:R-:W-:Y:S06]  /*b070*/  BRA `(.L_x_1984) ;  /* 0x0000000000f87947 */ /* 0x000fec0003800000 */
.L_x_1997:
        /* <DEDUP_REMOVED lines=20> */
.L_x_2002:
[----:B------:R-:W-:Y:S05]  /*b1c0*/  BSYNC.RECONVERGENT B0 ;  /* 0x0000000000007941 */ /* 0x000fea0003800200 */
.L_x_2001:
[----:B------:R-:W-:Y:S02]  /*b1d0*/  SHF.L.U32 R0, R0, 0x15, RZ ;  /* 0x0000001500007819 */ /* 0x000fe400000006ff */
[----:B------:R-:W-:-:S04]  /*b1e0*/  LEA R2, R2, 0x37800000, 0x17 ;  /* 0x3780000002027811 */ /* 0x000fc800078eb8ff */
[----:B------:R-:W-:Y:S01]  /*b1f0*/  LOP3.LUT R0, R2, R0, R7, 0xfe, !PT ;  /* 0x0000000002007212 */ /* 0x000fe200078efe07 */
[----:B------:R-:W-:Y:S06]  /*b200*/  BRA `(.L_x_1984) ;  /* 0x0000000000947947 */ /* 0x000fec0003800000 */
.L_x_1996:
        /* <DEDUP_REMOVED lines=11> */
[----:B------:R-:W-:Y:S01]  /*b2c0*/  @!P0 IMAD.MOV.U32 R0, RZ, RZ, 0x7f800001 ;  /* 0x7f800001ff008424 */ /* 0x000fe200078e00ff */
[----:B------:R-:W-:Y:S01]  /*b2d0*/  @P0 SHF.L.U32 R0, R2, 0x17, RZ ;  /* 0x0000001702000819 */ /* 0x000fe200000006ff */
[----:B------:R-:W-:Y:S06]  /*b2e0*/  BRA `(.L_x_1984) ;  /* 0x00000000005c7947 */ /* 0x000fec0003800000 */
.L_x_1983:
[----:B------:R-:W-:Y:S01]  /*b2f0*/  MOV R2, 0x0 ;  /* 0x0000000000027802 */ /* 0x000fe20000000f00 */
[----:B------:R-:W0:Y:S01]  /*b300*/  LDCU.64 UR4, c[0x4][0x128] ;  /* 0x01002500ff0477ac */ /* 0x000e220008000a00 */
[----:B------:R-:W-:Y:S02]  /*b310*/  HFMA2 R13, -RZ, RZ, 0, 0 ;  /* 0x00000000ff0d7431 */ /* 0x000fe400000001ff */
[----:B------:R-:W-:Y:S01]  /*b320*/  IMAD.MOV.U32 R8, RZ, RZ, 0x4e ;  /* 0x0000004eff087424 */ /* 0x000fe200078e00ff */
[----:B------:R-:W2:Y:S01]  /*b330*/  LDCU.64 UR6, c[0x4][0x130] ;  /* 0x01002600ff0677ac */ /* 0x000ea20008000a00 */
[----:B------:R-:W4:Y:S01]  /*b340*/  LDC.64 R2, c[0x4][R2] ;  /* 0x0100000002027b82 */ /* 0x000f220000000a00 */
[----:B------:R-:W-:Y:S01]  /*b350*/  IMAD.MOV.U32 R12, RZ, RZ, 0x1 ;  /* 0x00000001ff0c7424 */ /* 0x000fe200078e00ff */
[----:B------:R-:W1:Y:S01]  /*b360*/  LDCU.64 UR8, c[0x4][0x18] ;  /* 0x01000300ff0877ac */ /* 0x000e620008000a00 */
[----:B0-----:R-:W-:Y:S02]  /*b370*/  IMAD.U32 R4, RZ, RZ, UR4 ;  /* 0x00000004ff047e24 */ /* 0x001fe4000f8e00ff */
[----:B------:R-:W-:Y:S01]  /*b380*/  IMAD.U32 R5, RZ, RZ, UR5 ;  /* 0x00000005ff057e24 */ /* 0x000fe2000f8e00ff */
[----:B--2---:R-:W-:Y:S01]  /*b390*/  MOV R6, UR6 ;  /* 0x0000000600067c02 */ /* 0x004fe20008000f00 */
[----:B------:R-:W-:-:S02]  /*b3a0*/  IMAD.U32 R7, RZ, RZ, UR7 ;  /* 0x00000007ff077e24 */ /* 0x000fc4000f8e00ff */
[----:B-1----:R-:W-:Y:S01]  /*b3b0*/  IMAD.U32 R10, RZ, RZ, UR8 ;  /* 0x00000008ff0a7e24 */ /* 0x002fe2000f8e00ff */
[----:B------:R-:W-:-:S07]  /*b3c0*/  MOV R11, UR9 ;  /* 0x00000009000b7c02 */ /* 0x000fce0008000f00 */
[----:B------:R-:W-:-:S07]  /*b3d0*/  LEPC R20, `(.L_x_2005) ;  /* 0x000000001014794e */ /* 0x000fce0000000000 */
[----:B---345:R-:W-:Y:S05]  /*b3e0*/  CALL.ABS.NOINC R2 ;  /* 0x0000000002007343 */ /* 0x038fea0003c00000 */
.L_x_2005:
[----:B------:R-:W-:Y:S01]  /*b3f0*/  IMAD.MOV.U32 R0, RZ, RZ, RZ ;  /* 0x000000ffff007224 */ /* 0x000fe200078e00ff */
[----:B------:R-:W-:Y:S06]  /*b400*/  BRA `(.L_x_1984) ;  /* 0x0000000000147947 */ /* 0x000fec0003800000 */
.L_x_2004:
[----:B------:R-:W2:Y:S02]  /*b410*/  LDG.E.64 R2, desc[UR36][R2.64] ;  /* 0x0000002402027981 */ /* 0x000ea4000c1e1b00 */
[----:B--2---:R0:W2:Y:S01]  /*b420*/  I2F.U64 R0, R2 ;  /* 0x0000000200007312 */ /* 0x0040a20000301000 */
[----:B------:R-:W-:Y:S05]  /*b430*/  BRA `(.L_x_1984) ;  /* 0x0000000000087947 */ /* 0x000fea0003800000 */
.L_x_2003:
[----:B------:R-:W2:Y:S02]  /*b440*/  LDG.E R0, desc[UR36][R2.64] ;  /* 0x0000002402007981 */ /* 0x000ea4000c1e1900 */
[----:B--2---:R-:W-:-:S07]  /*b450*/  I2FP.F32.U32 R0, R0 ;  /* 0x0000000000007245 */ /* 0x004fce0000201000 */
.L_x_1984:
[----:B------:R-:W-:Y:S05]  /*b460*/  BSYNC.RECONVERGENT B6 ;  /* 0x0000000000067941 */ /* 0x000fea0003800200 */
.L_x_1978:
[----:B------:R-:W2:Y:S01]  /*b470*/  LDCU.64 UR6, c[0x0][0x600] ;  /* 0x0000c000ff0677ac */ /* 0x000ea20008000a00 */
[----:B------:R-:W0:Y:S01]  /*b480*/  LDCU.64 UR4, c[0x0][0x5e8] ;  /* 0x0000bd00ff0477ac */ /* 0x000e220008000a00 */
[----:B------:R-:W-:-:S04]  /*b490*/  ULOP3.LUT UR8, UR40, 0xff, URZ, 0xc0, !UPT ;  /* 0x000000ff28087892 */ /* 0x000fc8000f8ec0ff */
[----:B------:R-:W-:Y:S01]  /*b4a0*/  UISETP.GT.AND UP0, UPT, UR8, 0x9, UPT ;  /* 0x000000090800788c */ /* 0x000fe2000bf04270 */
[C---:B--2-45:R-:W-:Y:S02]  /*b4b0*/  FSETP.GE.FTZ.AND P1, PT, R0.reuse, UR7, PT ;  /* 0x0000000700007c0b */ /* 0x074fe4000bf36000 */
[----:B------:R-:W-:Y:S02]  /*b4c0*/  FSETP.GTU.FTZ.AND P0, PT, R0, UR6, PT ;  /* 0x0000000600007c0b */ /* 0x000fe4000bf1c000 */
[----:B0-----:R-:W-:Y:S02]  /*b4d0*/  IADD3 R2, P2, PT, R16, UR4, RZ ;  /* 0x0000000410027c10 */ /* 0x001fe4000ff5e0ff */
        /* <DEDUP_REMOVED lines=15> */
.L_x_2009:
[----:B------:R-:W0:Y:S02]  /*b5d0*/  F2I.S64.TRUNC R4, R4 ;  /* 0x0000000400047311 */ /* 0x000e24000020d900 */
[----:B0-----:R-:W-:-:S05]  /*b5e0*/  MOV R7, R4 ;  /* 0x0000000400077202 */ /* 0x001fca0000000f00 */
[----:B------:R0:W-:Y:S01]  /*b5f0*/  STG.E.U8 desc[UR36][R2.64], R7 ;  /* 0x0000000702007986 */ /* 0x0001e2000c101124 */
[----:B------:R-:W-:Y:S05]  /*b600*/  BRA `(.L_x_2011) ;  /* 0x0000000c00287947 */ /* 0x000fea0003800000 */
.L_x_2008:
        /* <DEDUP_REMOVED lines=9> */
.L_x_2013:
[----:B------:R-:W0:Y:S02]  /*b6a0*/  F2I.FTZ.TRUNC.NTZ R5, R4 ;  /* 0x0000000400057305 */ /* 0x000e24000021f100 */
[----:B0-----:R0:W-:Y:S01]  /*b6b0*/  STG.E desc[UR36][R2.64], R5 ;  /* 0x0000000502007986 */ /* 0x0011e2000c101924 */
[----:B------:R-:W-:Y:S05]  /*b6c0*/  BRA `(.L_x_2011) ;  /* 0x0000000800f87947 */ /* 0x000fea0003800000 */
.L_x_2012:
[----:B------:R-:W0:Y:S02]  /*b6d0*/  F2I.FTZ.TRUNC.NTZ R5, R4 ;  /* 0x0000000400057305 */ /* 0x000e24000021f100 */
[----:B0-----:R0:W-:Y:S01]  /*b6e0*/  STG.E.U16 desc[UR36][R2.64], R5 ;  /* 0x0000000502007986 */ /* 0x0011e2000c101524 */
[----:B------:R-:W-:Y:S05]  /*b6f0*/  BRA `(.L_x_2011) ;  /* 0x0000000800ec7947 */ /* 0x000fea0003800000 */
.L_x_2007:
        /* <DEDUP_REMOVED lines=8> */
.L_x_2015:
[----:B------:R-:W-:-:S05]  /*b780*/  F2FP.F16.F32.PACK_AB R4, RZ, R4 ;  /* 0x00000004ff04723e */ /* 0x000fca00000000ff */
[----:B------:R0:W-:Y:S01]  /*b790*/  STG.E.U16 desc[UR36][R2.64], R4 ;  /* 0x0000000402007986 */ /* 0x0001e2000c101524 */
[----:B------:R-:W-:Y:S05]  /*b7a0*/  BRA `(.L_x_2011) ;  /* 0x0000000800c07947 */ /* 0x000fea0003800000 */
.L_x_2014:
        /* <DEDUP_REMOVED lines=9> */
.L_x_2017:
[----:B------:R-:W-:-:S04]  /*b840*/  F2FP.F16.F32.PACK_AB R5, RZ, R4 ;  /* 0x00000004ff05723e */ /* 0x000fc800000000ff */
[----:B------:R-:W-:-:S05]  /*b850*/  PRMT R5, R5, 0x5410, RZ ;  /* 0x0000541005057816 */ /* 0x000fca00000000ff */
[----:B------:R0:W-:Y:S01]  /*b860*/  STG.E desc[UR36][R2.64], R5 ;  /* 0x0000000502007986 */ /* 0x0001e2000c101924 */
[----:B------:R-:W-:Y:S05]  /*b870*/  BRA `(.L_x_2011) ;  /* 0x00000008008c7947 */ /* 0x000fea0003800000 */
.L_x_2016:
[----:B------:R-:W-:-:S06]  /*b880*/  FMUL.FTZ R4, R4, 1 ;  /* 0x3f80000004047820 */ /* 0x000fcc0000410000 */
[----:B------:R-:W0:Y:S02]  /*b890*/  F2F.F64.F32 R4, R4 ;  /* 0x0000000400047310 */ /* 0x000e240000201800 */
[----:B0-----:R0:W-:Y:S01]  /*b8a0*/  STG.E.64 desc[UR36][R2.64], R4 ;  /* 0x0000000402007986 */ /* 0x0011e2000c101b24 */
[----:B------:R-:W-:Y:S05]  /*b8b0*/  BRA `(.L_x_2011) ;  /* 0x00000008007c7947 */ /* 0x000fea0003800000 */
.L_x_2006:
        /* <DEDUP_REMOVED lines=13> */
.L_x_2021:
        /* <DEDUP_REMOVED lines=16> */
.L_x_2024:
[----:B------:R-:W-:-:S04]  /*ba90*/  SHF.R.U32.HI R4, RZ, 0x18, R4 ;  /* 0x00000018ff047819 */ /* 0x000fc80000011604 */
[----:B------:R-:W-:-:S04]  /*baa0*/  LOP3.LUT R4, R5, 0x80, R4, 0xf8, !PT ;  /* 0x0000008005047812 */ /* 0x000fc800078ef804 */
[----:B------:R-:W-:-:S07]  /*bab0*/  PRMT R0, R4, 0x7610, R0 ;  /* 0x0000761004007816 */ /* 0x000fce0000000000 */
.L_x_2023:
[----:B------:R-:W-:Y:S05]  /*bac0*/  BSYNC.RECONVERGENT B0 ;  /* 0x0000000000007941 */ /* 0x000fea0003800200 */
.L_x_2022:
[----:B------:R0:W-:Y:S01]  /*bad0*/  STG.E.U8 desc[UR36][R2.64], R0 ;  /* 0x0000000002007986 */ /* 0x0001e2000c101124 */
[----:B------:R-:W-:Y:S05]  /*bae0*/  BRA `(.L_x_2011) ;  /* 0x0000000400f07947 */ /* 0x000fea0003800000 */
.L_x_2020:
[----:B------:R-:W-:Y:S01]  /*baf0*/  LOP3.LUT R6, R4, 0x7fffffff, RZ, 0xc0, !PT ;  /* 0x7fffffff04067812 */ /* 0x000fe200078ec0ff */
[----:B------:R-:W-:Y:S01]  /*bb00*/  BSSY.RECONVERGENT B0, `(.L_x_2025) ;  /* 0x0000012000007945 */ /* 0x000fe20003800200 */
[----:B------:R-:W-:Y:S02]  /*bb10*/  HFMA2 R0, -RZ, RZ, 0, 7.62939453125e-06 ;  /* 0x00000080ff007431 */ /* 0x000fe400000001ff */
        /* <DEDUP_REMOVED lines=13> */
.L_x_2027:
[----:B------:R-:W-:-:S04]  /*bbf0*/  SHF.R.U32.HI R4, RZ, 0x18, R4 ;  /* 0x00000018ff047819 */ /* 0x000fc80000011604 */
[----:B------:R-:W-:-:S04]  /*bc00*/  LOP3.LUT R5, R5, 0x80, R4, 0xf8, !PT ;  /* 0x0000008005057812 */ /* 0x000fc800078ef804 */
[----:B------:R-:W-:-:S07]  /*bc10*/  PRMT R0, R5, 0x7610, R0 ;  /* 0x0000761005007816 */ /* 0x000fce0000000000 */
.L_x_2026:
[----:B------:R-:W-:Y:S05]  /*bc20*/  BSYNC.RECONVERGENT B0 ;  /* 0x0000000000007941 */ /* 0x000fea0003800200 */
.L_x_2025:
[----:B------:R0:W-:Y:S01]  /*bc30*/  STG.E.U8 desc[UR36][R2.64], R0 ;  /* 0x0000000002007986 */ /* 0x0001e2000c101124 */
[----:B------:R-:W-:Y:S05]  /*bc40*/  BRA `(.L_x_2011) ;  /* 0x0000000400987947 */ /* 0x000fea0003800000 */
.L_x_2019:
        /* <DEDUP_REMOVED lines=21> */
.L_x_2029:
[----:B------:R-:W0:Y:S02]  /*bda0*/  F2I.U64.TRUNC R4, R4 ;  /* 0x0000000400047311 */ /* 0x000e24000020d800 */
[----:B0-----:R0:W-:Y:S01]  /*bdb0*/  STG.E.64 desc[UR36][R2.64], R4 ;  /* 0x0000000402007986 */ /* 0x0011e2000c101b24 */
[----:B------:R-:W-:Y:S05]  /*bdc0*/  BRA `(.L_x_2011) ;  /* 0x0000000400387947 */ /* 0x000fea0003800000 */
.L_x_2028:
[----:B------:R-:W0:Y:S02]  /*bdd0*/  F2I.FTZ.U32.TRUNC.NTZ R5, R4 ;  /* 0x0000000400057305 */ /* 0x000e24000021f000 */
[----:B0-----:R0:W-:Y:S01]  /*bde0*/  STG.E desc[UR36][R2.64], R5 ;  /* 0x0000000502007986 */ /* 0x0011e2000c101924 */
[----:B------:R-:W-:Y:S05]  /*bdf0*/  BRA `(.L_x_2011) ;  /* 0x00000004002c7947 */ /* 0x000fea0003800000 */
.L_x_2018:
        /* <DEDUP_REMOVED lines=10> */
.L_x_2031:
[----:B------:R-:W-:Y:S01]  /*bea0*/  FMUL.FTZ R4, R4, 1 ;  /* 0x3f80000004047820 */ /* 0x000fe20000410000 */
[----:B------:R-:W-:-:S05]  /*beb0*/  CS2R R6, SRZ ;  /* 0x0000000000067805 */ /* 0x000fca000001ff00 */
[----:B------:R-:W0:Y:S02]  /*bec0*/  F2F.F64.F32 R4, R4 ;  /* 0x0000000400047310 */ /* 0x000e240000201800 */
[----:B0-----:R4:W-:Y:S01]  /*bed0*/  STG.E.128 desc[UR36][R2.64], R4 ;  /* 0x0000000402007986 */ /* 0x0019e2000c101d24 */
[----:B------:R-:W-:Y:S05]  /*bee0*/  BRA `(.L_x_2011) ;  /* 0x0000000000f07947 */ /* 0x000fea0003800000 */
.L_x_2030:
[----:B------:R-:W-:-:S09]  /*bef0*/  UISETP.NE.AND UP0, UPT, UR8, 0xf, UPT ;  /* 0x0000000f0800788c */ /* 0x000fd2000bf05270 */
[----:B------:R-:W-:Y:S05]  /*bf00*/  BRA.U !UP0, `(.L_x_2032) ;  /* 0x0000000108e07547 */ /* 0x000fea000b800000 */
[----:B------:R-:W-:-:S09]  /*bf10*/  UISETP.NE.AND UP0, UPT, UR8, 0x17, UPT ;  /* 0x000000170800788c */ /* 0x000fd2000bf05270 */
[----:B------:R-:W-:Y:S05]  /*bf20*/  BRA.U !UP0, `(.L_x_2033) ;  /* 0x00000001088c7547 */ /* 0x000fea000b800000 */
[----:B------:R-:W-:-:S09]  /*bf30*/  UISETP.NE.AND UP0, UPT, UR8, 0x18, UPT ;  /* 0x000000180800788c */ /* 0x000fd2000bf05270 */
[----:B------:R-:W-:Y:S05]  /*bf40*/  BRA.U !UP0, `(.L_x_2034) ;  /* 0x0000000108447547 */ /* 0x000fea000b800000 */
.L_x_2010:
        /* <DEDUP_REMOVED lines=11> */
[----:B------:R-:W-:Y:S01]  /*c000*/  IMAD.U32 R7, RZ, RZ, UR7 ;  /* 0x00000007ff077e24 */ /* 0x000fe2000f8e00ff */
[----:B----4-:R-:W-:Y:S01]  /*c010*/  MOV R10, UR8 ;  /* 0x00000008000a7c02 */ /* 0x010fe20008000f00 */
[----:B-1----:R-:W-:-:S07]  /*c020*/  IMAD.U32 R11, RZ, RZ, UR9 ;  /* 0x00000009ff0b7e24 */ /* 0x002fce000f8e00ff */
[----:B------:R-:W-:-:S07]  /*c030*/  LEPC R20, `(.L_x_2035) ;  /* 0x000000001014794e */ /* 0x000fce0000000000 */
[----:B--2---:R-:W-:Y:S05]  /*c040*/  CALL.ABS.NOINC R2 ;  /* 0x0000000002007343 */ /* 0x004fea0003c00000 */
.L_x_2035:
[----:B------:R-:W-:Y:S05]  /*c050*/  BRA `(.L_x_2011) ;  /* 0x0000000000947947 */ /* 0x000fea0003800000 */
.L_x_2034:
        /* <DEDUP_REMOVED lines=12> */
.L_x_2037:
[----:B------:R-:W-:Y:S05]  /*c120*/  BSYNC.RECONVERGENT B0 ;  /* 0x0000000000007941 */ /* 0x000fea0003800200 */
.L_x_2036:
[----:B------:R-:W-:-:S05]  /*c130*/  LOP3.LUT R5, R0, 0x80, R7, 0xf8, !PT ;  /* 0x0000008000057812 */ /* 0x000fca00078ef807 */
[----:B------:R1:W-:Y:S01]  /*c140*/  STG.E.U8 desc[UR36][R2.64], R5 ;  /* 0x0000000502007986 */ /* 0x0003e2000c101124 */
[----:B------:R-:W-:Y:S05]  /*c150*/  BRA `(.L_x_2011) ;  /* 0x0000000000547947 */ /* 0x000fea0003800000 */
.L_x_2033:
        /* <DEDUP_REMOVED lines=11> */
.L_x_2039:
[----:B------:R-:W-:Y:S02]  /*c210*/  ISETP.GT.U32.AND P0, PT, R6, 0x7f800000, PT ;  /* 0x7f8000000600780c */ /* 0x000fe40003f04070 */
[----:B------:R-:W-:-:S04]  /*c220*/  MOV R0, 0x7f ;  /* 0x0000007f00007802 */ /* 0x000fc80000000f00 */
[----:B------:R-:W-:-:S07]  /*c230*/  SEL R0, R0, 0x7c, P0 ;  /* 0x0000007c00007807 */ /* 0x000fce0000000000 */
.L_x_2040:
[----:B------:R-:W-:Y:S05]  /*c240*/  BSYNC.RECONVERGENT B0 ;  /* 0x0000000000007941 */ /* 0x000fea0003800200 */
.L_x_2038:
[----:B------:R-:W-:-:S04]  /*c250*/  SHF.R.U32.HI R5, RZ, 0x18, R4 ;  /* 0x00000018ff057819 */ /* 0x000fc80000011604 */
[----:B------:R-:W-:-:S05]  /*c260*/  LOP3.LUT R5, R0, 0x80, R5, 0xf8, !PT ;  /* 0x0000008000057812 */ /* 0x000fca00078ef805 */
[----:B------:R0:W-:Y:S01]  /*c270*/  STG.E.U8 desc[UR36][R2.64], R5 ;  /* 0x0000000502007986 */ /* 0x0001e2000c101124 */
[----:B------:R-:W-:Y:S05]  /*c280*/  BRA `(.L_x_2011) ;  /* 0x0000000000087947 */ /* 0x000fea0003800000 */
.L_x_2032:
[----:B------:R-:W-:-:S05]  /*c290*/  F2FP.BF16.F32.PACK_AB R4, RZ, R4 ;  /* 0x00000004ff04723e */ /* 0x000fca00000010ff */
[----:B------:R2:W-:Y:S02]  /*c2a0*/  STG.E.U16 desc[UR36][R2.64], R4 ;  /* 0x0000000402007986 */ /* 0x0005e4000c101524 */
.L_x_2011:
[----:B------:R-:W-:-:S07]  /*c2b0*/  VIADD R17, R17, 0x80 ;  /* 0x0000008011117836 */ /* 0x000fce0000000000 */
.L_x_1948:
[----:B------:R-:W-:Y:S05]  /*c2c0*/  BSYNC.RECONVERGENT B7 ;  /* 0x0000000000077941 */ /* 0x000fea0003800200 */
.L_x_1947:
[----:B------:R-:W5:Y:S02]  /*c2d0*/  LDCU UR4, c[0x0][0x380] ;  /* 0x00007000ff0477ac */ /* 0x000f640008000800 */
[----:B-----5:R-:W-:-:S13]  /*c2e0*/  ISETP.GE.AND P0, PT, R17, UR4, PT ;  /* 0x0000000411007c0c */ /* 0x020fda000bf06270 */
[----:B------:R-:W-:Y:S05]  /*c2f0*/  @P0 EXIT ;  /* 0x000000000000094d */ /* 0x000fea0003800000 */
        /* <DEDUP_REMOVED lines=354> */
.L_x_2041:
[----:B------:R-:W0:Y:S01]  /*d920*/  LDCU.64 UR6, c[0x0][0x5e8] ;  /* 0x0000bd00ff0677ac */ /* 0x000e220008000a00 */
[----:B------:R-:W-:Y:S01]  /*d930*/  BSSY.RECONVERGENT B6, `(.L_x_2042) ;  /* 0x00000e0000067945 */ /* 0x000fe20003800200 */
[----:B------:R-:W1:Y:S01]  /*d940*/  LDCU.64 UR8, c[0x0][0x5f0] ;  /* 0x0000be00ff0877ac */ /* 0x000e620008000a00 */
[----:B------:R-:W-:-:S04]  /*d950*/  UPRMT UR4, UR40, 0x7771, URZ ;  /* 0x0000777128047896 */ /* 0x000fc800080000ff */
[----:B------:R-:W-:Y:S01]  /*d960*/  UISETP.GT.AND UP0, UPT, UR4, 0x9, UPT ;  /* 0x000000090400788c */ /* 0x000fe2000bf04270 */
[----:B0-----:R-:W-:Y:S02]  /*d970*/  IADD3 R16, P0, PT, R16, UR6, RZ ;  /* 0x0000000610107c10 */ /* 0x001fe4000ff1e0ff */
[----:B-1234-:R-:W-:-:S03]  /*d980*/  IADD3 R2, P1, PT, R0, UR8, RZ ;  /* 0x0000000800027c10 */ /* 0x01efc6000ff3e0ff */
        /* <DEDUP_REMOVED lines=14> */
.L_x_2046:
[----:B------:R-:W2:Y:S02]  /*da70*/  LDG.E.U8 R2, desc[UR36][R2.64] ;  /* 0x0000002402027981 */ /* 0x000ea4000c1e1100 */
[----:B--2---:R-:W-:Y:S01]  /*da80*/  I2FP.F32.U32 R19, R2 ;  /* 0x0000000200137245 */ /* 0x004fe20000201000 */
[----:B------:R-:W-:Y:S06]  /*da90*/  BRA `(.L_x_2048) ;  /* 0x0000000c00247947 */ /* 0x000fec0003800000 */
.L_x_2045:
[----:B------:R-:W-:-:S09]  /*daa0*/  UISETP.NE.AND UP0, UPT, UR4, 0x2, UPT ;  /* 0x000000020400788c */ /* 0x000fd2000bf05270 */
[----:B------:R-:W-:Y:S05]  /*dab0*/  BRA.U !UP0, `(.L_x_2049) ;  /* 0x0000000108287547 */ /* 0x000fea000b800000 */
[----:B------:R-:W-:-:S09]  /*dac0*/  UISETP.NE.AND UP0, UPT, UR4, 0x3, UPT ;  /* 0x000000030400788c */ /* 0x000fd2000bf05270 */
[----:B------:R-:W-:Y:S05]  /*dad0*/  BRA.U !UP0, `(.L_x_2050) ;  /* 0x0000000108147547 */ /* 0x000fea000b800000 */
[----:B------:R-:W-:-:S09]  /*dae0*/  UISETP.NE.AND UP0, UPT, UR4, 0x4, UPT ;  /* 0x000000040400788c */ /* 0x000fd2000bf05270 */
[----:B------:R-:W-:Y:S05]  /*daf0*/  BRA.U UP0, `(.L_x_2047) ;  /* 0x0000000900b07547 */ /* 0x000fea000b800000 */
[----:B------:R-:W2:Y:S02]  /*db00*/  LDG.E.64 R2, desc[UR36][R2.64] ;  /* 0x0000002402027981 */ /* 0x000ea4000c1e1b00 */
[----:B--2---:R0:W1:Y:S01]  /*db10*/  I2F.S64 R19, R2 ;  /* 0x0000000200137312 */ /* 0x0040620000301400 */
[----:B------:R-:W-:Y:S05]  /*db20*/  BRA `(.L_x_2048) ;  /* 0x0000000c00007947 */ /* 0x000fea0003800000 */
.L_x_2050:
[----:B------:R-:W2:Y:S02]  /*db30*/  LDG.E R2, desc[UR36][R2.64] ;  /* 0x0000002402027981 */ /* 0x000ea4000c1e1900 */
[----:B--2---:R-:W-:Y:S01]  /*db40*/  I2FP.F32.S32 R19, R2 ;  /* 0x0000000200137245 */ /* 0x004fe20000201400 */
[----:B------:R-:W-:Y:S06]  /*db50*/  BRA `(.L_x_2048) ;  /* 0x0000000800f47947 */ /* 0x000fec0003800000 */
.L_x_2049:
[----:B------:R-:W2:Y:S02]  /*db60*/  LDG.E.U16 R2, desc[UR36][R2.64] ;  /* 0x0000002402027981 */ /* 0x000ea4000c1e1500 */
[----:B--2---:R0:W1:Y:S01]  /*db70*/  I2F.S16 R19, R2 ;  /* 0x0000000200137306 */ /* 0x0040620000101400 */
[----:B------:R-:W-:Y:S05]  /*db80*/  BRA `(.L_x_2048) ;  /* 0x0000000800e87947 */ /* 0x000fea0003800000 */
.L_x_2044:
        /* <DEDUP_REMOVED lines=8> */
.L_x_2052:
[----:B------:R-:W2:Y:S02]  /*dc10*/  LDG.E.U16 R2, desc[UR36][R2.64] ;  /* 0x0000002402027981 */ /* 0x000ea4000c1e1500 */
[----:B--2---:R-:W-:Y:S01]  /*dc20*/  HADD2.F32 R19, -RZ, R2.H0_H0 ;  /* 0x20000002ff137230 */ /* 0x004fe20000004100 */
[----:B------:R-:W-:Y:S06]  /*dc30*/  BRA `(.L_x_2048) ;  /* 0x0000000800bc7947 */ /* 0x000fec0003800000 */
.L_x_2051:
        /* <DEDUP_REMOVED lines=8> */
.L_x_2054:
[----:B------:R-:W2:Y:S02]  /*dcc0*/  LDG.E.U16 R2, desc[UR36][R2.64] ;  /* 0x0000002402027981 */ /* 0x000ea4000c1e1500 */
[----:B--2---:R-:W-:Y:S01]  /*dcd0*/  HADD2.F32 R19, -RZ, R2.H0_H0 ;  /* 0x20000002ff137230 */ /* 0x004fe20000004100 */
[----:B------:R-:W-:Y:S06]  /*dce0*/  BRA `(.L_x_2048) ;  /* 0x0000000800907947 */ /* 0x000fec0003800000 */
.L_x_2053:
[----:B------:R-:W2:Y:S01]  /*dcf0*/  LDG.E.64 R2, desc[UR36][R2.64] ;  /* 0x0000002402027981 */ /* 0x000ea2000c1e1b00 */
[----:B------:R-:W-:Y:S01]  /*dd00*/  UMOV UR4, 0xf0000000 ;  /* 0xf000000000047882 */ /* 0x000fe20000000000 */
[----:B------:R-:W-:Y:S01]  /*dd10*/  UMOV UR5, 0x380fffff ;  /* 0x380fffff00057882 */ /* 0x000fe20000000000 */
[----:B--2---:R-:W0:Y:S01]  /*dd20*/  F2F.F32.F64 R19, R2 ;  /* 0x0000000200137310 */ /* 0x004e220000301000 */
[----:B------:R-:W-:-:S14]  /*dd30*/  DSETP.GEU.AND P0, PT, |R2|, UR4, PT ;  /* 0x0000000402007e2a */ /* 0x000fdc000bf0e200 */
[----:B0-----:R-:W-:Y:S01]  /*dd40*/  @!P0 FMUL R19, R19, 1.175494350822287508e-38 ;  /* 0x0080000013138820 */ /* 0x001fe20000400000 */
[----:B------:R-:W-:Y:S06]  /*dd50*/  BRA `(.L_x_2048) ;  /* 0x0000000800747947 */ /* 0x000fec0003800000 */
.L_x_2043:
        /* <DEDUP_REMOVED lines=12> */
.L_x_2057:
[----:B------:R-:W2:Y:S01]  /*de20*/  LDG.E.64 R2, desc[UR36][R2.64] ;  /* 0x0000002402027981 */ /* 0x000ea2000c1e1b00 */
[----:B------:R-:W-:Y:S01]  /*de30*/  UMOV UR4, 0xf0000000 ;  /* 0xf000000000047882 */ /* 0x000fe20000000000 */
[----:B------:R-:W-:Y:S01]  /*de40*/  UMOV UR5, 0x380fffff ;  /* 0x380fffff00057882 */ /* 0x000fe20000000000 */
[----:B--2---:R-:W0:Y:S01]  /*de50*/  F2F.F32.F64 R19, R2 ;  /* 0x0000000200137310 */ /* 0x004e220000301000 */
[----:B------:R-:W-:-:S14]  /*de60*/  DSETP.GEU.AND P0, PT, |R2|, UR4, PT ;  /* 0x0000000402007e2a */ /* 0x000fdc000bf0e200 */
[----:B0-----:R-:W-:Y:S01]  /*de70*/  @!P0 FMUL R19, R19, 1.175494350822287508e-38 ;  /* 0x0080000013138820 */ /* 0x001fe20000400000 */
[----:B------:R-:W-:Y:S06]  /*de80*/  BRA `(.L_x_2048) ;  /* 0x0000000800287947 */ /* 0x000fec0003800000 */
.L_x_2056:
        /* <DEDUP_REMOVED lines=25> */
.L_x_2059:
        /* <DEDUP_REMOVED lines=12> */
.L_x_2058:
[----:B------:R-:W2:Y:S02]  /*e0e0*/  LDG.E.U16 R2, desc[UR36][R2.64] ;  /* 0x0000002402027981 */ /* 0x000ea4000c1e1500 */
[----:B--2---:R-:W-:Y:S01]  /*e0f0*/  SHF.L.U32 R19, R2, 0x10, RZ ;  /* 0x0000001002137819 */ /* 0x004fe200000006ff */
[----:B------:R-:W-:Y:S06]  /*e100*/  BRA `(.L_x_2048) ;  /* 0x0000000400887947 */ /* 0x000fec0003800000 */
.L_x_2055:
        /* <DEDUP_REMOVED lines=11> */
.L_x_2062:
        /* <DEDUP_REMOVED lines=20> */
.L_x_2064:
[----:B------:R-:W-:Y:S05]  /*e300*/  BSYNC.RECONVERGENT B0 ;  /* 0x0000000000007941 */ /* 0x000fea0003800200 */
.L_x_2063:
[----:B------:R-:W-:Y:S01]  /*e310*/  IMAD.SHL.U32 R0, R0, 0x100000, RZ ;  /* 0x0010000000007824 */ /* 0x000fe200078e00ff */
[----:B------:R-:W-:-:S04]  /*e320*/  LEA R2, R2, 0x3b800000, 0x17 ;  /* 0x3b80000002027811 */ /* 0x000fc800078eb8ff */
[----:B------:R-:W-:Y:S01]  /*e330*/  LOP3.LUT R19, R2, R0, R19, 0xfe, !PT ;  /* 0x0000000002137212 */ /* 0x000fe200078efe13 */
[----:B------:R-:W-:Y:S06]  /*e340*/  BRA `(.L_x_2048) ;  /* 0x0000000000f87947 */ /* 0x000fec0003800000 */
.L_x_2061:
        /* <DEDUP_REMOVED lines=20> */
.L_x_2066:
[----:B------:R-:W-:Y:S05]  /*e490*/  BSYNC.RECONVERGENT B0 ;  /* 0x0000000000007941 */ /* 0x000fea0003800200 */
.L_x_2065:
[----:B------:R-:W-:Y:S01]  /*e4a0*/  IMAD.SHL.U32 R0, R0, 0x200000, RZ ;  /* 0x0020000000007824 */ /* 0x000fe200078e00ff */
[----:B------:R-:W-:-:S04]  /*e4b0*/  LEA R2, R2, 0x37800000, 0x17 ;  /* 0x3780000002027811 */ /* 0x000fc800078eb8ff */
[----:B------:R-:W-:Y:S01]  /*e4c0*/  LOP3.LUT R19, R2, R0, R19, 0xfe, !PT ;  /* 0x0000000002137212 */ /* 0x000fe200078efe13 */
[----:B------:R-:W-:Y:S06]  /*e4d0*/  BRA `(.L_x_2048) ;  /* 0x0000000000947947 */ /* 0x000fec0003800000 */
.L_x_2060:
        /* <DEDUP_REMOVED lines=14> */
.L_x_2047:
        /* <DEDUP_REMOVED lines=16> */
.L_x_2069:
[----:B------:R-:W-:Y:S01]  /*e6c0*/  IMAD.MOV.U32 R19, RZ, RZ, RZ ;  /* 0x000000ffff137224 */ /* 0x000fe200078e00ff */
[----:B------:R-:W-:Y:S06]  /*e6d0*/  BRA `(.L_x_2048) ;  /* 0x0000000000147947 */ /* 0x000fec0003800000 */
.L_x_2068:
[----:B------:R-:W2:Y:S02]  /*e6e0*/  LDG.E.64 R2, desc[UR36][R2.64] ;  /* 0x0000002402027981 */ /* 0x000ea4000c1e1b00 */
[----:B--2---:R0:W1:Y:S01]  /*e6f0*/  I2F.U64 R19, R2 ;  /* 0x0000000200137312 */ /* 0x0040620000301000 */
[----:B------:R-:W-:Y:S05]  /*e700*/  BRA `(.L_x_2048) ;  /* 0x0000000000087947 */ /* 0x000fea0003800000 */
.L_x_2067:
[----:B------:R-:W2:Y:S02]  /*e710*/  LDG.E R2, desc[UR36][R2.64] ;  /* 0x0000002402027981 */ /* 0x000ea4000c1e1900 */
[----:B--2---:R-:W-:-:S07]  /*e720*/  I2FP.F32.U32 R19, R2 ;  /* 0x0000000200137245 */ /* 0x004fce0000201000 */
.L_x_2048:
[----:B------:R-:W-:Y:S05]  /*e730*/  BSYNC.RECONVERGENT B6 ;  /* 0x0000000000067941 */ /* 0x000fea0003800200 */
.L_x_2042:
        /* <DEDUP_REMOVED lines=18> */
.L_x_2074:
[----:B------:R-:W2:Y:S02]  /*e860*/  LDG.E.U8 R0, desc[UR36][R2.64] ;  /* 0x0000002402007981 */ /* 0x000ea4000c1e1100 */
[----:B--2---:R-:W-:Y:S01]  /*e870*/  I2FP.F32.U32 R0, R0 ;  /* 0x0000000000007245 */ /* 0x004fe20000201000 */
[----:B------:R-:W-:Y:S06]  /*e880*/  BRA `(.L_x_2076) ;  /* 0x0000000c00247947 */ /* 0x000fec0003800000 */
.L_x_2073:
[----:B------:R-:W-:-:S09]  /*e890*/  UISETP.NE.AND UP0, UPT, UR4, 0x2, UPT ;  /* 0x000000020400788c */ /* 0x000fd2000bf05270 */
[----:B------:R-:W-:Y:S05]  /*e8a0*/  BRA.U !UP0, `(.L_x_2077) ;  /* 0x0000000108287547 */ /* 0x000fea000b800000 */
[----:B------:R-:W-:-:S09]  /*e8b0*/  UISETP.NE.AND UP0, UPT, UR4, 0x3, UPT ;  /* 0x000000030400788c */ /* 0x000fd2000bf05270 */
[----:B------:R-:W-:Y:S05]  /*e8c0*/  BRA.U !UP0, `(.L_x_2078) ;  /* 0x0000000108147547 */ /* 0x000fea000b800000 */
[----:B------:R-:W-:-:S09]  /*e8d0*/  UISETP.NE.AND UP0, UPT, UR4, 0x4, UPT ;  /* 0x000000040400788c */ /* 0x000fd2000bf05270 */
[----:B------:R-:W-:Y:S05]  /*e8e0*/  BRA.U UP0, `(.L_x_2075) ;  /* 0x0000000900b07547 */ /* 0x000fea000b800000 */
[----:B------:R-:W2:Y:S02]  /*e8f0*/  LDG.E.64 R2, desc[UR36][R2.64] ;  /* 0x0000002402027981 */ /* 0x000ea4000c1e1b00 */
[----:B--2---:R3:W4:Y:S01]  /*e900*/  I2F.S64 R0, R2 ;  /* 0x0000000200007312 */ /* 0x0047220000301400 */
[----:B------:R-:W-:Y:S05]  /*e910*/  BRA `(.L_x_2076) ;  /* 0x0000000c00007947 */ /* 0x000fea0003800000 */
.L_x_2078:
[----:B------:R-:W2:Y:S02]  /*e920*/  LDG.E R0, desc[UR36][R2.64] ;  /* 0x0000002402007981 */ /* 0x000ea4000c1e1900 */
[----:B--2---:R-:W-:Y:S01]  /*e930*/  I2FP.F32.S32 R0, R0 ;  /* 0x0000000000007245 */ /* 0x004fe20000201400 */
[----:B------:R-:W-:Y:S06]  /*e940*/  BRA `(.L_x_2076) ;  /* 0x0000000800f47947 */ /* 0x000fec0003800000 */
.L_x_2077:
[----:B------:R-:W2:Y:S02]  /*e950*/  LDG.E.U16 R0, desc[UR36][R2.64] ;  /* 0x0000002402007981 */ /* 0x000ea4000c1e1500 */
[----:B--2---:R-:W0:Y:S01]  /*e960*/  I2F.S16 R0, R0 ;  /* 0x0000000000007306 */ /* 0x004e220000101400 */
[----:B------:R-:W-:Y:S05]  /*e970*/  BRA `(.L_x_2076) ;  /* 0x0000000800e87947 */ /* 0x000fea0003800000 */
.L_x_2072:
        /* <DEDUP_REMOVED lines=8> */
.L_x_2080:
[----:B------:R-:W2:Y:S02]  /*ea00*/  LDG.E.U16 R0, desc[UR36][R2.64] ;  /* 0x0000002402007981 */ /* 0x000ea4000c1e1500 */
[----:B--2---:R-:W-:Y:S01]  /*ea10*/  HADD2.F32 R0, -RZ, R0.H0_H0 ;  /* 0x20000000ff007230 */ /* 0x004fe20000004100 */
[----:B------:R-:W-:Y:S06]  /*ea20*/  BRA `(.L_x_2076) ;  /* 0x0000000800bc7947 */ /* 0x000fec0003800000 */
.L_x_2079:
        /* <DEDUP_REMOVED lines=8> */
.L_x_2082:
[----:B------:R-:W2:Y:S02]  /*eab0*/  LDG.E.U16 R0, desc[UR36][R2.64] ;  /* 0x0000002402007981 */ /* 0x000ea4000c1e1500 */
[----:B--2---:R-:W-:Y:S01]  /*eac0*/  HADD2.F32 R0, -RZ, R0.H0_H0 ;  /* 0x20000000ff007230 */ /* 0x004fe20000004100 */
[----:B------:R-:W-:Y:S06]  /*ead0*/  BRA `(.L_x_2076) ;  /* 0x0000000800907947 */ /* 0x000fec0003800000 */
.L_x_2081:
[----:B------:R-:W2:Y:S01]  /*eae0*/  LDG.E.64 R2, desc[UR36][R2.64] ;  /* 0x0000002402027981 */ /* 0x000ea2000c1e1b00 */
[----:B------:R-:W-:Y:S01]  /*eaf0*/  UMOV UR4, 0xf0000000 ;  /* 0xf000000000047882 */ /* 0x000fe20000000000 */
[----:B------:R-:W-:Y:S01]  /*eb00*/  UMOV UR5, 0x380fffff ;  /* 0x380fffff00057882 */ /* 0x000fe20000000000 */
[----:B--2---:R-:W0:Y:S01]  /*eb10*/  F2F.F32.F64 R0, R2 ;  /* 0x0000000200007310 */ /* 0x004e220000301000 */
[----:B------:R-:W-:-:S14]  /*eb20*/  DSETP.GEU.AND P0, PT, |R2|, UR4, PT ;  /* 0x0000000402007e2a */ /* 0x000fdc000bf0e200 */
[----:B0-----:R-:W-:Y:S01]  /*eb30*/  @!P0 FMUL R0, R0, 1.175494350822287508e-38 ;  /* 0x0080000000008820 */ /* 0x001fe20000400000 */
[----:B------:R-:W-:Y:S06]  /*eb40*/  BRA `(.L_x_2076) ;  /* 0x0000000800747947 */ /* 0x000fec0003800000 */
.L_x_2071:
        /* <DEDUP_REMOVED lines=12> */
.L_x_2085:
[----:B------:R-:W2:Y:S01]  /*ec10*/  LDG.E.64 R2, desc[UR36][R2.64] ;  /* 0x0000002402027981 */ /* 0x000ea2000c1e1b00 */
[----:B------:R-:W-:Y:S01]  /*ec20*/  UMOV UR4, 0xf0000000 ;  /* 0xf000000000047882 */ /* 0x000fe20000000000 */
[----:B------:R-:W-:Y:S01]  /*ec30*/  UMOV UR5, 0x380fffff ;  /* 0x380fffff00057882 */ /* 0x000fe20000000000 */
[----:B--2---:R-:W0:Y:S01]  /*ec40*/  F2F.F32.F64 R0, R2 ;  /* 0x0000000200007310 */ /* 0x004e220000301000 */
[----:B------:R-:W-:-:S14]  /*ec50*/  DSETP.GEU.AND P0, PT, |R2|, UR4, PT ;  /* 0x0000000402007e2a */ /* 0x000fdc000bf0e200 */
[----:B0-----:R-:W-:Y:S01]  /*ec60*/  @!P0 FMUL R0, R0, 1.175494350822287508e-38 ;  /* 0x0080000000008820 */ /* 0x001fe20000400000 */
[----:B------:R-:W-:Y:S06]  /*ec70*/  BRA `(.L_x_2076) ;  /* 0x0000000800287947 */ /* 0x000fec0003800000 */
.L_x_2084:
        /* <DEDUP_REMOVED lines=25> */
.L_x_2087:
        /* <DEDUP_REMOVED lines=12> */
.L_x_2086:
[----:B------:R-:W2:Y:S02]  /*eed0*/  LDG.E.U16 R0, desc[UR36][R2.64] ;  /* 0x0000002402007981 */ /* 0x000ea4000c1e1500 */
[----:B--2---:R-:W-:Y:S01]  /*eee0*/  IMAD.U32 R0, R0, 0x10000, RZ ;  /* 0x0001000000007824 */ /* 0x004fe200078e00ff */
[----:B------:R-:W-:Y:S06]  /*eef0*/  BRA `(.L_x_2076) ;  /* 0x0000000400887947 */ /* 0x000fec0003800000 */
.L_x_2083:
        /* <DEDUP_REMOVED lines=11> */
.L_x_2090:
        /* <DEDUP_REMOVED lines=20> */
.L_x_2092:
[----:B------:R-:W-:Y:S05]  /*f0f0*/  BSYNC.RECONVERGENT B0 ;  /* 0x0000000000007941 */ /* 0x000fea0003800200 */
.L_x_2091:
[----:B------:R-:W-:Y:S02]  /*f100*/  SHF.L.U32 R0, R0, 0x14, RZ ;  /* 0x0000001400007819 */ /* 0x000fe400000006ff */
[----:B------:R-:W-:-:S04]  /*f110*/  LEA R2, R2, 0x3b800000, 0x17 ;  /* 0x3b80000002027811 */ /* 0x000fc800078eb8ff */
[----:B------:R-:W-:Y:S01]  /*f120*/  LOP3.LUT R0, R2, R0, R7, 0xfe, !PT ;  /* 0x0000000002007212 */ /* 0x000fe200078efe07 */
[----:B------:R-:W-:Y:S06]  /*f130*/  BRA `(.L_x_2076) ;  /* 0x0000000000f87947 */ /* 0x000fec0003800000 */
.L_x_2089:
        /* <DEDUP_REMOVED lines=20> */
.L_x_2094:
[----:B------:R-:W-:Y:S05]  /*f280*/  BSYNC.RECONVERGENT B0 ;  /* 0x0000000000007941 */ /* 0x000fea0003800200 */
.L_x_2093:
[----:B------:R-:W-:Y:S01]  /*f290*/  IMAD.SHL.U32 R0, R0, 0x200000, RZ ;  /* 0x0020000000007824 */ /* 0x000fe200078e00ff */
[----:B------:R-:W-:-:S04]  /*f2a0*/  LEA R2, R2, 0x37800000, 0x17 ;  /* 0x3780000002027811 */ /* 0x000fc800078eb8ff */
[----:B------:R-:W-:Y:S01]  /*f2b0*/  LOP3.LUT R0, R2, R0, R7, 0xfe, !PT ;  /* 0x0000000002007212 */ /* 0x000fe200078efe07 */
[----:B------:R-:W-:Y:S06]  /*f2c0*/  BRA `(.L_x_2076) ;  /* 0x0000000000947947 */ /* 0x000fec0003800000 */
.L_x_2088:
        /* <DEDUP_REMOVED lines=14> */
.L_x_2075:
[----:B------:R-:W-:Y:S01]  /*f3b0*/  MOV R2, 0x0 ;  /* 0x0000000000027802 */ /* 0x000fe20000000f00 */
[----:B------:R-:W0:Y:S01]  /*f3c0*/  LDCU.64 UR4, c[0x4][0x128] ;  /* 0x01002500ff0477ac */ /* 0x000e220008000a00 */
[----:B------:R-:W-:Y:S02]  /*f3d0*/  HFMA2 R8, -RZ, RZ, 0, 4.64916229248046875e-06 ;  /* 0x0000004eff087431 */ /* 0x000fe400000001ff */
[----:B------:R-:W-:Y:S01]  /*f3e0*/  IMAD.MOV.U32 R12, RZ, RZ, 0x1 ;  /* 0x00000001ff0c7424 */ /* 0x000fe200078e00ff */
[----:B------:R-:W2:Y:S01]  /*f3f0*/  LDCU.64 UR6, c[0x4][0x130] ;  /* 0x01002600ff0677ac */ /* 0x000ea20008000a00 */
[----:B------:R-:W3:Y:S01]  /*f400*/  LDC.64 R2, c[0x4][R2] ;  /* 0x0100000002027b82 */ /* 0x000ee20000000a00 */
[----:B------:R-:W-:Y:S01]  /*f410*/  IMAD.MOV.U32 R13, RZ, RZ, RZ ;  /* 0x000000ffff0d7224 */ /* 0x000fe200078e00ff */
[----:B------:R-:W4:Y:S01]  /*f420*/  LDCU.64 UR8, c[0x4][0x18] ;  /* 0x01000300ff0877ac */ /* 0x000f220008000a00 */
[----:B0-----:R-:W-:Y:S01]  /*f430*/  MOV R4, UR4 ;  /* 0x0000000400047c02 */ /* 0x001fe20008000f00 */
[----:B------:R-:W-:-:S02]  /*f440*/  IMAD.U32 R5, RZ, RZ, UR5 ;  /* 0x00000005ff057e24 */ /* 0x000fc4000f8e00ff */
[----:B--2---:R-:W-:Y:S01]  /*f450*/  IMAD.U32 R6, RZ, RZ, UR6 ;  /* 0x00000006ff067e24 */ /* 0x004fe2000f8e00ff */
[----:B------:R-:W-:Y:S01]  /*f460*/  MOV R7, UR7 ;  /* 0x0000000700077c02 */ /* 0x000fe20008000f00 */
[----:B----4-:R-:W-:Y:S02]  /*f470*/  IMAD.U32 R10, RZ, RZ, UR8 ;  /* 0x00000008ff0a7e24 */ /* 0x010fe4000f8e00ff */
[----:B------:R-:W-:-:S07]  /*f480*/  IMAD.U32 R11, RZ, RZ, UR9 ;  /* 0x00000009ff0b7e24 */ /* 0x000fce000f8e00ff */
[----:B------:R-:W-:-:S07]  /*f490*/  LEPC R20, `(.L_x_2097) ;  /* 0x000000001014794e */ /* 0x000fce0000000000 */
[----:B-1-3-5:R-:W-:Y:S05]  /*f4a0*/  CALL.ABS.NOINC R2 ;  /* 0x0000000002007343 */ /* 0x02afea0003c00000 */
.L_x_2097:
[----:B------:R-:W-:Y:S01]  /*f4b0*/  MOV R0, RZ ;  /* 0x000000ff00007202 */ /* 0x000fe20000000f00 */
[----:B------:R-:W-:Y:S06]  /*f4c0*/  BRA `(.L_x_2076) ;  /* 0x0000000000147947 */ /* 0x000fec0003800000 */
.L_x_2096:
[----:B------:R-:W2:Y:S02]  /*f4d0*/  LDG.E.64 R2, desc[UR36][R2.64] ;  /* 0x0000002402027981 */ /* 0x000ea4000c1e1b00 */
[----:B--2---:R0:W2:Y:S01]  /*f4e0*/  I2F.U64 R0, R2 ;  /* 0x0000000200007312 */ /* 0x0040a20000301000 */
[----:B------:R-:W-:Y:S05]  /*f4f0*/  BRA `(.L_x_2076) ;  /* 0x0000000000087947 */ /* 0x000fea0003800000 */
.L_x_2095:
[----:B------:R-:W2:Y:S02]  /*f500*/  LDG.E R0, desc[UR36][R2.64] ;  /* 0x0000002402007981 */ /* 0x000ea4000c1e1900 */
[----:B--2---:R-:W-:-:S07]  /*f510*/  I2FP.F32.U32 R0, R0 ;  /* 0x0000000000007245 */ /* 0x004fce0000201000 */
.L_x_2076:
[----:B------:R-:W-:Y:S05]  /*f520*/  BSYNC.RECONVERGENT B6 ;  /* 0x0000000000067941 */ /* 0x000fea0003800200 */
.L_x_2070:
[----:B------:R-:W0:Y:S01]  /*f530*/  LDCU.64 UR4, c[0x0][0x600] ;  /* 0x0000c000ff0477ac */ /* 0x000e220008000a00 */
[----:B------:R-:W-:-:S04]  /*f540*/  ULOP3.LUT UR6, UR40, 0xff, URZ, 0xc0, !UPT ;  /* 0x000000ff28067892 */ /* 0x000fc8000f8ec0ff */
[----:B------:R-:W-:Y:S01]  /*f550*/  UISETP.GT.AND UP0, UPT, UR6, 0x9, UPT ;  /* 0x000000090600788c */ /* 0x000fe2000bf04270 */
[C---:B0-2-45:R-:W-:Y:S02]  /*f560*/  FSETP.GE.FTZ.AND P1, PT, R0.reuse, UR5, PT ;  /* 0x0000000500007c0b */ /* 0x075fe4000bf36000 */
[----:B------:R-:W-:Y:S02]  /*f570*/  FSETP.GTU.FTZ.AND P0, PT, R0, UR4, PT ;  /* 0x0000000400007c0b */ /* 0x000fe4000bf1c000 */
[----:B-1-3--:R-:W-:-:S04]  /*f580*/  FSEL R2, R19, RZ, !P1 ;  /* 0x000000ff13027208 */ /* 0x00afc80004800000 */
        /* <DEDUP_REMOVED lines=11> */
[----:B0-----:R-:W-:Y:S01]  /*f640*/  STG.E.U8 desc[UR36][R16.64], R3 ;  /* 0x0000000310007986 */ /* 0x001fe2000c101124 */
[----:B------:R-:W-:Y:S05]  /*f650*/  EXIT ;  /* 0x000000000000794d */ /* 0x000fea0003800000 */
.L_x_2101:
[----:B------:R-:W0:Y:S02]  /*f660*/  F2I.S64.TRUNC R2, R2 ;  /* 0x0000000200027311 */ /* 0x000e24000020d900 */
[----:B0-----:R-:W-:-:S05]  /*f670*/  IMAD.MOV.U32 R5, RZ, RZ, R2 ;  /* 0x000000ffff057224 */ /* 0x001fca00078e0002 */
[----:B------:R-:W-:Y:S01]  /*f680*/  STG.E.U8 desc[UR36][R16.64], R5 ;  /* 0x0000000510007986 */ /* 0x000fe2000c101124 */
[----:B------:R-:W-:Y:S05]  /*f690*/  EXIT ;  /* 0x000000000000794d */ /* 0x000fea0003800000 */
.L_x_2100:
[----:B------:R-:W-:-:S09]  /*f6a0*/  UISETP.NE.AND UP0, UPT, UR6, 0x2, UPT ;  /* 0x000000020600788c */ /* 0x000fd2000bf05270 */
[----:B------:R-:W-:Y:S05]  /*f6b0*/  BRA.U !UP0, `(.L_x_2103) ;  /* 0x0000000108287547 */ /* 0x000fea000b800000 */
[----:B------:R-:W-:-:S09]  /*f6c0*/  UISETP.NE.AND UP0, UPT, UR6, 0x3, UPT ;  /* 0x000000030600788c */ /* 0x000fd2000bf05270 */
[----:B------:R-:W-:Y:S05]  /*f6d0*/  BRA.U !UP0, `(.L_x_2104) ;  /* 0x0000000108147547 */ /* 0x000fea000b800000 */
[----:B------:R-:W-:-:S09]  /*f6e0*/  UISETP.NE.AND UP0, UPT, UR6, 0x4, UPT ;  /* 0x000000040600788c */ /* 0x000fd2000bf05270 */
[----:B------:R-:W-:Y:S05]  /*f6f0*/  BRA.U UP0, `(.L_x_2102) ;  /* 0x0000000900387547 */ /* 0x000fea000b800000 */
[----:B------:R-:W0:Y:S02]  /*f700*/  F2I.S64.TRUNC R2, R2 ;  /* 0x0000000200027311 */ /* 0x000e24000020d900 */
[----:B0-----:R-:W-:Y:S01]  /*f710*/  STG.E.64 desc[UR36][R16.64], R2 ;  /* 0x0000000210007986 */ /* 0x001fe2000c101b24 */
[----:B------:R-:W-:Y:S05]  /*f720*/  EXIT ;  /* 0x000000000000794d */ /* 0x000fea0003800000 */
.L_x_2104:
[----:B------:R-:W0:Y:S02]  /*f730*/  F2I.FTZ.TRUNC.NTZ R3, R2 ;  /* 0x0000000200037305 */ /* 0x000e24000021f100 */
[----:B0-----:R-:W-:Y:S01]  /*f740*/  STG.E desc[UR36][R16.64], R3 ;  /* 0x0000000310007986 */ /* 0x001fe2000c101924 */
[----:B------:R-:W-:Y:S05]  /*f750*/  EXIT ;  /* 0x000000000000794d */ /* 0x000fea0003800000 */
.L_x_2103:
[----:B------:R-:W0:Y:S02]  /*f760*/  F2I.FTZ.TRUNC.NTZ R3, R2 ;  /* 0x0000000200037305 */ /* 0x000e24000021f100 */
[----:B0-----:R-:W-:Y:S01]  /*f770*/  STG.E.U16 desc[UR36][R16.64], R3 ;  /* 0x0000000310007986 */ /* 0x001fe2000c101524 */
[----:B------:R-:W-:Y:S05]  /*f780*/  EXIT ;  /* 0x000000000000794d */ /* 0x000fea0003800000 */
.L_x_2099:
[----:B------:R-:W-:-:S09]  /*f790*/  UISETP.GT.AND UP0, UPT, UR6, 0x6, UPT ;  /* 0x000000060600788c */ /* 0x000fd2000bf04270 */
[----:B------:R-:W-:Y:S05]  /*f7a0*/  BRA.U UP0, `(.L_x_2105) ;  /* 0x0000000100247547 */ /* 0x000fea000b800000 */
[----:B------:R-:W-:-:S09]  /*f7b0*/  UISETP.NE.AND UP0, UPT, UR6, 0x5, UPT ;  /* 0x000000050600788c */ /* 0x000fd2000bf05270 */
[----:B------:R-:W-:Y:S05]  /*f7c0*/  BRA.U !UP0, `(.L_x_2106) ;  /* 0x0000000108107547 */ /* 0x000fea000b800000 */
[----:B------:R-:W-:-:S09]  /*f7d0*/  UISETP.NE.AND UP0, UPT, UR6, 0x6, UPT ;  /* 0x000000060600788c */ /* 0x000fd2000bf05270 */
[----:B------:R-:W-:Y:S05]  /*f7e0*/  BRA.U UP0, `(.L_x_2102) ;  /* 0x0000000500fc7547 */ /* 0x000fea000b800000 */
[----:B------:R-:W-:Y:S01]  /*f7f0*/  STG.E desc[UR36][R16.64], R2 ;  /* 0x0000000210007986 */ /* 0x000fe2000c101924 */
[----:B------:R-:W-:Y:S05]  /*f800*/  EXIT ;  /* 0x000000000000794d */ /* 0x000fea0003800000 */
.L_x_2106:
[----:B------:R-:W-:-:S05]  /*f810*/  F2FP.F16.F32.PACK_AB R2, RZ, R2 ;  /* 0x00000002ff02723e */ /* 0x000fca00000000ff */
[----:B------:R-:W-:Y:S01]  /*f820*/  STG.E.U16 desc[UR36][R16.64], R2 ;  /* 0x0000000210007986 */ /* 0x000fe2000c101524 */
[----:B------:R-:W-:Y:S05]  /*f830*/  EXIT ;  /* 0x000000000000794d */ /* 0x000fea0003800000 */
.L_x_2105:
[----:B------:R-:W-:-:S09]  /*f840*/  UISETP.NE.AND UP0, UPT, UR6, 0x7, UPT ;  /* 0x000000070600788c */ /* 0x000fd2000bf05270 */
[----:B------:R-:W-:Y:S05]  /*f850*/  BRA.U !UP0, `(.L_x_2107) ;  /* 0x00000001082c7547 */ /* 0x000fea000b800000 */
[----:B------:R-:W-:-:S09]  /*f860*/  UISETP.NE.AND UP0, UPT, UR6, 0x8, UPT ;  /* 0x000000080600788c */ /* 0x000fd2000bf05270 */
[----:B------:R-:W-:Y:S05]  /*f870*/  BRA.U !UP0, `(.L_x_2108) ;  /* 0x0000000108147547 */ /* 0x000fea000b800000 */
[----:B------:R-:W-:-:S09]  /*f880*/  UISETP.NE.AND UP0, UPT, UR6, 0x9, UPT ;  /* 0x000000090600788c */ /* 0x000fd2000bf05270 */
[----:B------:R-:W-:Y:S05]  /*f890*/  BRA.U UP0, `(.L_x_2102) ;  /* 0x0000000500d07547 */ /* 0x000fea000b800000 */
[----:B------:R-:W-:-:S05]  /*f8a0*/  IMAD.MOV.U32 R3, RZ, RZ, RZ ;  /* 0x000000ffff037224 */ /* 0x000fca00078e00ff */
[----:B------:R-:W-:Y:S01]  /*f8b0*/  STG.E.64 desc[UR36][R16.64], R2 ;  /* 0x0000000210007986 */ /* 0x000fe2000c101b24 */
[----:B------:R-:W-:Y:S05]  /*f8c0*/  EXIT ;  /* 0x000000000000794d */ /* 0x000fea0003800000 */
.L_x_2108:
[----:B------:R-:W-:-:S04]  /*f8d0*/  F2FP.F16.F32.PACK_AB R3, RZ, R2 ;  /* 0x00000002ff03723e */ /* 0x000fc800000000ff */
[----:B------:R-:W-:-:S05]  /*f8e0*/  PRMT R3, R3, 0x5410, RZ ;  /* 0x0000541003037816 */ /* 0x000fca00000000ff */
[----:B------:R-:W-:Y:S01]  /*f8f0*/  STG.E desc[UR36][R16.64], R3 ;  /* 0x0000000310007986 */ /* 0x000fe2000c101924 */
[----:B------:R-:W-:Y:S05]  /*f900*/  EXIT ;  /* 0x000000000000794d */ /* 0x000fea0003800000 */
.L_x_2107:
[----:B------:R-:W-:-:S06]  /*f910*/  FMUL.FTZ R2, R2, 1 ;  /* 0x3f80000002027820 */ /* 0x000fcc0000410000 */
[----:B------:R-:W0:Y:S02]  /*f920*/  F2F.F64.F32 R2, R2 ;  /* 0x0000000200027310 */ /* 0x000e240000201800 */
[----:B0-----:R-:W-:Y:S01]  /*f930*/  STG.E.64 desc[UR36][R16.64], R2 ;  /* 0x0000000210007986 */ /* 0x001fe2000c101b24 */
[----:B------:R-:W-:Y:S05]  /*f940*/  EXIT ;  /* 0x000000000000794d */ /* 0x000fea0003800000 */
.L_x_2098:
        /* <DEDUP_REMOVED lines=11> */
[----:B0-----:R-:W-:Y:S01]  /*fa00*/  STG.E.U16 desc[UR36][R16.64], R3 ;  /* 0x0000000310007986 */ /* 0x001fe2000c101524 */
[----:B------:R-:W-:Y:S05]  /*fa10*/  EXIT ;  /* 0x000000000000794d */ /* 0x000fea0003800000 */
.L_x_2112:
        /* <DEDUP_REMOVED lines=16> */
.L_x_2115:
[----:B------:R-:W-:-:S04]  /*fb20*/  SHF.R.U32.HI R2, RZ, 0x18, R2 ;  /* 0x00000018ff027819 */ /* 0x000fc80000011602 */
[----:B------:R-:W-:-:S04]  /*fb30*/  LOP3.LUT R2, R3, 0x80, R2, 0xf8, !PT ;  /* 0x0000008003027812 */ /* 0x000fc800078ef802 */
[----:B------:R-:W-:-:S07]  /*fb40*/  PRMT R8, R2, 0x7610, R8 ;  /* 0x0000761002087816 */ /* 0x000fce0000000008 */
.L_x_2114:
[----:B------:R-:W-:Y:S05]  /*fb50*/  BSYNC.RECONVERGENT B0 ;  /* 0x0000000000007941 */ /* 0x000fea0003800200 */
.L_x_2113:
[----:B------:R-:W-:Y:S01]  /*fb60*/  STG.E.U8 desc[UR36][R16.64], R8 ;  /* 0x0000000810007986 */ /* 0x000fe2000c101124 */
[----:B------:R-:W-:Y:S05]  /*fb70*/  EXIT ;  /* 0x000000000000794d */ /* 0x000fea0003800000 */
.L_x_2111:
        /* <DEDUP_REMOVED lines=16> */
.L_x_2118:
[----:B------:R-:W-:-:S04]  /*fc80*/  SHF.R.U32.HI R2, RZ, 0x18, R2 ;  /* 0x00000018ff027819 */ /* 0x000fc80000011602 */
[----:B------:R-:W-:-:S04]  /*fc90*/  LOP3.LUT R3, R3, 0x80, R2, 0xf8, !PT ;  /* 0x0000008003037812 */ /* 0x000fc800078ef802 */
[----:B------:R-:W-:-:S07]  /*fca0*/  PRMT R8, R3, 0x7610, R8 ;  /* 0x0000761003087816 */ /* 0x000fce0000000008 */
.L_x_2117:
[----:B------:R-:W-:Y:S05]  /*fcb0*/  BSYNC.RECONVERGENT B0 ;  /* 0x0000000000007941 */ /* 0x000fea0003800200 */
.L_x_2116:
[----:B------:R-:W-:Y:S01]  /*fcc0*/  STG.E.U8 desc[UR36][R16.64], R8 ;  /* 0x0000000810007986 */ /* 0x000fe2000c101124 */
[----:B------:R-:W-:Y:S05]  /*fcd0*/  EXIT ;  /* 0x000000000000794d */ /* 0x000fea0003800000 */
.L_x_2110:
        /* <DEDUP_REMOVED lines=21> */
.L_x_2120:
[----:B------:R-:W0:Y:S02]  /*fe30*/  F2I.U64.TRUNC R2, R2 ;  /* 0x0000000200027311 */ /* 0x000e24000020d800 */
[----:B0-----:R-:W-:Y:S01]  /*fe40*/  STG.E.64 desc[UR36][R16.64], R2 ;  /* 0x0000000210007986 */ /* 0x001fe2000c101b24 */
[----:B------:R-:W-:Y:S05]  /*fe50*/  EXIT ;  /* 0x000000000000794d */ /* 0x000fea0003800000 */
.L_x_2119:
[----:B------:R-:W0:Y:S02]  /*fe60*/  F2I.FTZ.U32.TRUNC.NTZ R3, R2 ;  /* 0x0000000200037305 */ /* 0x000e24000021f000 */
[----:B0-----:R-:W-:Y:S01]  /*fe70*/  STG.E desc[UR36][R16.64], R3 ;  /* 0x0000000310007986 */ /* 0x001fe2000c101924 */
[----:B------:R-:W-:Y:S05]  /*fe80*/  EXIT ;  /* 0x000000000000794d */ /* 0x000fea0003800000 */
.L_x_2109:
        /* <DEDUP_REMOVED lines=8> */
[----:B------:R-:W-:Y:S01]  /*ff10*/  STG.E.U8 desc[UR36][R16.64], R3 ;  /* 0x0000000310007986 */ /* 0x000fe2000c101124 */
[----:B------:R-:W-:Y:S05]  /*ff20*/  EXIT ;  /* 0x000000000000794d */ /* 0x000fea0003800000 */
.L_x_2122:
[----:B------:R-:W-:Y:S01]  /*ff30*/  FMUL.FTZ R4, R2, 1 ;  /* 0x3f80000002047820 */ /* 0x000fe20000410000 */
[----:B------:R-:W-:-:S05]  /*ff40*/  CS2R R6, SRZ ;  /* 0x0000000000067805 */ /* 0x000fca000001ff00 */
[----:B------:R-:W0:Y:S02]  /*ff50*/  F2F.F64.F32 R4, R4 ;  /* 0x0000000400047310 */ /* 0x000e240000201800 */
[----:B0-----:R-:W-:Y:S01]  /*ff60*/  STG.E.128 desc[UR36][R16.64], R4 ;  /* 0x0000000410007986 */ /* 0x001fe2000c101d24 */
[----:B------:R-:W-:Y:S05]  /*ff70*/  EXIT ;  /* 0x000000000000794d */ /* 0x000fea0003800000 */
.L_x_2121:
[----:B------:R-:W-:-:S09]  /*ff80*/  UISETP.NE.AND UP0, UPT, UR6, 0xf, UPT ;  /* 0x0000000f0600788c */ /* 0x000fd2000bf05270 */
[----:B------:R-:W-:Y:S05]  /*ff90*/  BRA.U !UP0, `(.L_x_2123) ;  /* 0x0000000108e07547 */ /* 0x000fea000b800000 */
[----:B------:R-:W-:-:S09]  /*ffa0*/  UISETP.NE.AND UP0, UPT, UR6, 0x17, UPT ;  /* 0x000000170600788c */ /* 0x000fd2000bf05270 */
[----:B------:R-:W-:Y:S05]  /*ffb0*/  BRA.U !UP0, `(.L_x_2124) ;  /* 0x00000001088c7547 */ /* 0x000fea000b800000 */
[----:B------:R-:W-:-:S09]  /*ffc0*/  UISETP.NE.AND UP0, UPT, UR6, 0x18, UPT ;  /* 0x000000180600788c */ /* 0x000fd2000bf05270 */
[----:B------:R-:W-:Y:S05]  /*ffd0*/  BRA.U !UP0, `(.L_x_2125) ;  /* 0x0000000108447547 */ /* 0x000fea000b800000 */
.L_x_2102:
        /* <DEDUP_REMOVED lines=10> */
[----:B---3--:R-:W-:Y:S01]  /*10080*/  IMAD.U32 R6, RZ, RZ, UR6 ;  /* 0x00000006ff067e24 */ /* 0x008fe2000f8e00ff */
[----:B------:R-:W-:Y:S01]  /*10090*/  MOV R7, UR7 ;  /* 0x0000000700077c02 */ /* 0x000fe20008000f00 */
[----:B----4-:R-:W-:Y:S02]  /*100a0*/  IMAD.U32 R10, RZ, RZ, UR8 ;  /* 0x00000008ff0a7e24 */ /* 0x010fe4000f8e00ff */
[----:B-1----:R-:W-:-:S07]  /*100b0*/  IMAD.U32 R11, RZ, RZ, UR9 ;  /* 0x00000009ff0b7e24 */ /* 0x002fce000f8e00ff */
[----:B------:R-:W-:-:S07]  /*100c0*/  LEPC R20, `(.L_x_2126) ;  /* 0x000000001014794e */ /* 0x000fce0000000000 */
[----:B--2---:R-:W-:Y:S05]  /*100d0*/  CALL.ABS.NOINC R2 ;  /* 0x0000000002007343 */ /* 0x004fea0003c00000 */
.L_x_2126:
[----:B------:R-:W-:Y:S05]  /*100e0*/  EXIT ;  /* 0x000000000000794d */ /* 0x000fea0003800000 */
.L_x_2125:
[----:B------:R-:W-:Y:S01]  /*100f0*/  LOP3.LUT R4, R2, 0x7fffffff, RZ, 0xc0, !PT ;  /* 0x7fffffff02047812 */ /* 0x000fe200078ec0ff */
[----:B------:R-:W-:Y:S01]  /*10100*/  BSSY.RECONVERGENT B0, `(.L_x_2127) ;  /* 0x000000b000007945 */ /* 0x000fe20003800200 */
[----:B------:R-:W-:Y:S02]  /*10110*/  SHF.R.U32.HI R5, RZ, 0x18, R2 ;  /* 0x00000018ff057819 */ /* 0x000fe40000011602 */
[----:B------:R-:W-:Y:S02]  /*10120*/  ISETP.GT.U32.AND P0, PT, R4, 0x43efffff, PT ;  /* 0x43efffff0400780c */ /* 0x000fe40003f04070 */
[----:B------:R-:W-:-:S11]  /*10130*/  MOV R0, 0x7f ;  /* 0x0000007f00007802 */ /* 0x000fd60000000f00 */
[----:B------:R-:W-:Y:S05]  /*10140*/  @P0 BRA `(.L_x_2128) ;  /* 0x0000000000180947 */ /* 0x000fea0003800000 */
[----:B------:R-:W-:-:S13]  /*10150*/  ISETP.GE.U32.AND P0, PT, R4, 0x3c800000, PT ;  /* 0x3c8000000400780c */ /* 0x000fda0003f06070 */
[----:B------:R-:W-:-:S04]  /*10160*/  @P0 SHF.R.U32.HI R0, RZ, 0x14, R2 ;  /* 0x00000014ff000819 */ /* 0x000fc80000011602 */
[----:B------:R-:W-:-:S04]  /*10170*/  @P0 LOP3.LUT R3, R0, 0x1, RZ, 0xc0, !PT ;  /* 0x0000000100030812 */ /* 0x000fc800078ec0ff */
[----:B------:R-:W-:-:S04]  /*10180*/  @P0 IADD3 R0, PT, PT, R2, 0x407ffff, R3 ;  /* 0x0407ffff02000810 */ /* 0x000fc80007ffe003 */
[----:B------:R-:W-:Y:S01]  /*10190*/  @P0 SHF.R.U32.HI R0, RZ, 0x14, R0 ;  /* 0x00000014ff000819 */ /* 0x000fe20000011600 */
[----:B------:R-:W-:-:S07]  /*101a0*/  @!P0 FADD.FTZ R0, R4, 16384 ;  /* 0x4680000004008421 */ /* 0x000fce0000010000 */
.L_x_2128:
[----:B------:R-:W-:Y:S05]  /*101b0*/  BSYNC.RECONVERGENT B0 ;  /* 0x0000000000007941 */ /* 0x000fea0003800200 */
.L_x_2127:
[----:B------:R-:W-:-:S05]  /*101c0*/  LOP3.LUT R3, R0, 0x80, R5, 0xf8, !PT ;  /* 0x0000008000037812 */ /* 0x000fca00078ef805 */
[----:B------:R-:W-:Y:S01]  /*101d0*/  STG.E.U8 desc[UR36][R16.64], R3 ;  /* 0x0000000310007986 */ /* 0x000fe2000c101124 */
[----:B------:R-:W-:Y:S05]  /*101e0*/  EXIT ;  /* 0x000000000000794d */ /* 0x000fea0003800000 */
.L_x_2124:
        /* <DEDUP_REMOVED lines=11> */
.L_x_2130:
[----:B------:R-:W-:Y:S01]  /*102a0*/  IMAD.MOV.U32 R0, RZ, RZ, 0x7f ;  /* 0x0000007fff007424 */ /* 0x000fe200078e00ff */
[----:B------:R-:W-:-:S04]  /*102b0*/  ISETP.GT.U32.AND P0, PT, R4, 0x7f800000, PT ;  /* 0x7f8000000400780c */ /* 0x000fc80003f04070 */
[----:B------:R-:W-:-:S09]  /*102c0*/  SEL R0, R0, 0x7c, P0 ;  /* 0x0000007c00007807 */ /* 0x000fd20000000000 */
.L_x_2131:
[----:B------:R-:W-:Y:S05]  /*102d0*/  BSYNC.RECONVERGENT B0 ;  /* 0x0000000000007941 */ /* 0x000fea0003800200 */
.L_x_2129:
[----:B------:R-:W-:-:S04]  /*102e0*/  SHF.R.U32.HI R3, RZ, 0x18, R2 ;  /* 0x00000018ff037819 */ /* 0x000fc80000011602 */
[----:B------:R-:W-:-:S05]  /*102f0*/  LOP3.LUT R3, R0, 0x80, R3, 0xf8, !PT ;  /* 0x0000008000037812 */ /* 0x000fca00078ef803 */
[----:B------:R-:W-:Y:S01]  /*10300*/  STG.E.U8 desc[UR36][R16.64], R3 ;  /* 0x0000000310007986 */ /* 0x000fe2000c101124 */
[----:B------:R-:W-:Y:S05]  /*10310*/  EXIT ;  /* 0x000000000000794d */ /* 0x000fea0003800000 */
.L_x_2123:
[----:B------:R-:W-:-:S05]  /*10320*/  F2FP.BF16.F32.PACK_AB R2, RZ, R2 ;  /* 0x00000002ff02723e */ /* 0x000fca00000010ff */
[----:B------:R-:W-:Y:S01]  /*10330*/  STG.E.U16 desc[UR36][R16.64], R2 ;  /* 0x0000000210007986 */ /* 0x000fe2000c101524 */
[----:B------:R-:W-:Y:S05]  /*10340*/  EXIT ;  /* 0x000000000000794d */ /* 0x000fea0003800000 */
.L_x_2132:
        /* <DEDUP_REMOVED lines=11> */
.L_x_3368:


//--------------------- .text._ZN2at6native27unrolled_elementwise_kernelIZZZNS0_65_GLOBAL__N__eb3311e5_27_ActivationHardtanhKernel_cu_9e10b42f_292924hardtanh_backward_kernelERNS_14TensorIteratorERKN3c106ScalarES8_ENKUlvE_clEvENKUlvE0_clEvEUlffE_St5arrayIPcLm3EELi4E23TrivialOffsetCalculatorILi2EjESF_ILi1EjENS0_6memory12LoadWithCastILi2EEENSI_13StoreWithCastILi1EEEEEviT_T0_T2_T3_T4_T5_ --------------------------
	.section	.text._ZN2at6native27unrolled_elementwise_kernelIZZZNS0_65_GLOBAL__N__eb3311e5_27_ActivationHardtanhKernel_cu_9e10b42f_292924hardtanh_backward_kernelERNS_14TensorIteratorERKN3c106ScalarES8_ENKUlvE_clEvENKUlvE0_clEvEUlffE_St5arrayIPcLm3EELi4E23TrivialOffsetCalculatorILi2EjESF_ILi1EjENS0_6memory12LoadWithCastILi2EEENSI_13StoreWithCastILi1EEEEEviT_T0_T2_T3_T4_T5_,"ax",@progbits
	.align	128
        .global         _ZN2at6native27unrolled_elementwise_kernelIZZZNS0_65_GLOBAL__N__eb3311e5_27_ActivationHardtanhKernel_cu_9e10b42f_292924hardtanh_backward_kernelERNS_14TensorIteratorERKN3c106ScalarES8_ENKUlvE_clEvENKUlvE0_clEvEUlffE_St5arrayIPcLm3EELi4E23TrivialOffsetCalculatorILi2EjESF_ILi1EjENS0_6memory12LoadWithCastILi2EEENSI_13StoreWithCastILi1EEEEEviT_T0_T2_T3_T4_T5_
        .type           _ZN2at6native27unrolled_elementwise_kernelIZZZNS0_65_GLOBAL__N__eb3311e5_27_ActivationHardtanhKernel_cu_9e10b42f_292924hardtanh_backward_kernelERNS_14TensorIteratorERKN3c106ScalarES8_ENKUlvE_clEvENKUlvE0_clEvEUlffE_St5arrayIPcLm3EELi4E23TrivialOffsetCalculatorILi2EjESF_ILi1EjENS0_6memory12LoadWithCastILi2EEENSI_13StoreWithCastILi1EEEEEviT_T0_T2_T3_T4_T5_,@function
        .size           _ZN2at6native27unrolled_elementwise_kernelIZZZNS0_65_GLOBAL__N__eb3311e5_27_ActivationHardtanhKernel_cu_9e10b42f_292924hardtanh_backward_kernelERNS_14TensorIteratorERKN3c106ScalarES8_ENKUlvE_clEvENKUlvE0_clEvEUlffE_St5arrayIPcLm3EELi4E23TrivialOffsetCalculatorILi2EjESF_ILi1EjENS0_6memory12LoadWithCastILi2EEENSI_13StoreWithCastILi1EEEEEviT_T0_T2_T3_T4_T5_,(.L_x_3369 - _ZN2at6native27unrolled_elementwise_kernelIZZZNS0_65_GLOBAL__N__eb3311e5_27_ActivationHardtanhKernel_cu_9e10b42f_292924hardtanh_backward_kernelERNS_14TensorIteratorERKN3c106ScalarES8_ENKUlvE_clEvENKUlvE0_clEvEUlffE_St5arrayIPcLm3EELi4E23TrivialOffsetCalculatorILi2EjESF_ILi1EjENS0_6memory12LoadWithCastILi2EEENSI_13StoreWithCastILi1EEEEEviT_T0_T2_T3_T4_T5_)
        .other          _ZN2at6native27unrolled_elementwise_kernelIZZZNS0_65_GLOBAL__N__eb3311e5_27_ActivationHardtanhKernel_cu_9e10b42f_292924hardtanh_backward_kernelERNS_14TensorIteratorERKN3c106ScalarES8_ENKUlvE_clEvENKUlvE0_clEvEUlffE_St5arrayIPcLm3EELi4E23TrivialOffsetCalculatorILi2EjESF_ILi1EjENS0_6memory12LoadWithCastILi2EEENSI_13StoreWithCastILi1EEEEEviT_T0_T2_T3_T4_T5_,@"STO_CUDA_ENTRY STV_DEFAULT"
_ZN2at6native27unrolled_elementwise_kernelIZZZNS0_65_GLOBAL__N__eb3311e5_27_ActivationHardtanhKernel_cu_9e10b42f_292924hardtanh_backward_kernelERNS_14TensorIteratorERKN3c106ScalarES8_ENKUlvE_clEvENKUlvE0_clEvEUlffE_St5arrayIPcLm3EELi4E23TrivialOffsetCalculatorILi2EjESF_ILi1EjENS0_6memory12LoadWithCastILi2EEENSI_13StoreWithCastILi1EEEEEviT_T0_T2_T3_T4_T5_:
.text._ZN2at6native27unrolled_elementwise_kernelIZZZNS0_65_GLOBAL__N__eb3311e5_27_ActivationHardtanhKernel_cu_9e10b42f_292924hardtanh_backward_kernelERNS_14TensorIteratorERKN3c106ScalarES8_ENKUlvE_clEvENKUlvE0_clEvEUlffE_St5arrayIPcLm3EELi4E23TrivialOffsetCalculatorILi2EjESF_ILi1EjENS0_6memory12LoadWithCastILi2EEENSI_13StoreWithCastILi1EEEEEviT_T0_T2_T3_T4_T5_:
[----:B------:R-:W0:Y:S01]  /*0000*/  LDC R1, c[0x0][0x37c] ;  /* 0x0000df00ff017b82 */ /* 0x000e220000000800 */
[----:B------:R-:W1:Y:S07]  /*0010*/  S2R R2, SR_CTAID.X ;  /* 0x0000000000027919 */ /* 0x000e6e0000002500 */
[----:B------:R-:W1:Y:S01]  /*0020*/  LDC R17, c[0x0][0x380] ;  /* 0x0000e000ff117b82 */ /* 0x000e620000000800 */
[----:B------:R-:W2:Y:S01]  /*0030*/  LDCU.64 UR36, c[0x0][0x358] ;  /* 0x00006b00ff2477ac */ /* 0x000ea20008000a00 */
[----:B------:R-:W-:Y:S01]  /*0040*/  BSSY.RECONVERGENT B7, `(.L_x_2133) ;  /* 0x00001d0000077945 */ /* 0x000fe20003800200 */
[----:B------:R-:W3:Y:S01]  /*0050*/  S2R R16, SR_TID.X ;  /* 0x0000000000107919 */ /* 0x000ee20000002100 */
[----:B------:R-:W-:Y:S01]  /*0060*/  IMAD.MOV.U32 R28, RZ, RZ, RZ ;  /* 0x000000ffff1c7224 */ /* 0x000fe200078e00ff */
[----:B------:R-:W4:Y:S01]  /*0070*/  LDCU.U8 UR38, c[0x0][0x3b4] ;  /* 0x00007680ff2677ac */ /* 0x000f220008000000 */
[----:B------:R-:W-:Y:S01]  /*0080*/  IMAD.MOV.U32 R18, RZ, RZ, RZ ;  /* 0x000000ffff127224 */ /* 0x000fe200078e00ff */
        /* <DEDUP_REMOVED lines=8> */
[----:B------:R-:W-:Y:S01]  /*0110*/  BSSY.RECONVERGENT B6, `(.L_x_2135) ;  /* 0x00000df000067945 */ /* 0x000fe20003800200 */
        /* <DEDUP_REMOVED lines=17> */
.L_x_2139:
[----:B------:R-:W2:Y:S02]  /*0230*/  LDG.E.U8 R4, desc[UR36][R4.64] ;  /* 0x0000002404047981 */ /* 0x000ea4000c1e1100 */
[----:B--2---:R-:W-:Y:S01]  /*0240*/  I2FP.F32.U32 R28, R4 ;  /* 0x00000004001c7245 */ /* 0x004fe20000201000 */
[----:B------:R-:W-:Y:S06]  /*0250*/  BRA `(.L_x_2141) ;  /* 0x0000000c00287947 */ /* 0x000fec0003800000 */
.L_x_2138:
        /* <DEDUP_REMOVED lines=9> */
.L_x_2143:
[----:B------:R-:W2:Y:S02]  /*02f0*/  LDG.E R4, desc[UR36][R4.64] ;  /* 0x0000002404047981 */ /* 0x000ea4000c1e1900 */
[----:B--2---:R-:W-:Y:S01]  /*0300*/  I2FP.F32.S32 R28, R4 ;  /* 0x00000004001c7245 */ /* 0x004fe20000201400 */
[----:B------:R-:W-:Y:S06]  /*0310*/  BRA `(.L_x_2141) ;  /* 0x0000000800f87947 */ /* 0x000fec0003800000 */
.L_x_2142:
[----:B------:R-:W2:Y:S02]  /*0320*/  LDG.E.U16 R4, desc[UR36][R4.64] ;  /* 0x0000002404047981 */ /* 0x000ea4000c1e1500 */
[----:B--2---:R2:W3:Y:S01]  /*0330*/  I2F.S16 R28, R4 ;  /* 0x00000004001c7306 */ /* 0x0044e20000101400 */
[----:B------:R-:W-:Y:S05]  /*0340*/  BRA `(.L_x_2141) ;  /* 0x0000000800ec7947 */ /* 0x000fea0003800000 */
.L_x_2137:
        /* <DEDUP_REMOVED lines=8> */
.L_x_2145:
[----:B------:R-:W2:Y:S02]  /*03d0*/  LDG.E.U16 R4, desc[UR36][R4.64] ;  /* 0x0000002404047981 */ /* 0x000ea4000c1e1500 */
[----:B--2---:R-:W-:Y:S01]  /*03e0*/  HADD2.F32 R28, -RZ, R4.H0_H0 ;  /* 0x20000004ff1c7230 */ /* 0x004fe20000004100 */
[----:B------:R-:W-:Y:S06]  /*03f0*/  BRA `(.L_x_2141) ;  /* 0x0000000800c07947 */ /* 0x000fec0003800000 */
.L_x_2144:
        /* <DEDUP_REMOVED lines=8> */
.L_x_2147:
[----:B------:R-:W2:Y:S02]  /*0480*/  LDG.E.U16 R4, desc[UR36][R4.64] ;  /* 0x0000002404047981 */ /* 0x000ea4000c1e1500 */
[----:B--2---:R-:W-:Y:S01]  /*0490*/  HADD2.F32 R28, -RZ, R4.H0_H0 ;  /* 0x20000004ff1c7230 */ /* 0x004fe20000004100 */
[----:B------:R-:W-:Y:S06]  /*04a0*/  BRA `(.L_x_2141) ;  /* 0x0000000800947947 */ /* 0x000fec0003800000 */
.L_x_2146:
[----:B------:R-:W2:Y:S01]  /*04b0*/  LDG.E.64 R4, desc[UR36][R4.64] ;  /* 0x0000002404047981 */ /* 0x000ea2000c1e1b00 */
[----:B------:R-:W-:Y:S01]  /*04c0*/  UMOV UR4, 0xf0000000 ;  /* 0xf000000000047882 */ /* 0x000fe20000000000 */
[----:B------:R-:W-:Y:S01]  /*04d0*/  UMOV UR5, 0x380fffff ;  /* 0x380fffff00057882 */ /* 0x000fe20000000000 */
[----:B--2---:R-:W0:Y:S01]  /*04e0*/  F2F.F32.F64 R28, R4 ;  /* 0x00000004001c7310 */ /* 0x004e220000301000 */
[----:B------:R-:W-:-:S14]  /*04f0*/  DSETP.GEU.AND P0, PT, |R4|, UR4, PT ;  /* 0x0000000404007e2a */ /* 0x000fdc000bf0e200 */
[----:B0-----:R-:W-:Y:S01]  /*0500*/  @!P0 FMUL R28, R28, 1.175494350822287508e-38 ;  /* 0x008000001c1c8820 */ /* 0x001fe20000400000 */
[----:B------:R-:W-:Y:S06]  /*0510*/  BRA `(.L_x_2141) ;  /* 0x0000000800787947 */ /* 0x000fec0003800000 */
.L_x_2136:
        /* <DEDUP_REMOVED lines=12> */
.L_x_2150:
[----:B------:R-:W2:Y:S01]  /*05e0*/  LDG.E.64 R4, desc[UR36][R4.64] ;  /* 0x0000002404047981 */ /* 0x000ea2000c1e1b00 */
[----:B------:R-:W-:Y:S01]  /*05f0*/  UMOV UR4, 0xf0000000 ;  /* 0xf000000000047882 */ /* 0x000fe20000000000 */
[----:B------:R-:W-:Y:S01]  /*0600*/  UMOV UR5, 0x380fffff ;  /* 0x380fffff00057882 */ /* 0x000fe20000000000 */
[----:B--2---:R-:W0:Y:S01]  /*0610*/  F2F.F32.F64 R28, R4 ;  /* 0x00000004001c7310 */ /* 0x004e220000301000 */
[----:B------:R-:W-:-:S14]  /*0620*/  DSETP.GEU.AND P0, PT, |R4|, UR4, PT ;  /* 0x0000000404007e2a */ /* 0x000fdc000bf0e200 */
[----:B0-----:R-:W-:Y:S01]  /*0630*/  @!P0 FMUL R28, R28, 1.175494350822287508e-38 ;  /* 0x008000001c1c8820 */ /* 0x001fe20000400000 */
[----:B------:R-:W-:Y:S06]  /*0640*/  BRA `(.L_x_2141) ;  /* 0x00000008002c7947 */ /* 0x000fec0003800000 */
.L_x_2149:
        /* <DEDUP_REMOVED lines=25> */
.L_x_2152:
        /* <DEDUP_REMOVED lines=11> */
[----:B------:R-:W-:Y:S01]  /*0890*/  LOP3.LUT R28, R0, 0x80000000, R3, 0xf8, !PT ;  /* 0x80000000001c7812 */ /* 0x000fe200078ef803 */
[----:B------:R-:W-:Y:S06]  /*08a0*/  BRA `(.L_x_2141) ;  /* 0x0000000400947947 */ /* 0x000fec0003800000 */
.L_x_2151:
[----:B------:R-:W2:Y:S02]  /*08b0*/  LDG.E.U16 R4, desc[UR36][R4.64] ;  /* 0x0000002404047981 */ /* 0x000ea4000c1e1500 */
[----:B--2---:R-:W-:Y:S01]  /*08c0*/  IMAD.U32 R28, R4, 0x10000, RZ ;  /* 0x00010000041c7824 */ /* 0x004fe200078e00ff */
[----:B------:R-:W-:Y:S06]  /*08d0*/  BRA `(.L_x_2141) ;  /* 0x0000000400887947 */ /* 0x000fec0003800000 */
.L_x_2148:
        /* <DEDUP_REMOVED lines=11> */
.L_x_2155:
        /* <DEDUP_REMOVED lines=20> */
.L_x_2157:
[----:B------:R-:W-:Y:S05]  /*0ad0*/  BSYNC.RECONVERGENT B0 ;  /* 0x0000000000007941 */ /* 0x000fea0003800200 */
.L_x_2156:
[----:B------:R-:W-:Y:S01]  /*0ae0*/  IMAD.SHL.U32 R0, R0, 0x100000, RZ ;  /* 0x0010000000007824 */ /* 0x000fe200078e00ff */
[----:B------:R-:W-:-:S04]  /*0af0*/  LEA R3, R3, 0x3b800000, 0x17 ;  /* 0x3b80000003037811 */ /* 0x000fc800078eb8ff */
[----:B------:R-:W-:Y:S01]  /*0b00*/  LOP3.LUT R28, R3, R0, R7, 0xfe, !PT ;  /* 0x00000000031c7212 */ /* 0x000fe200078efe07 */
[----:B------:R-:W-:Y:S06]  /*0b10*/  BRA `(.L_x_2141) ;  /* 0x0000000000f87947 */ /* 0x000fec0003800000 */
.L_x_2154:
        /* <DEDUP_REMOVED lines=20> */
.L_x_2159:
[----:B------:R-:W-:Y:S05]  /*0c60*/  BSYNC.RECONVERGENT B0 ;  /* 0x0000000000007941 */ /* 0x000fea0003800200 */
.L_x_2158:
[----:B------:R-:W-:Y:S01]  /*0c70*/  IMAD.SHL.U32 R0, R0, 0x200000, RZ ;  /* 0x0020000000007824 */ /* 0x000fe200078e00ff */
[----:B------:R-:W-:-:S04]  /*0c80*/  LEA R3, R3, 0x37800000, 0x17 ;  /* 0x3780000003037811 */ /* 0x000fc800078eb8ff */
[----:B------:R-:W-:Y:S01]  /*0c90*/  LOP3.LUT R28, R3, R0, R7, 0xfe, !PT ;  /* 0x00000000031c7212 */ /* 0x000fe200078efe07 */
[----:B------:R-:W-:Y:S06]  /*0ca0*/  BRA `(.L_x_2141) ;  /* 0x0000000000947947 */ /* 0x000fec0003800000 */
.L_x_2153:
[----:B------:R-:W-:-:S09]  /*0cb0*/  UISETP.NE.AND UP0, UPT, UR4, 0x1c, UPT ;  /* 0x0000001c0400788c */ /* 0x000fd2000bf05270 */
[----:B------:R-:W-:Y:S05]  /*0cc0*/  BRA.U !UP0, `(.L_x_2160) ;  /* 0x0000000108847547 */ /* 0x000fea000b800000 */
[----:B------:R-:W-:-:S09]  /*0cd0*/  UISETP.NE.AND UP0, UPT, UR4, 0x1d, UPT ;  /* 0x0000001d0400788c */ /* 0x000fd2000bf05270 */
[----:B------:R-:W-:Y:S05]  /*0ce0*/  BRA.U !UP0, `(.L_x_2161) ;  /* 0x0000000108707547 */ /* 0x000fea000b800000 */
[----:B------:R-:W-:-:S09]  /*0cf0*/  UISETP.NE.AND UP0, UPT, UR4, 0x2c, UPT ;  /* 0x0000002c0400788c */ /* 0x000fd2000bf05270 */
[----:B------:R-:W-:Y:S05]  /*0d00*/  BRA.U !UP0, `(.L_x_2162) ;  /* 0x0000000108487547 */ /* 0x000fea000b800000 */
.L_x_2140:
        /* <DEDUP_REMOVED lines=16> */
.L_x_2163:
[----:B------:R-:W-:Y:S01]  /*0e10*/  IMAD.MOV.U32 R28, RZ, RZ, RZ ;  /* 0x000000ffff1c7224 */ /* 0x000fe200078e00ff */
[----:B------:R-:W-:Y:S06]  /*0e20*/  BRA `(.L_x_2141) ;  /* 0x0000000000347947 */ /* 0x000fec0003800000 */
.L_x_2162:
        /* <DEDUP_REMOVED lines=8> */
.L_x_2161:
[----:B------:R-:W2:Y:S02]  /*0eb0*/  LDG.E.64 R28, desc[UR36][R4.64] ;  /* 0x00000024041c7981 */ /* 0x000ea4000c1e1b00 */
[----:B--2---:R0:W1:Y:S01]  /*0ec0*/  I2F.U64 R28, R28 ;  /* 0x0000001c001c7312 */ /* 0x0040620000301000 */
[----:B------:R-:W-:Y:S05]  /*0ed0*/  BRA `(.L_x_2141) ;  /* 0x0000000000087947 */ /* 0x000fea0003800000 */
.L_x_2160:
[----:B------:R-:W2:Y:S02]  /*0ee0*/  LDG.E R4, desc[UR36][R4.64] ;  /* 0x0000002404047981 */ /* 0x000ea4000c1e1900 */
[----:B--2---:R-:W-:-:S07]  /*0ef0*/  I2FP.F32.U32 R28, R4 ;  /* 0x00000004001c7245 */ /* 0x004fce0000201000 */
.L_x_2141:
[----:B------:R-:W-:Y:S05]  /*0f00*/  BSYNC.RECONVERGENT B6 ;  /* 0x0000000000067941 */ /* 0x000fea0003800200 */
.L_x_2135:
[----:B0-2-4-:R-:W0:Y:S01]  /*0f10*/  LDC.64 R4, c[0x0][0x3a8] ;  /* 0x0000ea00ff047b82 */ /* 0x015e220000000a00 */
[----:B------:R-:W2:Y:S01]  /*0f20*/  LDCU UR5, c[0x0][0x3bc] ;  /* 0x00007780ff0577ac */ /* 0x000ea20008000800 */
[----:B------:R-:W-:Y:S01]  /*0f30*/  BSSY.RECONVERGENT B6, `(.L_x_2164) ;  /* 0x00000df000067945 */ /* 0x000fe20003800200 */
[----:B------:R-:W-:-:S04]  /*0f40*/  UPRMT UR4, UR39, 0x9910, URZ ;  /* 0x0000991027047896 */ /* 0x000fc800080000ff */
        /* <DEDUP_REMOVED lines=16> */
.L_x_2168:
[----:B------:R-:W2:Y:S02]  /*1050*/  LDG.E.U8 R4, desc[UR36][R4.64] ;  /* 0x0000002404047981 */ /* 0x000ea4000c1e1100 */
[----:B--2---:R-:W-:Y:S01]  /*1060*/  I2FP.F32.U32 R18, R4 ;  /* 0x0000000400127245 */ /* 0x004fe20000201000 */
[----:B------:R-:W-:Y:S06]  /*1070*/  BRA `(.L_x_2170) ;  /* 0x0000000c00287947 */ /* 0x000fec0003800000 */
.L_x_2167:
        /* <DEDUP_REMOVED lines=9> */
.L_x_2172:
[----:B------:R-:W2:Y:S02]  /*1110*/  LDG.E R4, desc[UR36][R4.64] ;  /* 0x0000002404047981 */ /* 0x000ea4000c1e1900 */
[----:B--2---:R-:W-:Y:S01]  /*1120*/  I2FP.F32.S32 R18, R4 ;  /* 0x0000000400127245 */ /* 0x004fe20000201400 */
[----:B------:R-:W-:Y:S06]  /*1130*/  BRA `(.L_x_2170) ;  /* 0x0000000800f87947 */ /* 0x000fec0003800000 */
.L_x_2171:
[----:B------:R-:W2:Y:S02]  /*1140*/  LDG.E.U16 R4, desc[UR36][R4.64] ;  /* 0x0000002404047981 */ /* 0x000ea4000c1e1500 */
[----:B--2---:R0:W2:Y:S01]  /*1150*/  I2F.S16 R18, R4 ;  /* 0x0000000400127306 */ /* 0x0040a20000101400 */
[----:B------:R-:W-:Y:S05]  /*1160*/  BRA `(.L_x_2170) ;  /* 0x0000000800ec7947 */ /* 0x000fea0003800000 */
.L_x_2166:
        /* <DEDUP_REMOVED lines=8> */
.L_x_2174:
[----:B------:R-:W2:Y:S02]  /*11f0*/  LDG.E.U16 R4, desc[UR36][R4.64] ;  /* 0x0000002404047981 */ /* 0x000ea4000c1e1500 */
[----:B--2---:R-:W-:Y:S01]  /*1200*/  HADD2.F32 R18, -RZ, R4.H0_H0 ;  /* 0x20000004ff127230 */ /* 0x004fe20000004100 */
[----:B------:R-:W-:Y:S06]  /*1210*/  BRA `(.L_x_2170) ;  /* 0x0000000800c07947 */ /* 0x000fec0003800000 */
.L_x_2173:
        /* <DEDUP_REMOVED lines=8> */
.L_x_2176:
[----:B------:R-:W2:Y:S02]  /*12a0*/  LDG.E.U16 R4, desc[UR36][R4.64] ;  /* 0x0000002404047981 */ /* 0x000ea4000c1e1500 */
[----:B--2---:R-:W-:Y:S01]  /*12b0*/  HADD2.F32 R18, -RZ, R4.H0_H0 ;  /* 0x20000004ff127230 */ /* 0x004fe20000004100 */
[----:B------:R-:W-:Y:S06]  /*12c0*/  BRA `(.L_x_2170) ;  /* 0x0000000800947947 */ /* 0x000fec0003800000 */
.L_x_2175:
[----:B------:R-:W2:Y:S01]  /*12d0*/  LDG.E.64 R4, desc[UR36][R4.64] ;  /* 0x0000002404047981 */ /* 0x000ea2000c1e1b00 */
[----:B------:R-:W-:Y:S01]  /*12e0*/  UMOV UR4, 0xf0000000 ;  /* 0xf000000000047882 */ /* 0x000fe20000000000 */
[----:B------:R-:W-:Y:S01]  /*12f0*/  UMOV UR5, 0x380fffff ;  /* 0x380fffff00057882 */ /* 0x000fe20000000000 */
[----:B--2---:R-:W0:Y:S01]  /*1300*/  F2F.F32.F64 R18, R4 ;  /* 0x0000000400127310 */ /* 0x004e220000301000 */
[----:B------:R-:W-:-:S14]  /*1310*/  DSETP.GEU.AND P0, PT, |R4|, UR4, PT ;  /* 0x0000000404007e2a */ /* 0x000fdc000bf0e200 */
[----:B0-----:R-:W-:Y:S01]  /*1320*/  @!P0 FMUL R18, R18, 1.175494350822287508e-38 ;  /* 0x0080000012128820 */ /* 0x001fe20000400000 */
[----:B------:R-:W-:Y:S06]  /*1330*/  BRA `(.L_x_2170) ;  /* 0x0000000800787947 */ /* 0x000fec0003800000 */
.L_x_2165:
        /* <DEDUP_REMOVED lines=12> */
.L_x_2179:
[----:B------:R-:W2:Y:S01]  /*1400*/  LDG.E.64 R4, desc[UR36][R4.64] ;  /* 0x0000002404047981 */ /* 0x000ea2000c1e1b00 */
[----:B------:R-:W-:Y:S01]  /*1410*/  UMOV UR4, 0xf0000000 ;  /* 0xf000000000047882 */ /* 0x000fe20000000000 */
[----:B------:R-:W-:Y:S01]  /*1420*/  UMOV UR5, 0x380fffff ;  /* 0x380fffff00057882 */ /* 0x000fe20000000000 */
[----:B--2---:R-:W0:Y:S01]  /*1430*/  F2F.F32.F64 R18, R4 ;  /* 0x0000000400127310 */ /* 0x004e220000301000 */
[----:B------:R-:W-:-:S14]  /*1440*/  DSETP.GEU.AND P0, PT, |R4|, UR4, PT ;  /* 0x0000000404007e2a */ /* 0x000fdc000bf0e200 */
[----:B0-----:R-:W-:Y:S01]  /*1450*/  @!P0 FMUL R18, R18, 1.175494350822287508e-38 ;  /* 0x0080000012128820 */ /* 0x001fe20000400000 */
[----:B------:R-:W-:Y:S06]  /*1460*/  BRA `(.L_x_2170) ;  /* 0x00000008002c7947 */ /* 0x000fec0003800000 */
.L_x_2178:
        /* <DEDUP_REMOVED lines=25> */
.L_x_2181:
        /* <DEDUP_REMOVED lines=13> */
.L_x_2180:
[----:B------:R-:W2:Y:S02]  /*16d0*/  LDG.E.U16 R4, desc[UR36][R4.64] ;  /* 0x0000002404047981 */ /* 0x000ea4000c1e1500 */
[----:B--2---:R-:W-:Y:S01]  /*16e0*/  IMAD.U32 R18, R4, 0x10000, RZ ;  /* 0x0001000004127824 */ /* 0x004fe200078e00ff */
[----:B------:R-:W-:Y:S06]  /*16f0*/  BRA `(.L_x_2170) ;  /* 0x0000000400887947 */ /* 0x000fec0003800000 */
.L_x_2177:
        /* <DEDUP_REMOVED lines=11> */
.L_x_2184:
        /* <DEDUP_REMOVED lines=20> */
.L_x_2186:
[----:B------:R-:W-:Y:S05]  /*18f0*/  BSYNC.RECONVERGENT B0 ;  /* 0x0000000000007941 */ /* 0x000fea0003800200 */
.L_x_2185:
[----:B------:R-:W-:Y:S01]  /*1900*/  IMAD.SHL.U32 R0, R0, 0x100000, RZ ;  /* 0x0010000000007824 */ /* 0x000fe200078e00ff */
[----:B------:R-:W-:-:S04]  /*1910*/  LEA R3, R3, 0x3b800000, 0x17 ;  /* 0x3b80000003037811 */ /* 0x000fc800078eb8ff */
[----:B------:R-:W-:Y:S01]  /*1920*/  LOP3.LUT R18, R3, R0, R7, 0xfe, !PT ;  /* 0x0000000003127212 */ /* 0x000fe200078efe07 */
[----:B------:R-:W-:Y:S06]  /*1930*/  BRA `(.L_x_2170) ;  /* 0x0000000000f87947 */ /* 0x000fec0003800000 */
.L_x_2183:
        /* <DEDUP_REMOVED lines=20> */
.L_x_2188:
[----:B------:R-:W-:Y:S05]  /*1a80*/  BSYNC.RECONVERGENT B0 ;  /* 0x0000000000007941 */ /* 0x000fea0003800200 */
.L_x_2187:
[----:B------:R-:W-:Y:S01]  /*1a90*/  IMAD.SHL.U32 R0, R0, 0x200000, RZ ;  /* 0x0020000000007824 */ /* 0x000fe200078e00ff */
[----:B------:R-:W-:-:S04]  /*1aa0*/  LEA R3, R3, 0x37800000, 0x17 ;  /* 0x3780000003037811 */ /* 0x000fc800078eb8ff */
[----:B------:R-:W-:Y:S01]  /*1ab0*/  LOP3.LUT R18, R3, R0, R7, 0xfe, !PT ;  /* 0x0000000003127212 */ /* 0x000fe200078efe07 */
[----:B------:R-:W-:Y:S06]  /*1ac0*/  BRA `(.L_x_2170) ;  /* 0x0000000000947947 */ /* 0x000fec0003800000 */
.L_x_2182:
[----:B------:R-:W-:-:S09]  /*1ad0*/  UISETP.NE.AND UP0, UPT, UR4, 0x1c, UPT ;  /* 0x0000001c0400788c */ /* 0x000fd2000bf05270 */
[----:B------:R-:W-:Y:S05]  /*1ae0*/  BRA.U !UP0, `(.L_x_2189) ;  /* 0x0000000108847547 */ /* 0x000fea000b800000 */
[----:B------:R-:W-:-:S09]  /*1af0*/  UISETP.NE.AND UP0, UPT, UR4, 0x1d, UPT ;  /* 0x0000001d0400788c */ /* 0x000fd2000bf05270 */
[----:B------:R-:W-:Y:S05]  /*1b00*/  BRA.U !UP0, `(.L_x_2190) ;  /* 0x0000000108707547 */ /* 0x000fea000b800000 */
[----:B------:R-:W-:-:S09]  /*1b10*/  UISETP.NE.AND UP0, UPT, UR4, 0x2c, UPT ;  /* 0x0000002c0400788c */ /* 0x000fd2000bf05270 */
[----:B------:R-:W-:Y:S05]  /*1b20*/  BRA.U !UP0, `(.L_x_2191) ;  /* 0x0000000108487547 */ /* 0x000fea000b800000 */
.L_x_2169:
[----:B------:R-:W-:Y:S01]  /*1b30*/  MOV R14, 0x0 ;  /* 0x00000000000e7802 */ /* 0x000fe20000000f00 */
[----:B------:R-:W0:Y:S01]  /*1b40*/  LDCU.64 UR4, c[0x4][0x128] ;  /* 0x01002500ff0477ac */ /* 0x000e220008000a00 */
[----:B------:R-:W-:Y:S02]  /*1b50*/  IMAD.MOV.U32 R8, RZ, RZ, 0x4e ;  /* 0x0000004eff087424 */ /* 0x000fe400078e00ff */
[----:B------:R-:W-:Y:S01]  /*1b60*/  IMAD.MOV.U32 R12, RZ, RZ, 0x1 ;  /* 0x00000001ff0c7424 */ /* 0x000fe200078e00ff */
[----:B------:R-:W2:Y:S01]  /*1b70*/  LDCU.64 UR6, c[0x4][0x130] ;  /* 0x01002600ff0677ac */ /* 0x000ea20008000a00 */
[----:B------:R-:W4:Y:S01]  /*1b80*/  LDC.64 R14, c[0x4][R14] ;  /* 0x010000000e0e7b82 */ /* 0x000f220000000a00 */
[----:B------:R-:W-:Y:S01]  /*1b90*/  IMAD.MOV.U32 R13, RZ, RZ, RZ ;  /* 0x000000ffff0d7224 */ /* 0x000fe200078e00ff */
[----:B------:R-:W1:Y:S01]  /*1ba0*/  LDCU.64 UR8, c[0x4][0x18] ;  /* 0x01000300ff0877ac */ /* 0x000e620008000a00 */
[----:B0-----:R-:W-:Y:S02]  /*1bb0*/  IMAD.U32 R4, RZ, RZ, UR4 ;  /* 0x00000004ff047e24 */ /* 0x001fe4000f8e00ff */
[----:B------:R-:W-:-:S02]  /*1bc0*/  IMAD.U32 R5, RZ, RZ, UR5 ;  /* 0x00000005ff057e24 */ /* 0x000fc4000f8e00ff */
[----:B--2---:R-:W-:Y:S02]  /*1bd0*/  IMAD.U32 R6, RZ, RZ, UR6 ;  /* 0x00000006ff067e24 */ /* 0x004fe4000f8e00ff */
[----:B------:R-:W-:Y:S02]  /*1be0*/  IMAD.U32 R7, RZ, RZ, UR7 ;  /* 0x00000007ff077e24 */ /* 0x000fe4000f8e00ff */
[----:B-1----:R-:W-:Y:S02]  /*1bf0*/  IMAD.U32 R10, RZ, RZ, UR8 ;  /* 0x00000008ff0a7e24 */ /* 0x002fe4000f8e00ff */
[----:B------:R-:W-:-:S07]  /*1c00*/  IMAD.U32 R11, RZ, RZ, UR9 ;  /* 0x00000009ff0b7e24 */ /* 0x000fce000f8e00ff */
[----:B------:R-:W-:-:S07]  /*1c10*/  LEPC R20, `(.L_x_2192) ;  /* 0x000000001014794e */ /* 0x000fce0000000000 */
[----:B---345:R-:W-:Y:S05]  /*1c20*/  CALL.ABS.NOINC R14 ;  /* 0x000000000e007343 */ /* 0x038fea0003c00000 */
.L_x_2192:
[----:B------:R-:W-:Y:S01]  /*1c30*/  IMAD.MOV.U32 R18, RZ, RZ, RZ ;  /* 0x000000ffff127224 */ /* 0x000fe200078e00ff */
[----:B------:R-:W-:Y:S06]  /*1c40*/  BRA `(.L_x_2170) ;  /* 0x0000000000347947 */ /* 0x000fec0003800000 */
.L_x_2191:
        /* <DEDUP_REMOVED lines=8> */
.L_x_2190:
[----:B------:R-:W2:Y:S02]  /*1cd0*/  LDG.E.64 R4, desc[UR36][R4.64] ;  /* 0x0000002404047981 */ /* 0x000ea4000c1e1b00 */
[----:B--2---:R0:W2:Y:S01]  /*1ce0*/  I2F.U64 R18, R4 ;  /* 0x0000000400127312 */ /* 0x0040a20000301000 */
[----:B------:R-:W-:Y:S05]  /*1cf0*/  BRA `(.L_x_2170) ;  /* 0x0000000000087947 */ /* 0x000fea0003800000 */
.L_x_2189:
[----:B------:R-:W2:Y:S02]  /*1d00*/  LDG.E R4, desc[UR36][R4.64] ;  /* 0x0000002404047981 */ /* 0x000ea4000c1e1900 */
[----:B--2---:R-:W-:-:S07]  /*1d10*/  I2FP.F32.U32 R18, R4 ;  /* 0x0000000400127245 */ /* 0x004fce0000201000 */
.L_x_2170:
[----:B------:R-:W-:Y:S05]  /*1d20*/  BSYNC.RECONVERGENT B6 ;  /* 0x0000000000067941 */ /* 0x000fea0003800200 */
.L_x_2164:
[----:B------:R-:W-:-:S07]  /*1d30*/  VIADD R16, R19, 0x80 ;  /* 0x0000008013107836 */ /* 0x000fce0000000000 */
.L_x_2134:
[----:B------:R-:W-:Y:S05]  /*1d40*/  BSYNC.RECONVERGENT B7 ;  /* 0x0000000000077941 */ /* 0x000fea0003800200 */
.L_x_2133:
[----:B------:R-:W-:Y:S01]  /*1d50*/  ISETP.GE.AND P0, PT, R16, R17, PT ;  /* 0x000000111000720c */ /* 0x000fe20003f06270 */
[----:B------:R-:W-:Y:S01]  /*1d60*/  BSSY.RECONVERGENT B7, `(.L_x_2193) ;  /* 0x00001c8000077945 */ /* 0x000fe20003800200 */
[----:B------:R-:W-:-:S11]  /*1d70*/  CS2R R22, SRZ ;  /* 0x0000000000167805 */ /* 0x000fd6000001ff00 */
[----:B------:R-:W-:Y:S05]  /*1d80*/  @P0 BRA `(.L_x_2194) ;  /* 0x0000001c00140947 */ /* 0x000fea0003800000 */
[----:B0---4-:R-:W0:Y:S01]  /*1d90*/  LDC.64 R4, c[0x0][0x3a0] ;  /* 0x0000e800ff047b82 */ /* 0x011e220000000a00 */
[----:B------:R-:W4:Y:S01]  /*1da0*/  LDCU UR5, c[0x0][0x3b8] ;  /* 0x00007700ff0577ac */ /* 0x000f220008000800 */
[----:B------:R-:W-:Y:S01]  /*1db0*/  IMAD R23, R2, 0x200, R16 ;  /* 0x0000020002177824 */ /* 0x000fe200078e0210 */
[----:B------:R-:W-:Y:S01]  /*1dc0*/  BSSY.RECONVERGENT B6, `(.L_x_2195) ;  /* 0x00000df000067945 */ /* 0x000fe20003800200 */
[----:B------:R-:W-:-:S04]  /*1dd0*/  UPRMT UR4, UR38, 0x9910, URZ ;  /* 0x0000991026047896 */ /* 0x000fc800080000ff */
[----:B------:R-:W-:Y:S01]  /*1de0*/  UISETP.GT.AND UP0, UPT, UR4, 0x9, UPT ;  /* 0x000000090400788c */ /* 0x000fe2000bf04270 */
[----:B----4-:R-:W-:-:S05]  /*1df0*/  IMAD R3, R23, UR5, RZ ;  /* 0x0000000517037c24 */ /* 0x010fca000f8e02ff */
        /* <DEDUP_REMOVED lines=11> */
[----:B------:R-:W4:Y:S02]  /*1eb0*/  LDG.E.S8 R4, desc[UR36][R4.64] ;  /* 0x0000002404047981 */ /* 0x000f24000c1e1300 */
[----:B----4-:R0:W4:Y:S01]  /*1ec0*/  I2F.S16 R22, R4 ;  /* 0x0000000400167306 */ /* 0x0101220000101400 */
[----:B------:R-:W-:Y:S05]  /*1ed0*/  BRA `(.L_x_2201) ;  /* 0x0000000c00347947 */ /* 0x000fea0003800000 */
.L_x_2199:
[----:B------:R-:W4:Y:S02]  /*1ee0*/  LDG.E.U8 R4, desc[UR36][R4.64] ;  /* 0x0000002404047981 */ /* 0x000f24000c1e1100 */
[----:B----4-:R-:W-:Y:S01]  /*1ef0*/  I2FP.F32.U32 R22, R4 ;  /* 0x0000000400167245 */ /* 0x010fe20000201000 */
[----:B------:R-:W-:Y:S06]  /*1f00*/  BRA `(.L_x_2201) ;  /* 0x0000000c00287947 */ /* 0x000fec0003800000 */
.L_x_2198:
[----:B------:R-:W-:-:S09]  /*1f10*/  UISETP.NE.AND UP0, UPT, UR4, 0x2, UPT ;  /* 0x000000020400788c */ /* 0x000fd2000bf05270 */
[----:B------:R-:W-:Y:S05]  /*1f20*/  BRA.U !UP0, `(.L_x_2202) ;  /* 0x0000000108287547 */ /* 0x000fea000b800000 */
[----:B------:R-:W-:-:S09]  /*1f30*/  UISETP.NE.AND UP0, UPT, UR4, 0x3, UPT ;  /* 0x000000030400788c */ /* 0x000fd2000bf05270 */
[----:B------:R-:W-:Y:S05]  /*1f40*/  BRA.U !UP0, `(.L_x_2203) ;  /* 0x0000000108147547 */ /* 0x000fea000b800000 */
[----:B------:R-:W-:-:S09]  /*1f50*/  UISETP.NE.AND UP0, UPT, UR4, 0x4, UPT ;  /* 0x000000040400788c */ /* 0x000fd2000bf05270 */
[----:B------:R-:W-:Y:S05]  /*1f60*/  BRA.U UP0, `(.L_x_2200) ;  /* 0x0000000900b47547 */ /* 0x000fea000b800000 */
[----:B------:R-:W4:Y:S02]  /*1f70*/  LDG.E.64 R4, desc[UR36][R4.64] ;  /* 0x0000002404047981 */ /* 0x000f24000c1e1b00 */
[----:B----4-:R0:W4:Y:S01]  /*1f80*/  I2F.S64 R22, R4 ;  /* 0x0000000400167312 */ /* 0x0101220000301400 */
[----:B------:R-:W-:Y:S05]  /*1f90*/  BRA `(.L_x_2201) ;  /* 0x0000000c00047947 */ /* 0x000fea0003800000 */
.L_x_2203:
[----:B------:R-:W4:Y:S02]  /*1fa0*/  LDG.E R4, desc[UR36][R4.64] ;  /* 0x0000002404047981 */ /* 0x000f24000c1e1900 */
[----:B----4-:R-:W-:Y:S01]  /*1fb0*/  I2FP.F32.S32 R22, R4 ;  /* 0x0000000400167245 */ /* 0x010fe20000201400 */
[----:B------:R-:W-:Y:S06]  /*1fc0*/  BRA `(.L_x_2201) ;  /* 0x0000000800f87947 */ /* 0x000fec0003800000 */
.L_x_2202:
[----:B------:R-:W4:Y:S02]  /*1fd0*/  LDG.E.U16 R4, desc[UR36][R4.64] ;  /* 0x0000002404047981 */ /* 0x000f24000c1e1500 */
[----:B----4-:R0:W4:Y:S01]  /*1fe0*/  I2F.S16 R22, R4 ;  /* 0x0000000400167306 */ /* 0x0101220000101400 */
[----:B------:R-:W-:Y:S05]  /*1ff0*/  BRA `(.L_x_2201) ;  /* 0x0000000800ec7947 */ /* 0x000fea0003800000 */
.L_x_2197:
        /* <DEDUP_REMOVED lines=8> */
.L_x_2205:
[----:B------:R-:W4:Y:S02]  /*2080*/  LDG.E.U16 R4, desc[UR36][R4.64] ;  /* 0x0000002404047981 */ /* 0x000f24000c1e1500 */
[----:B----4-:R-:W-:Y:S01]  /*2090*/  HADD2.F32 R22, -RZ, R4.H0_H0 ;  /* 0x20000004ff167230 */ /* 0x010fe20000004100 */
[----:B------:R-:W-:Y:S06]  /*20a0*/  BRA `(.L_x_2201) ;  /* 0x0000000800c07947 */ /* 0x000fec0003800000 */
.L_x_2204:
        /* <DEDUP_REMOVED lines=8> */
.L_x_2207:
[----:B------:R-:W4:Y:S02]  /*2130*/  LDG.E.U16 R4, desc[UR36][R4.64] ;  /* 0x0000002404047981 */ /* 0x000f24000c1e1500 */
[----:B----4-:R-:W-:Y:S01]  /*2140*/  HADD2.F32 R22, -RZ, R4.H0_H0 ;  /* 0x20000004ff167230 */ /* 0x010fe20000004100 */
[----:B------:R-:W-:Y:S06]  /*2150*/  BRA `(.L_x_2201) ;  /* 0x0000000800947947 */ /* 0x000fec0003800000 */
.L_x_2206:
[----:B------:R-:W4:Y:S01]  /*2160*/  LDG.E.64 R4, desc[UR36][R4.64] ;  /* 0x0000002404047981 */ /* 0x000f22000c1e1b00 */
[----:B------:R-:W-:Y:S01]  /*2170*/  UMOV UR4, 0xf0000000 ;  /* 0xf000000000047882 */ /* 0x000fe20000000000 */
[----:B------:R-:W-:Y:S01]  /*2180*/  UMOV UR5, 0x380fffff ;  /* 0x380fffff00057882 */ /* 0x000fe20000000000 */
[----:B----4-:R-:W0:Y:S01]  /*2190*/  F2F.F32.F64 R22, R4 ;  /* 0x0000000400167310 */ /* 0x010e220000301000 */
[----:B------:R-:W-:-:S14]  /*21a0*/  DSETP.GEU.AND P0, PT, |R4|, UR4, PT ;  /* 0x0000000404007e2a */ /* 0x000fdc000bf0e200 */
[----:B0-----:R-:W-:Y:S01]  /*21b0*/  @!P0 FMUL R22, R22, 1.175494350822287508e-38 ;  /* 0x0080000016168820 */ /* 0x001fe20000400000 */
[----:B------:R-:W-:Y:S06]  /*21c0*/  BRA `(.L_x_2201) ;  /* 0x0000000800787947 */ /* 0x000fec0003800000 */
.L_x_2196:
        /* <DEDUP_REMOVED lines=8> */
[----:B------:R-:W4:Y:S02]  /*2250*/  LDG.E.U8 R4, desc[UR36][R4.64] ;  /* 0x0000002404047981 */ /* 0x000f24000c1e1100 */
[----:B----4-:R-:W-:-:S04]  /*2260*/  ISETP.NE.AND P0, PT, R4, RZ, PT ;  /* 0x000000ff0400720c */ /* 0x010fc80003f05270 */
[----:B------:R-:W-:Y:S01]  /*2270*/  FSEL R22, RZ, 1, !P0 ;  /* 0x3f800000ff167808 */ /* 0x000fe20004000000 */
[----:B------:R-:W-:Y:S08]  /*2280*/  BRA `(.L_x_2201) ;  /* 0x0000000800487947 */ /* 0x000ff00003800000 */
.L_x_2210:
[----:B------:R-:W4:Y:S01]  /*2290*/  LDG.E.64 R4, desc[UR36][R4.64] ;  /* 0x0000002404047981 */ /* 0x000f22000c1e1b00 */
[----:B------:R-:W-:Y:S01]  /*22a0*/  UMOV UR4, 0xf0000000 ;  /* 0xf000000000047882 */ /* 0x000fe20000000000 */
[----:B------:R-:W-:Y:S01]  /*22b0*/  UMOV UR5, 0x380fffff ;  /* 0x380fffff00057882 */ /* 0x000fe20000000000 */
[----:B----4-:R-:W0:Y:S01]  /*22c0*/  F2F.F32.F64 R22, R4 ;  /* 0x0000000400167310 */ /* 0x010e220000301000 */
[----:B------:R-:W-:-:S14]  /*22d0*/  DSETP.GEU.AND P0, PT, |R4|, UR4, PT ;  /* 0x0000000404007e2a */ /* 0x000fdc000bf0e200 */
[----:B0-----:R-:W-:Y:S01]  /*22e0*/  @!P0 FMUL R22, R22, 1.175494350822287508e-38 ;  /* 0x0080000016168820 */ /* 0x001fe20000400000 */
[----:B------:R-:W-:Y:S06]  /*22f0*/  BRA `(.L_x_2201) ;  /* 0x00000008002c7947 */ /* 0x000fec0003800000 */
.L_x_2209:
[----:B------:R-:W-:-:S09]  /*2300*/  UISETP.NE.AND UP0, UPT, UR4, 0xf, UPT ;  /* 0x0000000f0400788c */ /* 0x000fd2000bf05270 */
[----:B------:R-:W-:Y:S05]  /*2310*/  BRA.U !UP0, `(.L_x_2211) ;  /* 0x0000000108907547 */ /* 0x000fea000b800000 */
[----:B------:R-:W-:-:S09]  /*2320*/  UISETP.NE.AND UP0, UPT, UR4, 0x17, UPT ;  /* 0x000000170400788c */ /* 0x000fd2000bf05270 */
[----:B------:R-:W-:Y:S05]  /*2330*/  BRA.U !UP0, `(.L_x_2212) ;  /* 0x0000000108547547 */ /* 0x000fea000b800000 */
[----:B------:R-:W-:-:S09]  /*2340*/  UISETP.NE.AND UP0, UPT, UR4, 0x18, UPT ;  /* 0x000000180400788c */ /* 0x000fd2000bf05270 */
[----:B------:R-:W-:Y:S05]  /*2350*/  BRA.U UP0, `(.L_x_2200) ;  /* 0x0000000500b87547 */ /* 0x000fea000b800000 */
[----:B------:R-:W4:Y:S01]  /*2360*/  LDG.E.U8 R22, desc[UR36][R4.64] ;  /* 0x0000002404167981 */ /* 0x000f22000c1e1100 */
[----:B------:R-:W-:Y:S02]  /*2370*/  IMAD.MOV.U32 R6, RZ, RZ, 0x1f ;  /* 0x0000001fff067424 */ /* 0x000fe400078e00ff */
[----:B----4-:R-:W-:-:S05]  /*2380*/  IMAD.SHL.U32 R22, R22, 0x1000000, RZ ;  /* 0x0100000016167824 */ /* 0x010fca00078e00ff */
        /* <DEDUP_REMOVED lines=16> */
.L_x_2212:
[----:B------:R-:W4:Y:S02]  /*2490*/  LDG.E.U8 R4, desc[UR36][R4.64] ;  /* 0x0000002404047981 */ /* 0x000f24000c1e1100 */
[C---:B----4-:R-:W-:Y:S02]  /*24a0*/  IMAD.SHL.U32 R0, R4.reuse, 0x2000000, RZ ;  /* 0x0200000004007824 */ /* 0x050fe400078e00ff */
        /* <DEDUP_REMOVED lines=9> */
[----:B------:R-:W-:Y:S01]  /*2540*/  LOP3.LUT R22, R0, 0x80000000, R3, 0xf8, !PT ;  /* 0x8000000000167812 */ /* 0x000fe200078ef803 */
[----:B------:R-:W-:Y:S06]  /*2550*/  BRA `(.L_x_2201) ;  /* 0x0000000400947947 */ /* 0x000fec0003800000 */
.L_x_2211:
[----:B------:R-:W4:Y:S02]  /*2560*/  LDG.E.U16 R4, desc[UR36][R4.64] ;  /* 0x0000002404047981 */ /* 0x000f24000c1e1500 */
[----:B----4-:R-:W-:Y:S01]  /*2570*/  IMAD.U32 R22, R4, 0x10000, RZ ;  /* 0x0001000004167824 */ /* 0x010fe200078e00ff */
[----:B------:R-:W-:Y:S06]  /*2580*/  BRA `(.L_x_2201) ;  /* 0x0000000400887947 */ /* 0x000fec0003800000 */
.L_x_2208:
        /* <DEDUP_REMOVED lines=8> */
[----:B------:R-:W4:Y:S02]  /*2610*/  LDG.E.U16 R4, desc[UR36][R4.64] ;  /* 0x0000002404047981 */ /* 0x000f24000c1e1500 */
[----:B----4-:R-:W-:Y:S01]  /*2620*/  I2FP.F32.U32 R22, R4 ;  /* 0x0000000400167245 */ /* 0x010fe20000201000 */
[----:B------:R-:W-:Y:S06]  /*2630*/  BRA `(.L_x_2201) ;  /* 0x00000004005c7947 */ /* 0x000fec0003800000 */
.L_x_2215:
[----:B------:R-:W4:Y:S01]  /*2640*/  LDG.E.U8 R4, desc[UR36][R4.64] ;  /* 0x0000002404047981 */ /* 0x000f22000c1e1100 */
[----:B------:R-:W-:Y:S01]  /*2650*/  IMAD.MOV.U32 R22, RZ, RZ, RZ ;  /* 0x000000ffff167224 */ /* 0x000fe200078e00ff */
[----:B----4-:R-:W-:-:S13]  /*2660*/  ISETP.NE.AND P0, PT, R4, RZ, PT ;  /* 0x000000ff0400720c */ /* 0x010fda0003f05270 */
        /* <DEDUP_REMOVED lines=17> */
.L_x_2217:
[----:B------:R-:W-:Y:S05]  /*2780*/  BSYNC.RECONVERGENT B0 ;  /* 0x0000000000007941 */ /* 0x000fea0003800200 */
.L_x_2216:
[----:B------:R-:W-:Y:S01]  /*2790*/  IMAD.SHL.U32 R0, R0, 0x100000, RZ ;  /* 0x0010000000007824 */ /* 0x000fe200078e00ff */
[----:B------:R-:W-:-:S04]  /*27a0*/  LEA R3, R3, 0x3b800000, 0x17 ;  /* 0x3b80000003037811 */ /* 0x000fc800078eb8ff */
[----:B------:R-:W-:Y:S01]  /*27b0*/  LOP3.LUT R22, R3, R0, R7, 0xfe, !PT ;  /* 0x0000000003167212 */ /* 0x000fe200078efe07 */
[----:B------:R-:W-:Y:S06]  /*27c0*/  BRA `(.L_x_2201) ;  /* 0x0000000000f87947 */ /* 0x000fec0003800000 */
.L_x_2214:
        /* <DEDUP_REMOVED lines=20> */
.L_x_2219:
[----:B------:R-:W-:Y:S05]  /*2910*/  BSYNC.RECONVERGENT B0 ;  /* 0x0000000000007941 */ /* 0x000fea0003800200 */
.L_x_2218:
[----:B------:R-:W-:Y:S01]  /*2920*/  IMAD.SHL.U32 R0, R0, 0x200000, RZ ;  /* 0x0020000000007824 */ /* 0x000fe200078e00ff */
[----:B------:R-:W-:-:S04]  /*2930*/  LEA R3, R3, 0x37800000, 0x17 ;  /* 0x3780000003037811 */ /* 0x000fc800078eb8ff */
[----:B------:R-:W-:Y:S01]  /*2940*/  LOP3.LUT R22, R3, R0, R7, 0xfe, !PT ;  /* 0x0000000003167212 */ /* 0x000fe200078efe07 */
[----:B------:R-:W-:Y:S06]  /*2950*/  BRA `(.L_x_2201) ;  /* 0x0000000000947947 */ /* 0x000fec0003800000 */
.L_x_2213:
[----:B------:R-:W-:-:S09]  /*2960*/  UISETP.NE.AND UP0, UPT, UR4, 0x1c, UPT ;  /* 0x0000001c0400788c */ /* 0x000fd2000bf05270 */
[----:B------:R-:W-:Y:S05]  /*2970*/  BRA.U !UP0, `(.L_x_2220) ;  /* 0x0000000108847547 */ /* 0x000fea000b800000 */
[----:B------:R-:W-:-:S09]  /*2980*/  UISETP.NE.AND UP0, UPT, UR4, 0x1d, UPT ;  /* 0x0000001d0400788c */ /* 0x000fd2000bf05270 */
[----:B------:R-:W-:Y:S05]  /*2990*/  BRA.U !UP0, `(.L_x_2221) ;  /* 0x0000000108707547 */ /* 0x000fea000b800000 */
[----:B------:R-:W-:-:S09]  /*29a0*/  UISETP.NE.AND UP0, UPT, UR4, 0x2c, UPT ;  /* 0x0000002c0400788c */ /* 0x000fd2000bf05270 */
[----:B------:R-:W-:Y:S05]  /*29b0*/  BRA.U UP0, `(.L_x_2200) ;  /* 0x0000000100207547 */ /* 0x000fea000b800000 */
[----:B------:R-:W4:Y:S01]  /*29c0*/  LDG.E.U8 R4, desc[UR36][R4.64] ;  /* 0x0000002404047981 */ /* 0x000f22000c1e1100 */
[----:B------:R-:W-:Y:S01]  /*29d0*/  IMAD.MOV.U32 R22, RZ, RZ, 0x400000 ;  /* 0x00400000ff167424 */ /* 0x000fe200078e00ff */
[----:B----4-:R-:W-:-:S13]  /*29e0*/  ISETP.NE.AND P0, PT, R4, RZ, PT ;  /* 0x000000ff0400720c */ /* 0x010fda0003f05270 */
[----:B------:R-:W-:Y:S05]  /*29f0*/  @!P0 BRA `(.L_x_2201) ;  /* 0x00000000006c8947 */ /* 0x000fea0003800000 */
[----:B------:R-:W-:-:S13]  /*2a00*/  ISETP.NE.AND P0, PT, R4, 0xff, PT ;  /* 0x000000ff0400780c */ /* 0x000fda0003f05270 */
[----:B------:R-:W-:Y:S02]  /*2a10*/  @!P0 IMAD.MOV.U32 R22, RZ, RZ, 0x7f800001 ;  /* 0x7f800001ff168424 */ /* 0x000fe400078e00ff */
[----:B------:R-:W-:Y:S01]  /*2a20*/  @P0 IMAD.SHL.U32 R22, R4, 0x800000, RZ ;  /* 0x0080000004160824 */ /* 0x000fe200078e00ff */
[----:B------:R-:W-:Y:S06]  /*2a30*/  BRA `(.L_x_2201) ;  /* 0x00000000005c7947 */ /* 0x000fec0003800000 */
.L_x_2200:
[----:B------:R-:W-:Y:S01]  /*2a40*/  MOV R14, 0x0 ;  /* 0x00000000000e7802 */ /* 0x000fe20000000f00 */
[----:B------:R-:W0:Y:S01]  /*2a50*/  LDCU.64 UR4, c[0x4][0x128] ;  /* 0x01002500ff0477ac */ /* 0x000e220008000a00 */
[----:B------:R-:W-:Y:S02]  /*2a60*/  IMAD.MOV.U32 R8, RZ, RZ, 0x4e ;  /* 0x0000004eff087424 */ /* 0x000fe400078e00ff */
[----:B------:R-:W-:Y:S01]  /*2a70*/  IMAD.MOV.U32 R12, RZ, RZ, 0x1 ;  /* 0x00000001ff0c7424 */ /* 0x000fe200078e00ff */
[----:B------:R-:W4:Y:S01]  /*2a80*/  LDCU.64 UR6, c[0x4][0x130] ;  /* 0x01002600ff0677ac */ /* 0x000f220008000a00 */
[----:B------:R-:W1:Y:S01]  /*2a90*/  LDC.64 R14, c[0x4][R14] ;  /* 0x010000000e0e7b82 */ /* 0x000e620000000a00 */
[----:B------:R-:W-:Y:S01]  /*2aa0*/  IMAD.MOV.U32 R13, RZ, RZ, RZ ;  /* 0x000000ffff0d7224 */ /* 0x000fe200078e00ff */
[----:B------:R-:W2:Y:S01]  /*2ab0*/  LDCU.64 UR8, c[0x4][0x18] ;  /* 0x01000300ff0877ac */ /* 0x000ea20008000a00 */
[----:B0-----:R-:W-:Y:S02]  /*2ac0*/  IMAD.U32 R4, RZ, RZ, UR4 ;  /* 0x00000004ff047e24 */ /* 0x001fe4000f8e00ff */
[----:B------:R-:W-:-:S02]  /*2ad0*/  IMAD.U32 R5, RZ, RZ, UR5 ;  /* 0x00000005ff057e24 */ /* 0x000fc4000f8e00ff */
[----:B----4-:R-:W-:Y:S02]  /*2ae0*/  IMAD.U32 R6, RZ, RZ, UR6 ;  /* 0x00000006ff067e24 */ /* 0x010fe4000f8e00ff */
[----:B------:R-:W-:Y:S02]  /*2af0*/  IMAD.U32 R7, RZ, RZ, UR7 ;  /* 0x00000007ff077e24 */ /* 0x000fe4000f8e00ff */
[----:B--2---:R-:W-:Y:S02]  /*2b00*/  IMAD.U32 R10, RZ, RZ, UR8 ;  /* 0x00000008ff0a7e24 */ /* 0x004fe4000f8e00ff */
[----:B------:R-:W-:-:S07]  /*2b10*/  IMAD.U32 R11, RZ, RZ, UR9 ;  /* 0x00000009ff0b7e24 */ /* 0x000fce000f8e00ff */
[----:B------:R-:W-:-:S07]  /*2b20*/  LEPC R20, `(.L_x_2222) ;  /* 0x000000001014794e */ /* 0x000fce0000000000 */
[----:B-1-3-5:R-:W-:Y:S05]  /*2b30*/  CALL.ABS.NOINC R14 ;  /* 0x000000000e007343 */ /* 0x02afea0003c00000 */
.L_x_2222:
[----:B------:R-:W-:Y:S01]  /*2b40*/  IMAD.MOV.U32 R22, RZ, RZ, RZ ;  /* 0x000000ffff167224 */ /* 0x000fe200078e00ff */
[----:B------:R-:W-:Y:S06]  /*2b50*/  BRA `(.L_x_2201) ;  /* 0x0000000000147947 */ /* 0x000fec0003800000 */
.L_x_2221:
[----:B------:R-:W4:Y:S02]  /*2b60*/  LDG.E.64 R4, desc[UR36][R4.64] ;  /* 0x0000002404047981 */ /* 0x000f24000c1e1b00 */
[----:B----4-:R0:W4:Y:S01]  /*2b70*/  I2F.U64 R22, R4 ;  /* 0x0000000400167312 */ /* 0x0101220000301000 */
[----:B------:R-:W-:Y:S05]  /*2b80*/  BRA `(.L_x_2201) ;  /* 0x0000000000087947 */ /* 0x000fea0003800000 */
.L_x_2220:
[----:B------:R-:W4:Y:S02]  /*2b90*/  LDG.E R4, desc[UR36][R4.64] ;  /* 0x0000002404047981 */ /* 0x000f24000c1e1900 */
[----:B----4-:R-:W-:-:S07]  /*2ba0*/  I2FP.F32.U32 R22, R4 ;  /* 0x0000000400167245 */ /* 0x010fce0000201000 */
.L_x_2201:
[----:B------:R-:W-:Y:S05]  /*2bb0*/  BSYNC.RECONVERGENT B6 ;  /* 0x0000000000067941 */ /* 0x000fea0003800200 */
.L_x_2195:
[----:B0-----:R-:W0:Y:S01]  /*2bc0*/  LDC.64 R4, c[0x0][0x3a8] ;  /* 0x0000ea00ff047b82 */ /* 0x001e220000000a00 */
[----:B------:R-:W1:Y:S01]  /*2bd0*/  LDCU UR5, c[0x0][0x3bc] ;  /* 0x00007780ff0577ac */ /* 0x000e620008000800 */
        /* <DEDUP_REMOVED lines=18> */
.L_x_2227:
[----:B------:R-:W2:Y:S02]  /*2d00*/  LDG.E.U8 R4, desc[UR36][R4.64] ;  /* 0x0000002404047981 */ /* 0x000ea4000c1e1100 */
[----:B--2---:R-:W-:Y:S01]  /*2d10*/  I2FP.F32.U32 R23, R4 ;  /* 0x0000000400177245 */ /* 0x004fe20000201000 */
[----:B------:R-:W-:Y:S06]  /*2d20*/  BRA `(.L_x_2229) ;  /* 0x0000000c00247947 */ /* 0x000fec0003800000 */
.L_x_2226:
        /* <DEDUP_REMOVED lines=9> */
.L_x_2231:
[----:B------:R-:W2:Y:S02]  /*2dc0*/  LDG.E R4, desc[UR36][R4.64] ;  /* 0x0000002404047981 */ /* 0x000ea4000c1e1900 */
[----:B--2---:R-:W-:Y:S01]  /*2dd0*/  I2FP.F32.S32 R23, R4 ;  /* 0x0000000400177245 */ /* 0x004fe20000201400 */
[----:B------:R-:W-:Y:S06]  /*2de0*/  BRA `(.L_x_2229) ;  /* 0x0000000800f47947 */ /* 0x000fec0003800000 */
.L_x_2230:
[----:B------:R-:W2:Y:S02]  /*2df0*/  LDG.E.U16 R4, desc[UR36][R4.64] ;  /* 0x0000002404047981 */ /* 0x000ea4000c1e1500 */
[----:B--2---:R2:W0:Y:S01]  /*2e00*/  I2F.S16 R23, R4 ;  /* 0x0000000400177306 */ /* 0x0044220000101400 */
[----:B------:R-:W-:Y:S05]  /*2e10*/  BRA `(.L_x_2229) ;  /* 0x0000000800e87947 */ /* 0x000fea0003800000 */
.L_x_2225:
        /* <DEDUP_REMOVED lines=8> */
.L_x_2233:
[----:B------:R-:W2:Y:S02]  /*2ea0*/  LDG.E.U16 R4, desc[UR36][R4.64] ;  /* 0x0000002404047981 */ /* 0x000ea4000c1e1500 */
[----:B--2---:R-:W-:Y:S01]  /*2eb0*/  HADD2.F32 R23, -RZ, R4.H0_H0 ;  /* 0x20000004ff177230 */ /* 0x004fe20000004100 */
[----:B------:R-:W-:Y:S06]  /*2ec0*/  BRA `(.L_x_2229) ;  /* 0x0000000800bc7947 */ /* 0x000fec0003800000 */
.L_x_2232:
        /* <DEDUP_REMOVED lines=8> */
.L_x_2235:
[----:B------:R-:W2:Y:S02]  /*2f50*/  LDG.E.U16 R4, desc[UR36][R4.64] ;  /* 0x0000002404047981 */ /* 0x000ea4000c1e1500 */
[----:B--2---:R-:W-:Y:S01]  /*2f60*/  HADD2.F32 R23, -RZ, R4.H0_H0 ;  /* 0x20000004ff177230 */ /* 0x004fe20000004100 */
[----:B------:R-:W-:Y:S06]  /*2f70*/  BRA `(.L_x_2229) ;  /* 0x0000000800907947 */ /* 0x000fec0003800000 */
.L_x_2234:
[----:B------:R-:W2:Y:S01]  /*2f80*/  LDG.E.64 R4, desc[UR36][R4.64] ;  /* 0x0000002404047981 */ /* 0x000ea2000c1e1b00 */
[----:B------:R-:W-:Y:S01]  /*2f90*/  UMOV UR4, 0xf0000000 ;  /* 0xf000000000047882 */ /* 0x000fe20000000000 */
[----:B------:R-:W-:Y:S01]  /*2fa0*/  UMOV UR5, 0x380fffff ;  /* 0x380fffff00057882 */ /* 0x000fe20000000000 */
[----:B--2---:R-:W0:Y:S01]  /*2fb0*/  F2F.F32.F64 R23, R4 ;  /* 0x0000000400177310 */ /* 0x004e220000301000 */
[----:B------:R-:W-:-:S14]  /*2fc0*/  DSETP.GEU.AND P0, PT, |R4|, UR4, PT ;  /* 0x0000000404007e2a */ /* 0x000fdc000bf0e200 */
[----:B0-----:R-:W-:Y:S01]  /*2fd0*/  @!P0 FMUL R23, R23, 1.175494350822287508e-38 ;  /* 0x0080000017178820 */ /* 0x001fe20000400000 */
[----:B------:R-:W-:Y:S06]  /*2fe0*/  BRA `(.L_x_2229) ;  /* 0x0000000800747947 */ /* 0x000fec0003800000 */
.L_x_2224:
        /* <DEDUP_REMOVED lines=12> */
.L_x_2238:
[----:B------:R-:W2:Y:S01]  /*30b0*/  LDG.E.64 R4, desc[UR36][R4.64] ;  /* 0x0000002404047981 */ /* 0x000ea2000c1e1b00 */
[----:B------:R-:W-:Y:S01]  /*30c0*/  UMOV UR4, 0xf0000000 ;  /* 0xf000000000047882 */ /* 0x000fe20000000000 */
[----:B------:R-:W-:Y:S01]  /*30d0*/  UMOV UR5, 0x380fffff ;  /* 0x380fffff00057882 */ /* 0x000fe20000000000 */
[----:B--2---:R-:W0:Y:S01]  /*30e0*/  F2F.F32.F64 R23, R4 ;  /* 0x0000000400177310 */ /* 0x004e220000301000 */
[----:B------:R-:W-:-:S14]  /*30f0*/  DSETP.GEU.AND P0, PT, |R4|, UR4, PT ;  /* 0x0000000404007e2a */ /* 0x000fdc000bf0e200 */
[----:B0-----:R-:W-:Y:S01]  /*3100*/  @!P0 FMUL R23, R23, 1.175494350822287508e-38 ;  /* 0x0080000017178820 */ /* 0x001fe20000400000 */
[----:B------:R-:W-:Y:S06]  /*3110*/  BRA `(.L_x_2229) ;  /* 0x0000000800287947 */ /* 0x000fec0003800000 */
.L_x_2237:
        /* <DEDUP_REMOVED lines=25> */
.L_x_2240:
        /* <DEDUP_REMOVED lines=12> */
.L_x_2239:
[----:B------:R-:W2:Y:S02]  /*3370*/  LDG.E.U16 R4, desc[UR36][R4.64] ;  /* 0x0000002404047981 */ /* 0x000ea4000c1e1500 */
[----:B--2---:R-:W-:Y:S01]  /*3380*/  IMAD.U32 R23, R4, 0x10000, RZ ;  /* 0x0001000004177824 */ /* 0x004fe200078e00ff */
[----:B------:R-:W-:Y:S06]  /*3390*/  BRA `(.L_x_2229) ;  /* 0x0000000400887947 */ /* 0x000fec0003800000 */
.L_x_2236:
        /* <DEDUP_REMOVED lines=11> */
.L_x_2243:
        /* <DEDUP_REMOVED lines=20> */
.L_x_2245:
[----:B------:R-:W-:Y:S05]  /*3590*/  BSYNC.RECONVERGENT B0 ;  /* 0x0000000000007941 */ /* 0x000fea0003800200 */
.L_x_2244:
[----:B------:R-:W-:Y:S01]  /*35a0*/  IMAD.SHL.U32 R0, R0, 0x100000, RZ ;  /* 0x0010000000007824 */ /* 0x000fe200078e00ff */
[----:B------:R-:W-:-:S04]  /*35b0*/  LEA R3, R3, 0x3b800000, 0x17 ;  /* 0x3b80000003037811 */ /* 0x000fc800078eb8ff */
[----:B------:R-:W-:Y:S01]  /*35c0*/  LOP3.LUT R23, R3, R0, R23, 0xfe, !PT ;  /* 0x0000000003177212 */ /* 0x000fe200078efe17 */
[----:B------:R-:W-:Y:S06]  /*35d0*/  BRA `(.L_x_2229) ;  /* 0x0000000000f87947 */ /* 0x000fec0003800000 */
.L_x_2242:
        /* <DEDUP_REMOVED lines=20> */
.L_x_2247:
[----:B------:R-:W-:Y:S05]  /*3720*/  BSYNC.RECONVERGENT B0 ;  /* 0x0000000000007941 */ /* 0x000fea0003800200 */
.L_x_2246:
[----:B------:R-:W-:Y:S01]  /*3730*/  IMAD.SHL.U32 R0, R0, 0x200000, RZ ;  /* 0x0020000000007824 */ /* 0x000fe200078e00ff */
[----:B------:R-:W-:-:S04]  /*3740*/  LEA R3, R3, 0x37800000, 0x17 ;  /* 0x3780000003037811 */ /* 0x000fc800078eb8ff */
[----:B------:R-:W-:Y:S01]  /*3750*/  LOP3.LUT R23, R3, R0, R23, 0xfe, !PT ;  /* 0x0000000003177212 */ /* 0x000fe200078efe17 */
[----:B------:R-:W-:Y:S06]  /*3760*/  BRA `(.L_x_2229) ;  /* 0x0000000000947947 */ /* 0x000fec0003800000 */
.L_x_2241:
        /* <DEDUP_REMOVED lines=14> */
.L_x_2228:
        /* <DEDUP_REMOVED lines=15> */
[----:B--2-45:R-:W-:Y:S05]  /*3940*/  CALL.ABS.NOINC R14 ;  /* 0x000000000e007343 */ /* 0x034fea0003c00000 */
.L_x_2250:
[----:B------:R-:W-:Y:S01]  /*3950*/  IMAD.MOV.U32 R23, RZ, RZ, RZ ;  /* 0x000000ffff177224 */ /* 0x000fe200078e00ff */
[----:B------:R-:W-:Y:S06]  /*3960*/  BRA `(.L_x_2229) ;  /* 0x0000000000147947 */ /* 0x000fec0003800000 */
.L_x_2249:
[----:B------:R-:W2:Y:S02]  /*3970*/  LDG.E.64 R4, desc[UR36][R4.64] ;  /* 0x0000002404047981 */ /* 0x000ea4000c1e1b00 */
[----:B--2---:R0:W1:Y:S01]  /*3980*/  I2F.U64 R23, R4 ;  /* 0x0000000400177312 */ /* 0x0040620000301000 */
[----:B------:R-:W-:Y:S05]  /*3990*/  BRA `(.L_x_2229) ;  /* 0x0000000000087947 */ /* 0x000fea0003800000 */
.L_x_2248:
[----:B------:R-:W2:Y:S02]  /*39a0*/  LDG.E R4, desc[UR36][R4.64] ;  /* 0x0000002404047981 */ /* 0x000ea4000c1e1900 */
[----:B--2---:R-:W-:-:S07]  /*39b0*/  I2FP.F32.U32 R23, R4 ;  /* 0x0000000400177245 */ /* 0x004fce0000201000 */
.L_x_2229:
[----:B------:R-:W-:Y:S05]  /*39c0*/  BSYNC.RECONVERGENT B6 ;  /* 0x0000000000067941 */ /* 0x000fea0003800200 */
.L_x_2223:
[----:B------:R-:W-:-:S07]  /*39d0*/  VIADD R16, R16, 0x80 ;  /* 0x0000008010107836 */ /* 0x000fce0000000000 */
.L_x_2194:
[----:B------:R-:W-:Y:S05]  /*39e0*/  BSYNC.RECONVERGENT B7 ;  /* 0x0000000000077941 */ /* 0x000fea0003800200 */
.L_x_2193:
[----:B------:R-:W-:Y:S01]  /*39f0*/  ISETP.GE.AND P0, PT, R16, R17, PT ;  /* 0x000000111000720c */ /* 0x000fe20003f06270 */
[----:B------:R-:W-:Y:S01]  /*3a00*/  BSSY.RECONVERGENT B7, `(.L_x_2251) ;  /* 0x00001c8000077945 */ /* 0x000fe20003800200 */
[----:B------:R-:W-:-:S11]  /*3a10*/  CS2R R24, SRZ ;  /* 0x0000000000187805 */ /* 0x000fd6000001ff00 */
[----:B------:R-:W-:Y:S05]  /*3a20*/  @P0 BRA `(.L_x_2252) ;  /* 0x0000001c00140947 */ /* 0x000fea0003800000 */
[----:B0-2-4-:R-:W0:Y:S01]  /*3a30*/  LDC.64 R4, c[0x0][0x3a0] ;  /* 0x0000e800ff047b82 */ /* 0x015e220000000a00 */
[----:B------:R-:W2:Y:S01]  /*3a40*/  LDCU UR5, c[0x0][0x3b8] ;  /* 0x00007700ff0577ac */ /* 0x000ea20008000800 */
[----:B------:R-:W-:Y:S01]  /*3a50*/  IMAD R25, R2, 0x200, R16 ;  /* 0x0000020002197824 */ /* 0x000fe200078e0210 */
        /* <DEDUP_REMOVED lines=18> */
.L_x_2257:
[----:B------:R-:W2:Y:S02]  /*3b80*/  LDG.E.U8 R4, desc[UR36][R4.64] ;  /* 0x0000002404047981 */ /* 0x000ea4000c1e1100 */
[----:B--2---:R-:W-:Y:S01]  /*3b90*/  I2FP.F32.U32 R24, R4 ;  /* 0x0000000400187245 */ /* 0x004fe20000201000 */
[----:B------:R-:W-:Y:S06]  /*3ba0*/  BRA `(.L_x_2259) ;  /* 0x0000000c00287947 */ /* 0x000fec0003800000 */
.L_x_2256:
        /* <DEDUP_REMOVED lines=9> */
.L_x_2261:
[----:B------:R-:W2:Y:S02]  /*3c40*/  LDG.E R4, desc[UR36][R4.64] ;  /* 0x0000002404047981 */ /* 0x000ea4000c1e1900 */
[----:B--2---:R-:W-:Y:S01]  /*3c50*/  I2FP.F32.S32 R24, R4 ;  /* 0x0000000400187245 */ /* 0x004fe20000201400 */
[----:B------:R-:W-:Y:S06]  /*3c60*/  BRA `(.L_x_2259) ;  /* 0x0000000800f87947 */ /* 0x000fec0003800000 */
.L_x_2260:
[----:B------:R-:W2:Y:S02]  /*3c70*/  LDG.E.U16 R4, desc[UR36][R4.64] ;  /* 0x0000002404047981 */ /* 0x000ea4000c1e1500 */
[----:B--2---:R0:W2:Y:S01]  /*3c80*/  I2F.S16 R24, R4 ;  /* 0x0000000400187306 */ /* 0x0040a20000101400 */
[----:B------:R-:W-:Y:S05]  /*3c90*/  BRA `(.L_x_2259) ;  /* 0x0000000800ec7947 */ /* 0x000fea0003800000 */
.L_x_2255:
        /* <DEDUP_REMOVED lines=8> */
.L_x_2263:
[----:B------:R-:W2:Y:S02]  /*3d20*/  LDG.E.U16 R4, desc[UR36][R4.64] ;  /* 0x0000002404047981 */ /* 0x000ea4000c1e1500 */
[----:B--2---:R-:W-:Y:S01]  /*3d30*/  HADD2.F32 R24, -RZ, R4.H0_H0 ;  /* 0x20000004ff187230 */ /* 0x004fe20000004100 */
[----:B------:R-:W-:Y:S06]  /*3d40*/  BRA `(.L_x_2259) ;  /* 0x0000000800c07947 */ /* 0x000fec0003800000 */
.L_x_2262:
        /* <DEDUP_REMOVED lines=8> */
.L_x_2265:
[----:B------:R-:W2:Y:S02]  /*3dd0*/  LDG.E.U16 R4, desc[UR36][R4.64] ;  /* 0x0000002404047981 */ /* 0x000ea4000c1e1500 */
[----:B--2---:R-:W-:Y:S01]  /*3de0*/  HADD2.F32 R24, -RZ, R4.H0_H0 ;  /* 0x20000004ff187230 */ /* 0x004fe20000004100 */
[----:B------:R-:W-:Y:S06]  /*3df0*/  BRA `(.L_x_2259) ;  /* 0x0000000800947947 */ /* 0x000fec0003800000 */
.L_x_2264:
[----:B------:R-:W2:Y:S01]  /*3e00*/  LDG.E.64 R4, desc[UR36][R4.64] ;  /* 0x0000002404047981 */ /* 0x000ea2000c1e1b00 */
[----:B------:R-:W-:Y:S01]  /*3e10*/  UMOV UR4, 0xf0000000 ;  /* 0xf000000000047882 */ /* 0x000fe20000000000 */
[----:B------:R-:W-:Y:S01]  /*3e20*/  UMOV UR5, 0x380fffff ;  /* 0x380fffff00057882 */ /* 0x000fe20000000000 */
[----:B--2---:R-:W0:Y:S01]  /*3e30*/  F2F.F32.F64 R24, R4 ;  /* 0x0000000400187310 */ /* 0x004e220000301000 */
[----:B------:R-:W-:-:S14]  /*3e40*/  DSETP.GEU.AND P0, PT, |R4|, UR4, PT ;  /* 0x0000000404007e2a */ /* 0x000fdc000bf0e200 */
[----:B0-----:R-:W-:Y:S01]  /*3e50*/  @!P0 FMUL R24, R24, 1.175494350822287508e-38 ;  /* 0x0080000018188820 */ /* 0x001fe20000400000 */
[----:B------:R-:W-:Y:S06]  /*3e60*/  BRA `(.L_x_2259) ;  /* 0x0000000800787947 */ /* 0x000fec0003800000 */
.L_x_2254:
        /* <DEDUP_REMOVED lines=12> */
.L_x_2268:
[----:B------:R-:W2:Y:S01]  /*3f30*/  LDG.E.64 R4, desc[UR36][R4.64] ;  /* 0x0000002404047981 */ /* 0x000ea2000c1e1b00 */
[----:B------:R-:W-:Y:S01]  /*3f40*/  UMOV UR4, 0xf0000000 ;  /* 0xf000000000047882 */ /* 0x000fe20000000000 */
[----:B------:R-:W-:Y:S01]  /*3f50*/  UMOV UR5, 0x380fffff ;  /* 0x380fffff00057882 */ /* 0x000fe20000000000 */
[----:B--2---:R-:W0:Y:S01]  /*3f60*/  F2F.F32.F64 R24, R4 ;  /* 0x0000000400187310 */ /* 0x004e220000301000 */
[----:B------:R-:W-:-:S14]  /*3f70*/  DSETP.GEU.AND P0, PT, |R4|, UR4, PT ;  /* 0x0000000404007e2a */ /* 0x000fdc000bf0e200 */
[----:B0-----:R-:W-:Y:S01]  /*3f80*/  @!P0 FMUL R24, R24, 1.175494350822287508e-38 ;  /* 0x0080000018188820 */ /* 0x001fe20000400000 */
[----:B------:R-:W-:Y:S06]  /*3f90*/  BRA `(.L_x_2259) ;  /* 0x00000008002c7947 */ /* 0x000fec0003800000 */
.L_x_2267:
        /* <DEDUP_REMOVED lines=25> */
.L_x_2270:
        /* <DEDUP_REMOVED lines=13> */
.L_x_2269:
[----:B------:R-:W2:Y:S02]  /*4200*/  LDG.E.U16 R4, desc[UR36][R4.64] ;  /* 0x0000002404047981 */ /* 0x000ea4000c1e1500 */
[----:B--2---:R-:W-:Y:S01]  /*4210*/  IMAD.U32 R24, R4, 0x10000, RZ ;  /* 0x0001000004187824 */ /* 0x004fe200078e00ff */
[----:B------:R-:W-:Y:S06]  /*4220*/  BRA `(.L_x_2259) ;  /* 0x0000000400887947 */ /* 0x000fec0003800000 */
.L_x_2266:
        /* <DEDUP_REMOVED lines=11> */
.L_x_2273:
        /* <DEDUP_REMOVED lines=20> */
.L_x_2275:
[----:B------:R-:W-:Y:S05]  /*4420*/  BSYNC.RECONVERGENT B0 ;  /* 0x0000000000007941 */ /* 0x000fea0003800200 */
.L_x_2274:
[----:B------:R-:W-:Y:S01]  /*4430*/  IMAD.SHL.U32 R0, R0, 0x100000, RZ ;  /* 0x0010000000007824 */ /* 0x000fe200078e00ff */
[----:B------:R-:W-:-:S04]  /*4440*/  LEA R3, R3, 0x3b800000, 0x17 ;  /* 0x3b80000003037811 */ /* 0x000fc800078eb8ff */
[----:B------:R-:W-:Y:S01]  /*4450*/  LOP3.LUT R24, R3, R0, R7, 0xfe, !PT ;  /* 0x0000000003187212 */ /* 0x000fe200078efe07 */
[----:B------:R-:W-:Y:S06]  /*4460*/  BRA `(.L_x_2259) ;  /* 0x0000000000f87947 */ /* 0x000fec0003800000 */
.L_x_2272:
        /* <DEDUP_REMOVED lines=20> */
.L_x_2277:
[----:B------:R-:W-:Y:S05]  /*45b0*/  BSYNC.RECONVERGENT B0 ;  /* 0x0000000000007941 */ /* 0x000fea0003800200 */
.L_x_2276:
[----:B------:R-:W-:Y:S01]  /*45c0*/  IMAD.SHL.U32 R0, R0, 0x200000, RZ ;  /* 0x0020000000007824 */ /* 0x000fe200078e00ff */
[----:B------:R-:W-:-:S04]  /*45d0*/  LEA R3, R3, 0x37800000, 0x17 ;  /* 0x3780000003037811 */ /* 0x000fc800078eb8ff */
[----:B------:R-:W-:Y:S01]  /*45e0*/  LOP3.LUT R24, R3, R0, R7, 0xfe, !PT ;  /* 0x0000000003187212 */ /* 0x000fe200078efe07 */
[----:B------:R-:W-:Y:S06]  /*45f0*/  BRA `(.L_x_2259) ;  /* 0x0000000000947947 */ /* 0x000fec0003800000 */
.L_x_2271:
        /* <DEDUP_REMOVED lines=14> */
.L_x_2258:
        /* <DEDUP_REMOVED lines=16> */
.L_x_2280:
[----:B------:R-:W-:Y:S01]  /*47e0*/  IMAD.MOV.U32 R24, RZ, RZ, RZ ;  /* 0x000000ffff187224 */ /* 0x000fe200078e00ff */
[----:B------:R-:W-:Y:S06]  /*47f0*/  BRA `(.L_x_2259) ;  /* 0x0000000000147947 */ /* 0x000fec0003800000 */
.L_x_2279:
[----:B------:R-:W2:Y:S02]  /*4800*/  LDG.E.64 R4, desc[UR36][R4.64] ;  /* 0x0000002404047981 */ /* 0x000ea4000c1e1b00 */
[----:B--2---:R0:W2:Y:S01]  /*4810*/  I2F.U64 R24, R4 ;  /* 0x0000000400187312 */ /* 0x0040a20000301000 */
[----:B------:R-:W-:Y:S05]  /*4820*/  BRA `(.L_x_2259) ;  /* 0x0000000000087947 */ /* 0x000fea0003800000 */
.L_x_2278:
[----:B------:R-:W2:Y:S02]  /*4830*/  LDG.E R4, desc[UR36][R4.64] ;  /* 0x0000002404047981 */ /* 0x000ea4000c1e1900 */
[----:B--2---:R-:W-:-:S07]  /*4840*/  I2FP.F32.U32 R24, R4 ;  /* 0x0000000400187245 */ /* 0x004fce0000201000 */
.L_x_2259:
[----:B------:R-:W-:Y:S05]  /*4850*/  BSYNC.RECONVERGENT B6 ;  /* 0x0000000000067941 */ /* 0x000fea0003800200 */
.L_x_2253:
[----:B0---4-:R-:W0:Y:S01]  /*4860*/  LDC.64 R4, c[0x0][0x3a8] ;  /* 0x0000ea00ff047b82 */ /* 0x011e220000000a00 */
[----:B------:R-:W4:Y:S01]  /*4870*/  LDCU UR5, c[0x0][0x3bc] ;  /* 0x00007780ff0577ac */ /* 0x000f220008000800 */
        /* <DEDUP_REMOVED lines=18> */
.L_x_2285:
[----:B------:R-:W4:Y:S02]  /*49a0*/  LDG.E.U8 R4, desc[UR36][R4.64] ;  /* 0x0000002404047981 */ /* 0x000f24000c1e1100 */
[----:B----4-:R-:W-:Y:S01]  /*49b0*/  I2FP.F32.U32 R25, R4 ;  /* 0x0000000400197245 */ /* 0x010fe20000201000 */
[----:B------:R-:W-:Y:S06]  /*49c0*/  BRA `(.L_x_2287) ;  /* 0x0000000c00247947 */ /* 0x000fec0003800000 */
.L_x_2284:
        /* <DEDUP_REMOVED lines=9> */
.L_x_2289:
[----:B------:R-:W4:Y:S02]  /*4a60*/  LDG.E R4, desc[UR36][R4.64] ;  /* 0x0000002404047981 */ /* 0x000f24000c1e1900 */
[----:B----4-:R-:W-:Y:S01]  /*4a70*/  I2FP.F32.S32 R25, R4 ;  /* 0x0000000400197245 */ /* 0x010fe20000201400 */
[----:B------:R-:W-:Y:S06]  /*4a80*/  BRA `(.L_x_2287) ;  /* 0x0000000800f47947 */ /* 0x000fec0003800000 */
.L_x_2288:
[----:B------:R-:W4:Y:S02]  /*4a90*/  LDG.E.U16 R4, desc[UR36][R4.64] ;  /* 0x0000002404047981 */ /* 0x000f24000c1e1500 */
[----:B----4-:R0:W4:Y:S01]  /*4aa0*/  I2F.S16 R25, R4 ;  /* 0x0000000400197306 */ /* 0x0101220000101400 */
[----:B------:R-:W-:Y:S05]  /*4ab0*/  BRA `(.L_x_2287) ;  /* 0x0000000800e87947 */ /* 0x000fea0003800000 */
.L_x_2283:
        /* <DEDUP_REMOVED lines=8> */
.L_x_2291:
[----:B------:R-:W4:Y:S02]  /*4b40*/  LDG.E.U16 R4, desc[UR36][R4.64] ;  /* 0x0000002404047981 */ /* 0x000f24000c1e1500 */
[----:B----4-:R-:W-:Y:S01]  /*4b50*/  HADD2.F32 R25, -RZ, R4.H0_H0 ;  /* 0x20000004ff197230 */ /* 0x010fe20000004100 */
[----:B------:R-:W-:Y:S06]  /*4b60*/  BRA `(.L_x_2287) ;  /* 0x0000000800bc7947 */ /* 0x000fec0003800000 */
.L_x_2290:
        /* <DEDUP_REMOVED lines=8> */
.L_x_2293:
[----:B------:R-:W4:Y:S02]  /*4bf0*/  LDG.E.U16 R4, desc[UR36][R4.64] ;  /* 0x0000002404047981 */ /* 0x000f24000c1e1500 */
[----:B----4-:R-:W-:Y:S01]  /*4c00*/  HADD2.F32 R25, -RZ, R4.H0_H0 ;  /* 0x20000004ff197230 */ /* 0x010fe20000004100 */
[----:B------:R-:W-:Y:S06]  /*4c10*/  BRA `(.L_x_2287) ;  /* 0x0000000800907947 */ /* 0x000fec0003800000 */
.L_x_2292:
[----:B------:R-:W4:Y:S01]  /*4c20*/  LDG.E.64 R4, desc[UR36][R4.64] ;  /* 0x0000002404047981 */ /* 0x000f22000c1e1b00 */
[----:B------:R-:W-:Y:S01]  /*4c30*/  UMOV UR4, 0xf0000000 ;  /* 0xf000000000047882 */ /* 0x000fe20000000000 */
[----:B------:R-:W-:Y:S01]  /*4c40*/  UMOV UR5, 0x380fffff ;  /* 0x380fffff00057882 */ /* 0x000fe20000000000 */
[----:B----4-:R-:W0:Y:S01]  /*4c50*/  F2F.F32.F64 R25, R4 ;  /* 0x0000000400197310 */ /* 0x010e220000301000 */
[----:B------:R-:W-:-:S14]  /*4c60*/  DSETP.GEU.AND P0, PT, |R4|, UR4, PT ;  /* 0x0000000404007e2a */ /* 0x000fdc000bf0e200 */
[----:B0-----:R-:W-:Y:S01]  /*4c70*/  @!P0 FMUL R25, R25, 1.175494350822287508e-38 ;  /* 0x0080000019198820 */ /* 0x001fe20000400000 */
[----:B------:R-:W-:Y:S06]  /*4c80*/  BRA `(.L_x_2287) ;  /* 0x0000000800747947 */ /* 0x000fec0003800000 */
.L_x_2282:
        /* <DEDUP_REMOVED lines=12> */
.L_x_2296:
[----:B------:R-:W4:Y:S01]  /*4d50*/  LDG.E.64 R4, desc[UR36][R4.64] ;  /* 0x0000002404047981 */ /* 0x000f22000c1e1b00 */
[----:B------:R-:W-:Y:S01]  /*4d60*/  UMOV UR4, 0xf0000000 ;  /* 0xf000000000047882 */ /* 0x000fe20000000000 */
[----:B------:R-:W-:Y:S01]  /*4d70*/  UMOV UR5, 0x380fffff ;  /* 0x380fffff00057882 */ /* 0x000fe20000000000 */
[----:B----4-:R-:W0:Y:S01]  /*4d80*/  F2F.F32.F64 R25, R4 ;  /* 0x0000000400197310 */ /* 0x010e220000301000 */
[----:B------:R-:W-:-:S14]  /*4d90*/  DSETP.GEU.AND P0, PT, |R4|, UR4, PT ;  /* 0x0000000404007e2a */ /* 0x000fdc000bf0e200 */
[----:B0-----:R-:W-:Y:S01]  /*4da0*/  @!P0 FMUL R25, R25, 1.175494350822287508e-38 ;  /* 0x0080000019198820 */ /* 0x001fe20000400000 */
[----:B------:R-:W-:Y:S06]  /*4db0*/  BRA `(.L_x_2287) ;  /* 0x0000000800287947 */ /* 0x000fec0003800000 */
.L_x_2295:
        /* <DEDUP_REMOVED lines=25> */
.L_x_2298:
[----:B------:R-:W4:Y:S02]  /*4f50*/  LDG.E.U8 R4, desc[UR36][R4.64] ;  /* 0x0000002404047981 */ /* 0x000f24000c1e1100 */
[C---:B----4-:R-:W-:Y:S02]  /*4f60*/  IMAD.SHL.U32 R0, R4.reuse, 0x2000000, RZ ;  /* 0x0200000004007824 */ /* 0x050fe400078e00ff */
        /* <DEDUP_REMOVED lines=10> */
.L_x_2297:
[----:B------:R-:W4:Y:S02]  /*5010*/  LDG.E.U16 R4, desc[UR36][R4.64] ;  /* 0x0000002404047981 */ /* 0x000f24000c1e1500 */
[----:B----4-:R-:W-:Y:S01]  /*5020*/  IMAD.U32 R25, R4, 0x10000, RZ ;  /* 0x0001000004197824 */ /* 0x010fe200078e00ff */
[----:B------:R-:W-:Y:S06]  /*5030*/  BRA `(.L_x_2287) ;  /* 0x0000000400887947 */ /* 0x000fec0003800000 */
.L_x_2294:
        /* <DEDUP_REMOVED lines=11> */
.L_x_2301:
        /* <DEDUP_REMOVED lines=20> */
.L_x_2303:
[----:B------:R-:W-:Y:S05]  /*5230*/  BSYNC.RECONVERGENT B0 ;  /* 0x0000000000007941 */ /* 0x000fea0003800200 */
.L_x_2302:
[----:B------:R-:W-:Y:S01]  /*5240*/  IMAD.SHL.U32 R0, R0, 0x100000, RZ ;  /* 0x0010000000007824 */ /* 0x000fe200078e00ff */
[----:B------:R-:W-:-:S04]  /*5250*/  LEA R3, R3, 0x3b800000, 0x17 ;  /* 0x3b80000003037811 */ /* 0x000fc800078eb8ff */
[----:B------:R-:W-:Y:S01]  /*5260*/  LOP3.LUT R25, R3, R0, R25, 0xfe, !PT ;  /* 0x0000000003197212 */ /* 0x000fe200078efe19 */
[----:B------:R-:W-:Y:S06]  /*5270*/  BRA `(.L_x_2287) ;  /* 0x0000000000f87947 */ /* 0x000fec0003800000 */
.L_x_2300:
        /* <DEDUP_REMOVED lines=20> */
.L_x_2305:
[----:B------:R-:W-:Y:S05]  /*53c0*/  BSYNC.RECONVERGENT B0 ;  /* 0x0000000000007941 */ /* 0x000fea0003800200 */
.L_x_2304:
[----:B------:R-:W-:Y:S01]  /*53d0*/  IMAD.SHL.U32 R0, R0, 0x200000, RZ ;  /* 0x0020000000007824 */ /* 0x000fe200078e00ff */
[----:B------:R-:W-:-:S04]  /*53e0*/  LEA R3, R3, 0x37800000, 0x17 ;  /* 0x3780000003037811 */ /* 0x000fc800078eb8ff */
[----:B------:R-:W-:Y:S01]  /*53f0*/  LOP3.LUT R25, R3, R0, R25, 0xfe, !PT ;  /* 0x0000000003197212 */ /* 0x000fe200078efe19 */
[----:B------:R-:W-:Y:S06]  /*5400*/  BRA `(.L_x_2287) ;  /* 0x0000000000947947 */ /* 0x000fec0003800000 */
.L_x_2299:
        /* <DEDUP_REMOVED lines=14> */
.L_x_2286:
        /* <DEDUP_REMOVED lines=16> */
.L_x_2308:
[----:B------:R-:W-:Y:S01]  /*55f0*/  IMAD.MOV.U32 R25, RZ, RZ, RZ ;  /* 0x000000ffff197224 */ /* 0x000fe200078e00ff */
[----:B------:R-:W-:Y:S06]  /*5600*/  BRA `(.L_x_2287) ;  /* 0x0000000000147947 */ /* 0x000fec0003800000 */
.L_x_2307:
[----:B------:R-:W4:Y:S02]  /*5610*/  LDG.E.64 R4, desc[UR36][R4.64] ;  /* 0x0000002404047981 */ /* 0x000f24000c1e1b00 */
[----:B----4-:R0:W4:Y:S01]  /*5620*/  I2F.U64 R25, R4 ;  /* 0x0000000400197312 */ /* 0x0101220000301000 */
[----:B------:R-:W-:Y:S05]  /*5630*/  BRA `(.L_x_2287) ;  /* 0x0000000000087947 */ /* 0x000fea0003800000 */
.L_x_2306:
[----:B------:R-:W4:Y:S02]  /*5640*/  LDG.E R4, desc[UR36][R4.64] ;  /* 0x0000002404047981 */ /* 0x000f24000c1e1900 */
[----:B----4-:R-:W-:-:S07]  /*5650*/  I2FP.F32.U32 R25, R4 ;  /* 0x0000000400197245 */ /* 0x010fce0000201000 */
.L_x_2287:
[----:B------:R-:W-:Y:S05]  /*5660*/  BSYNC.RECONVERGENT B6 ;  /* 0x0000000000067941 */ /* 0x000fea0003800200 */
.L_x_2281:
[----:B------:R-:W-:-:S07]  /*5670*/  VIADD R16, R16, 0x80 ;  /* 0x0000008010107836 */ /* 0x000fce0000000000 */
.L_x_2252:
[----:B------:R-:W-:Y:S05]  /*5680*/  BSYNC.RECONVERGENT B7 ;  /* 0x0000000000077941 */ /* 0x000fea0003800200 */
.L_x_2251:
        /* <DEDUP_REMOVED lines=25> */
.L_x_2315:
[----:B------:R-:W2:Y:S02]  /*5820*/  LDG.E.U8 R4, desc[UR36][R4.64] ;  /* 0x0000002404047981 */ /* 0x000ea4000c1e1100 */
[----:B--2---:R-:W-:Y:S01]  /*5830*/  I2FP.F32.U32 R27, R4 ;  /* 0x00000004001b7245 */ /* 0x004fe20000201000 */
[----:B------:R-:W-:Y:S06]  /*5840*/  BRA `(.L_x_2317) ;  /* 0x0000000c00247947 */ /* 0x000fec0003800000 */
.L_x_2314:
        /* <DEDUP_REMOVED lines=9> */
.L_x_2319:
[----:B------:R-:W2:Y:S02]  /*58e0*/  LDG.E R4, desc[UR36][R4.64] ;  /* 0x0000002404047981 */ /* 0x000ea4000c1e1900 */
[----:B--2---:R-:W-:Y:S01]  /*58f0*/  I2FP.F32.S32 R27, R4 ;  /* 0x00000004001b7245 */ /* 0x004fe20000201400 */
[----:B------:R-:W-:Y:S06]  /*5900*/  BRA `(.L_x_2317) ;  /* 0x0000000800f47947 */ /* 0x000fec0003800000 */
.L_x_2318:
[----:B------:R-:W2:Y:S02]  /*5910*/  LDG.E.U16 R4, desc[UR36][R4.64] ;  /* 0x0000002404047981 */ /* 0x000ea4000c1e1500 */
[----:B--2---:R0:W2:Y:S01]  /*5920*/  I2F.S16 R27, R4 ;  /* 0x00000004001b7306 */ /* 0x0040a20000101400 */
[----:B------:R-:W-:Y:S05]  /*5930*/  BRA `(.L_x_2317) ;  /* 0x0000000800e87947 */ /* 0x000fea0003800000 */
.L_x_2313:
        /* <DEDUP_REMOVED lines=8> */
.L_x_2321:
[----:B------:R-:W2:Y:S02]  /*59c0*/  LDG.E.U16 R4, desc[UR36][R4.64] ;  /* 0x0000002404047981 */ /* 0x000ea4000c1e1500 */
[----:B--2---:R-:W-:Y:S01]  /*59d0*/  HADD2.F32 R27, -RZ, R4.H0_H0 ;  /* 0x20000004ff1b7230 */ /* 0x004fe20000004100 */
[----:B------:R-:W-:Y:S06]  /*59e0*/  BRA `(.L_x_2317) ;  /* 0x0000000800bc7947 */ /* 0x000fec0003800000 */
.L_x_2320:
        /* <DEDUP_REMOVED lines=8> */
.L_x_2323:
[----:B------:R-:W2:Y:S02]  /*5a70*/  LDG.E.U16 R4, desc[UR36][R4.64] ;  /* 0x0000002404047981 */ /* 0x000ea4000c1e1500 */
[----:B--2---:R-:W-:Y:S01]  /*5a80*/  HADD2.F32 R27, -RZ, R4.H0_H0 ;  /* 0x20000004ff1b7230 */ /* 0x004fe20000004100 */
[----:B------:R-:W-:Y:S06]  /*5a90*/  BRA `(.L_x_2317) ;  /* 0x0000000800907947 */ /* 0x000fec0003800000 */
.L_x_2322:
[----:B------:R-:W2:Y:S01]  /*5aa0*/  LDG.E.64 R4, desc[UR36][R4.64] ;  /* 0x0000002404047981 */ /* 0x000ea2000c1e1b00 */
[----:B------:R-:W-:Y:S01]  /*5ab0*/  UMOV UR4, 0xf0000000 ;  /* 0xf000000000047882 */ /* 0x000fe20000000000 */
[----:B------:R-:W-:Y:S01]  /*5ac0*/  UMOV UR5, 0x380fffff ;  /* 0x380fffff00057882 */ /* 0x000fe20000000000 */
[----:B--2---:R-:W0:Y:S01]  /*5ad0*/  F2F.F32.F64 R27, R4 ;  /* 0x00000004001b7310 */ /* 0x004e220000301000 */
[----:B------:R-:W-:-:S14]  /*5ae0*/  DSETP.GEU.AND P0, PT, |R4|, UR4, PT ;  /* 0x0000000404007e2a */ /* 0x000fdc000bf0e200 */
[----:B0-----:R-:W-:Y:S01]  /*5af0*/  @!P0 FMUL R27, R27, 1.175494350822287508e-38 ;  /* 0x008000001b1b8820 */ /* 0x001fe20000400000 */
[----:B------:R-:W-:Y:S06]  /*5b00*/  BRA `(.L_x_2317) ;  /* 0x0000000800747947 */ /* 0x000fec0003800000 */
.L_x_2312:
        /* <DEDUP_REMOVED lines=12> */
.L_x_2326:
[----:B------:R-:W2:Y:S01]  /*5bd0*/  LDG.E.64 R4, desc[UR36][R4.64] ;  /* 0x0000002404047981 */ /* 0x000ea2000c1e1b00 */
[----:B------:R-:W-:Y:S01]  /*5be0*/  UMOV UR4, 0xf0000000 ;  /* 0xf000000000047882 */ /* 0x000fe20000000000 */
[----:B------:R-:W-:Y:S01]  /*5bf0*/  UMOV UR5, 0x380fffff ;  /* 0x380fffff00057882 */ /* 0x000fe20000000000 */
[----:B--2---:R-:W0:Y:S01]  /*5c00*/  F2F.F32.F64 R27, R4 ;  /* 0x00000004001b7310 */ /* 0x004e220000301000 */
[----:B------:R-:W-:-:S14]  /*5c10*/  DSETP.GEU.AND P0, PT, |R4|, UR4, PT ;  /* 0x0000000404007e2a */ /* 0x000fdc000bf0e200 */
[----:B0-----:R-:W-:Y:S01]  /*5c20*/  @!P0 FMUL R27, R27, 1.175494350822287508e-38 ;  /* 0x008000001b1b8820 */ /* 0x001fe20000400000 */
[----:B------:R-:W-:Y:S06]  /*5c30*/  BRA `(.L_x_2317) ;  /* 0x0000000800287947 */ /* 0x000fec0003800000 */
.L_x_2325:
        /* <DEDUP_REMOVED lines=25> */
.L_x_2328:
        /* <DEDUP_REMOVED lines=12> */
.L_x_2327:
[----:B------:R-:W2:Y:S02]  /*5e90*/  LDG.E.U16 R4, desc[UR36][R4.64] ;  /* 0x0000002404047981 */ /* 0x000ea4000c1e1500 */
[----:B--2---:R-:W-:Y:S01]  /*5ea0*/  IMAD.U32 R27, R4, 0x10000, RZ ;  /* 0x00010000041b7824 */ /* 0x004fe200078e00ff */
[----:B------:R-:W-:Y:S06]  /*5eb0*/  BRA `(.L_x_2317) ;  /* 0x0000000400887947 */ /* 0x000fec0003800000 */
.L_x_2324:
        /* <DEDUP_REMOVED lines=11> */
.L_x_2331:
        /* <DEDUP_REMOVED lines=20> */
.L_x_2333:
[----:B------:R-:W-:Y:S05]  /*60b0*/  BSYNC.RECONVERGENT B0 ;  /* 0x0000000000007941 */ /* 0x000fea0003800200 */
.L_x_2332:
[----:B------:R-:W-:Y:S01]  /*60c0*/  IMAD.SHL.U32 R0, R0, 0x100000, RZ ;  /* 0x0010000000007824 */ /* 0x000fe200078e00ff */
[----:B------:R-:W-:-:S04]  /*60d0*/  LEA R3, R3, 0x3b800000, 0x17 ;  /* 0x3b80000003037811 */ /* 0x000fc800078eb8ff */
[----:B------:R-:W-:Y:S01]  /*60e0*/  LOP3.LUT R27, R3, R0, R27, 0xfe, !PT ;  /* 0x00000000031b7212 */ /* 0x000fe200078efe1b */
[----:B------:R-:W-:Y:S06]  /*60f0*/  BRA `(.L_x_2317) ;  /* 0x0000000000f87947 */ /* 0x000fec0003800000 */
.L_x_2330:
        /* <DEDUP_REMOVED lines=20> */
.L_x_2335:
[----:B------:R-:W-:Y:S05]  /*6240*/  BSYNC.RECONVERGENT B0 ;  /* 0x0000000000007941 */ /* 0x000fea0003800200 */
.L_x_2334:
[----:B------:R-:W-:Y:S01]  /*6250*/  IMAD.SHL.U32 R0, R0, 0x200000, RZ ;  /* 0x0020000000007824 */ /* 0x000fe200078e00ff */
[----:B------:R-:W-:-:S04]  /*6260*/  LEA R3, R3, 0x37800000, 0x17 ;  /* 0x3780000003037811 */ /* 0x000fc800078eb8ff */
[----:B------:R-:W-:Y:S01]  /*6270*/  LOP3.LUT R27, R3, R0, R27, 0xfe, !PT ;  /* 0x00000000031b7212 */ /* 0x000fe200078efe1b */
[----:B------:R-:W-:Y:S06]  /*6280*/  BRA `(.L_x_2317) ;  /* 0x0000000000947947 */ /* 0x000fec0003800000 */
.L_x_2329:
        /* <DEDUP_REMOVED lines=14> */
.L_x_2316:
        /* <DEDUP_REMOVED lines=16> */
.L_x_2338:
[----:B------:R-:W-:Y:S01]  /*6470*/  IMAD.MOV.U32 R27, RZ, RZ, RZ ;  /* 0x000000ffff1b7224 */ /* 0x000fe200078e00ff */
[----:B------:R-:W-:Y:S06]  /*6480*/  BRA `(.L_x_2317) ;  /* 0x0000000000147947 */ /* 0x000fec0003800000 */
.L_x_2337:
[----:B------:R-:W2:Y:S02]  /*6490*/  LDG.E.64 R4, desc[UR36][R4.64] ;  /* 0x0000002404047981 */ /* 0x000ea4000c1e1b00 */
[----:B--2---:R0:W2:Y:S01]  /*64a0*/  I2F.U64 R27, R4 ;  /* 0x00000004001b7312 */ /* 0x0040a20000301000 */
[----:B------:R-:W-:Y:S05]  /*64b0*/  BRA `(.L_x_2317) ;  /* 0x0000000000087947 */ /* 0x000fea0003800000 */
.L_x_2336:
[----:B------:R-:W2:Y:S02]  /*64c0*/  LDG.E R4, desc[UR36][R4.64] ;  /* 0x0000002404047981 */ /* 0x000ea4000c1e1900 */
[----:B--2---:R-:W-:-:S07]  /*64d0*/  I2FP.F32.U32 R27, R4 ;  /* 0x00000004001b7245 */ /* 0x004fce0000201000 */
.L_x_2317:
[----:B------:R-:W-:Y:S05]  /*64e0*/  BSYNC.RECONVERGENT B6 ;  /* 0x0000000000067941 */ /* 0x000fea0003800200 */
.L_x_2311:
[----:B------:R-:W1:Y:S01]  /*64f0*/  LDCU.U8 UR6, c[0x0][0x3b5] ;  /* 0x000076a0ff0677ac */ /* 0x000e620008000000 */
[----:B0---4-:R-:W0:Y:S01]  /*6500*/  LDC.64 R4, c[0x0][0x3a8] ;  /* 0x0000ea00ff047b82 */ /* 0x011e220000000a00 */
[----:B------:R-:W4:Y:S01]  /*6510*/  LDCU UR5, c[0x0][0x3bc] ;  /* 0x00007780ff0577ac */ /* 0x000f220008000800 */
[----:B-1----:R-:W-:-:S04]  /*6520*/  UPRMT UR4, UR6, 0x9910, URZ ;  /* 0x0000991006047896 */ /* 0x002fc800080000ff */
        /* <DEDUP_REMOVED lines=14> */
[----:B----4-:R0:W1:Y:S01]  /*6610*/  I2F.S16 R26, R4 ;  /* 0x00000004001a7306 */ /* 0x0100620000101400 */
[----:B------:R-:W-:Y:S05]  /*6620*/  BRA `(.L_x_2310) ;  /* 0x0000000c00287947 */ /* 0x000fea0003800000 */
.L_x_2342:
[----:B------:R-:W4:Y:S02]  /*6630*/  LDG.E.U8 R4, desc[UR36][R4.64] ;  /* 0x0000002404047981 */ /* 0x000f24000c1e1100 */
[----:B----4-:R-:W-:Y:S01]  /*6640*/  I2FP.F32.U32 R26, R4 ;  /* 0x00000004001a7245 */ /* 0x010fe20000201000 */
[----:B------:R-:W-:Y:S06]  /*6650*/  BRA `(.L_x_2310) ;  /* 0x0000000c001c7947 */ /* 0x000fec0003800000 */
.L_x_2341:
[----:B------:R-:W-:-:S09]  /*6660*/  UISETP.NE.AND UP0, UPT, UR4, 0x2, UPT ;  /* 0x000000020400788c */ /* 0x000fd2000bf05270 */
[----:B------:R-:W-:Y:S05]  /*6670*/  BRA.U !UP0, `(.L_x_2344) ;  /* 0x0000000108287547 */ /* 0x000fea000b800000 */
[----:B------:R-:W-:-:S09]  /*6680*/  UISETP.NE.AND UP0, UPT, UR4, 0x3, UPT ;  /* 0x000000030400788c */ /* 0x000fd2000bf05270 */
[----:B------:R-:W-:Y:S05]  /*6690*/  BRA.U !UP0, `(.L_x_2345) ;  /* 0x0000000108147547 */ /* 0x000fea000b800000 */
[----:B------:R-:W-:-:S09]  /*66a0*/  UISETP.NE.AND UP0, UPT, UR4, 0x4, UPT ;  /* 0x000000040400788c */ /* 0x000fd2000bf05270 */
[----:B------:R-:W-:Y:S05]  /*66b0*/  BRA.U UP0, `(.L_x_2343) ;  /* 0x0000000900ac7547 */ /* 0x000fea000b800000 */
[----:B------:R-:W4:Y:S02]  /*66c0*/  LDG.E.64 R4, desc[UR36][R4.64] ;  /* 0x0000002404047981 */ /* 0x000f24000c1e1b00 */
[----:B----4-:R0:W1:Y:S01]  /*66d0*/  I2F.S64 R26, R4 ;  /* 0x00000004001a7312 */ /* 0x0100620000301400 */
[----:B------:R-:W-:Y:S05]  /*66e0*/  BRA `(.L_x_2310) ;  /* 0x0000000800f87947 */ /* 0x000fea0003800000 */
.L_x_2345:
[----:B------:R-:W4:Y:S02]  /*66f0*/  LDG.E R4, desc[UR36][R4.64] ;  /* 0x0000002404047981 */ /* 0x000f24000c1e1900 */
[----:B----4-:R-:W-:Y:S01]  /*6700*/  I2FP.F32.S32 R26, R4 ;  /* 0x00000004001a7245 */ /* 0x010fe20000201400 */
[----:B------:R-:W-:Y:S06]  /*6710*/  BRA `(.L_x_2310) ;  /* 0x0000000800ec7947 */ /* 0x000fec0003800000 */
.L_x_2344:
[----:B------:R-:W4:Y:S02]  /*6720*/  LDG.E.U16 R4, desc[UR36][R4.64] ;  /* 0x0000002404047981 */ /* 0x000f24000c1e1500 */
[----:B----4-:R0:W1:Y:S01]  /*6730*/  I2F.S16 R26, R4 ;  /* 0x00000004001a7306 */ /* 0x0100620000101400 */
[----:B------:R-:W-:Y:S05]  /*6740*/  BRA `(.L_x_2310) ;  /* 0x0000000800e07947 */ /* 0x000fea0003800000 */
.L_x_2340:
        /* <DEDUP_REMOVED lines=8> */
.L_x_2347:
[----:B------:R-:W4:Y:S02]  /*67d0*/  LDG.E.U16 R4, desc[UR36][R4.64] ;  /* 0x0000002404047981 */ /* 0x000f24000c1e1500 */
[----:B----4-:R-:W-:Y:S01]  /*67e0*/  HADD2.F32 R26, -RZ, R4.H0_H0 ;  /* 0x20000004ff1a7230 */ /* 0x010fe20000004100 */
[----:B------:R-:W-:Y:S06]  /*67f0*/  BRA `(.L_x_2310) ;  /* 0x0000000800b47947 */ /* 0x000fec0003800000 */
.L_x_2346:
        /* <DEDUP_REMOVED lines=8> */
.L_x_2349:
[----:B------:R-:W4:Y:S02]  /*6880*/  LDG.E.U16 R4, desc[UR36][R4.64] ;  /* 0x0000002404047981 */ /* 0x000f24000c1e1500 */
[----:B----4-:R-:W-:Y:S01]  /*6890*/  HADD2.F32 R26, -RZ, R4.H0_H0 ;  /* 0x20000004ff1a7230 */ /* 0x010fe20000004100 */
[----:B------:R-:W-:Y:S06]  /*68a0*/  BRA `(.L_x_2310) ;  /* 0x0000000800887947 */ /* 0x000fec0003800000 */
.L_x_2348:
[----:B------:R-:W4:Y:S01]  /*68b0*/  LDG.E.64 R4, desc[UR36][R4.64] ;  /* 0x0000002404047981 */ /* 0x000f22000c1e1b00 */
[----:B------:R-:W-:Y:S01]  /*68c0*/  UMOV UR4, 0xf0000000 ;  /* 0xf000000000047882 */ /* 0x000fe20000000000 */
[----:B------:R-:W-:Y:S01]  /*68d0*/  UMOV UR5, 0x380fffff ;  /* 0x380fffff00057882 */ /* 0x000fe20000000000 */
[----:B----4-:R-:W0:Y:S01]  /*68e0*/  F2F.F32.F64 R26, R4 ;  /* 0x00000004001a7310 */ /* 0x010e220000301000 */
[----:B------:R-:W-:-:S14]  /*68f0*/  DSETP.GEU.AND P0, PT, |R4|, UR4, PT ;  /* 0x0000000404007e2a */ /* 0x000fdc000bf0e200 */
[----:B0-----:R-:W-:Y:S01]  /*6900*/  @!P0 FMUL R26, R26, 1.175494350822287508e-38 ;  /* 0x008000001a1a8820 */ /* 0x001fe20000400000 */
[----:B------:R-:W-:Y:S06]  /*6910*/  BRA `(.L_x_2310) ;  /* 0x00000008006c7947 */ /* 0x000fec0003800000 */
.L_x_2339:
        /* <DEDUP_REMOVED lines=12> */
.L_x_2352:
[----:B------:R-:W4:Y:S01]  /*69e0*/  LDG.E.64 R4, desc[UR36][R4.64] ;  /* 0x0000002404047981 */ /* 0x000f22000c1e1b00 */
[----:B------:R-:W-:Y:S01]  /*69f0*/  UMOV UR4, 0xf0000000 ;  /* 0xf000000000047882 */ /* 0x000fe20000000000 */
[----:B------:R-:W-:Y:S01]  /*6a00*/  UMOV UR5, 0x380fffff ;  /* 0x380fffff00057882 */ /* 0x000fe20000000000 */
[----:B----4-:R-:W0:Y:S01]  /*6a10*/  F2F.F32.F64 R26, R4 ;  /* 0x00000004001a7310 */ /* 0x010e220000301000 */
[----:B------:R-:W-:-:S14]  /*6a20*/  DSETP.GEU.AND P0, PT, |R4|, UR4, PT ;  /* 0x0000000404007e2a */ /* 0x000fdc000bf0e200 */
[----:B0-----:R-:W-:Y:S01]  /*6a30*/  @!P0 FMUL R26, R26, 1.175494350822287508e-38 ;  /* 0x008000001a1a8820 */ /* 0x001fe20000400000 */
[----:B------:R-:W-:Y:S06]  /*6a40*/  BRA `(.L_x_2310) ;  /* 0x0000000800207947 */ /* 0x000fec0003800000 */
.L_x_2351:
        /* <DEDUP_REMOVED lines=25> */
.L_x_2354:
        /* <DEDUP_REMOVED lines=13> */
.L_x_2353:
[----:B------:R-:W4:Y:S02]  /*6cb0*/  LDG.E.U16 R4, desc[UR36][R4.64] ;  /* 0x0000002404047981 */ /* 0x000f24000c1e1500 */
[----:B----4-:R-:W-:Y:S01]  /*6cc0*/  IMAD.U32 R26, R4, 0x10000, RZ ;  /* 0x00010000041a7824 */ /* 0x010fe200078e00ff */
[----:B------:R-:W-:Y:S06]  /*6cd0*/  BRA `(.L_x_2310) ;  /* 0x00000004007c7947 */ /* 0x000fec0003800000 */
.L_x_2350:
        /* <DEDUP_REMOVED lines=11> */
.L_x_2357:
[----:B------:R-:W4:Y:S02]  /*6d90*/  LDG.E.U8 R4, desc[UR36][R4.64] ;  /* 0x0000002404047981 */ /* 0x000f24000c1e1100 */
        /* <DEDUP_REMOVED lines=18> */
.L_x_2359:
[----:B------:R-:W-:Y:S05]  /*6ec0*/  BSYNC.RECONVERGENT B0 ;  /* 0x0000000000007941 */ /* 0x000fea0003800200 */
.L_x_2358:
[----:B------:R-:W-:Y:S01]  /*6ed0*/  IMAD.SHL.U32 R0, R0, 0x100000, RZ ;  /* 0x0010000000007824 */ /* 0x000fe200078e00ff */
[----:B------:R-:W-:-:S04]  /*6ee0*/  LEA R3, R3, 0x3b800000, 0x17 ;  /* 0x3b80000003037811 */ /* 0x000fc800078eb8ff */
[----:B------:R-:W-:Y:S01]  /*6ef0*/  LOP3.LUT R26, R3, R0, R7, 0xfe, !PT ;  /* 0x00000000031a7212 */ /* 0x000fe200078efe07 */
[----:B------:R-:W-:Y:S06]  /*6f00*/  BRA `(.L_x_2310) ;  /* 0x0000000000f07947 */ /* 0x000fec0003800000 */
.L_x_2356:
        /* <DEDUP_REMOVED lines=19> */
.L_x_2361:
[----:B------:R-:W-:Y:S05]  /*7040*/  BSYNC.RECONVERGENT B0 ;  /* 0x0000000000007941 */ /* 0x000fea0003800200 */
.L_x_2360:
[----:B------:R-:W-:Y:S01]  /*7050*/  IMAD.SHL.U32 R0, R0, 0x200000, RZ ;  /* 0x0020000000007824 */ /* 0x000fe200078e00ff */
[----:B------:R-:W-:-:S04]  /*7060*/  LEA R3, R3, 0x37800000, 0x17 ;  /* 0x3780000003037811 */ /* 0x000fc800078eb8ff */
[----:B------:R-:W-:Y:S01]  /*7070*/  LOP3.LUT R26, R3, R0, R7, 0xfe, !PT ;  /* 0x00000000031a7212 */ /* 0x000fe200078efe07 */
[----:B------:R-:W-:Y:S06]  /*7080*/  BRA `(.L_x_2310) ;  /* 0x0000000000907947 */ /* 0x000fec0003800000 */
.L_x_2355:
        /* <DEDUP_REMOVED lines=14> */
.L_x_2343:
[----:B------:R-:W-:Y:S01]  /*7170*/  MOV R14, 0x0 ;  /* 0x00000000000e7802 */ /* 0x000fe20000000f00 */
[----:B------:R-:W0:Y:S01]  /*7180*/  LDCU.64 UR4, c[0x4][0x128] ;  /* 0x01002500ff0477ac */ /* 0x000e220008000a00 */
[----:B------:R-:W-:Y:S02]  /*7190*/  IMAD.MOV.U32 R8, RZ, RZ, 0x4e ;  /* 0x0000004eff087424 */ /* 0x000fe400078e00ff */
[----:B------:R-:W-:Y:S01]  /*71a0*/  IMAD.MOV.U32 R12, RZ, RZ, 0x1 ;  /* 0x00000001ff0c7424 */ /* 0x000fe200078e00ff */
[----:B------:R-:W1:Y:S01]  /*71b0*/  LDCU.64 UR6, c[0x4][0x130] ;  /* 0x01002600ff0677ac */ /* 0x000e620008000a00 */
[----:B------:R-:W4:Y:S01]  /*71c0*/  LDC.64 R14, c[0x4][R14] ;  /* 0x010000000e0e7b82 */ /* 0x000f220000000a00 */
[----:B------:R-:W-:Y:S01]  /*71d0*/  IMAD.MOV.U32 R13, RZ, RZ, RZ ;  /* 0x000000ffff0d7224 */ /* 0x000fe200078e00ff */
[----:B------:R-:W2:Y:S01]  /*71e0*/  LDCU.64 UR8, c[0x4][0x18] ;  /* 0x01000300ff0877ac */ /* 0x000ea20008000a00 */
[----:B0-----:R-:W-:Y:S02]  /*71f0*/  IMAD.U32 R4, RZ, RZ, UR4 ;  /* 0x00000004ff047e24 */ /* 0x001fe4000f8e00ff */
[----:B------:R-:W-:-:S02]  /*7200*/  IMAD.U32 R5, RZ, RZ, UR5 ;  /* 0x00000005ff057e24 */ /* 0x000fc4000f8e00ff */
[----:B-1----:R-:W-:Y:S02]  /*7210*/  IMAD.U32 R6, RZ, RZ, UR6 ;  /* 0x00000006ff067e24 */ /* 0x002fe4000f8e00ff */
[----:B------:R-:W-:Y:S02]  /*7220*/  IMAD.U32 R7, RZ, RZ, UR7 ;  /* 0x00000007ff077e24 */ /* 0x000fe4000f8e00ff */
[----:B--2---:R-:W-:Y:S02]  /*7230*/  IMAD.U32 R10, RZ, RZ, UR8 ;  /* 0x00000008ff0a7e24 */ /* 0x004fe4000f8e00ff */
[----:B------:R-:W-:-:S07]  /*7240*/  IMAD.U32 R11, RZ, RZ, UR9 ;  /* 0x00000009ff0b7e24 */ /* 0x000fce000f8e00ff */
[----:B------:R-:W-:-:S07]  /*7250*/  LEPC R20, `(.L_x_2364) ;  /* 0x000000001014794e */ /* 0x000fce0000000000 */
[----:B---345:R-:W-:Y:S05]  /*7260*/  CALL.ABS.NOINC R14 ;  /* 0x000000000e007343 */ /* 0x038fea0003c00000 */
.L_x_2364:
[----:B------:R-:W-:Y:S05]  /*7270*/  BRA `(.L_x_2310) ;  /* 0x0000000000147947 */ /* 0x000fea0003800000 */
.L_x_2363:
[----:B------:R-:W4:Y:S02]  /*7280*/  LDG.E.64 R4, desc[UR36][R4.64] ;  /* 0x0000002404047981 */ /* 0x000f24000c1e1b00 */
[----:B----4-:R0:W1:Y:S01]  /*7290*/  I2F.U64 R26, R4 ;  /* 0x00000004001a7312 */ /* 0x0100620000301000 */
[----:B------:R-:W-:Y:S05]  /*72a0*/  BRA `(.L_x_2310) ;  /* 0x0000000000087947 */ /* 0x000fea0003800000 */
.L_x_2362:
[----:B------:R-:W4:Y:S02]  /*72b0*/  LDG.E R4, desc[UR36][R4.64] ;  /* 0x0000002404047981 */ /* 0x000f24000c1e1900 */
[----:B----4-:R-:W-:-:S07]  /*72c0*/  I2FP.F32.U32 R26, R4 ;  /* 0x00000004001a7245 */ /* 0x010fce0000201000 */
.L_x_2310:
[----:B------:R-:W-:Y:S05]  /*72d0*/  BSYNC.RECONVERGENT B7 ;  /* 0x0000000000077941 */ /* 0x000fea0003800200 */
.L_x_2309:
[----:B------:R-:W0:Y:S01]  /*72e0*/  LDCU.64 UR4, c[0x0][0x388] ;  /* 0x00007100ff0477ac */ /* 0x000e220008000a00 */
[----:B------:R-:W3:Y:S01]  /*72f0*/  LDC.U8 R16, c[0x0][0x3c0] ;  /* 0x0000f000ff107b82 */ /* 0x000ee20000000000 */
[----:B------:R-:W-:Y:S04]  /*7300*/  BSSY.RECONVERGENT B7, `(.L_x_2365) ;  /* 0x00002c8000077945 */ /* 0x000fe80003800200 */
[----:B------:R-:W-:Y:S01]  /*7310*/  BSSY.RELIABLE B6, `(.L_x_2366) ;  /* 0x00001e2000067945 */ /* 0x000fe20003800100 */
[----:B01---5:R-:W-:Y:S02]  /*7320*/  FSETP.GTU.FTZ.AND P1, PT, R23, UR4, PT ;  /* 0x0000000417007c0b */ /* 0x023fe4000bf3c000 */
[----:B--2---:R-:W-:Y:S02]  /*7330*/  FSETP.GTU.FTZ.AND P6, PT, R18, UR4, PT ;  /* 0x0000000412007c0b */ /* 0x004fe4000bfdc000 */
[----:B----4-:R-:W-:-:S02]  /*7340*/  FSEL R22, R22, RZ, P1 ;  /* 0x000000ff16167208 */ /* 0x010fc40000800000 */
[----:B------:R-:W-:Y:S02]  /*7350*/  ISETP.GE.AND P1, PT, R19, R17, PT ;  /* 0x000000111300720c */ /* 0x000fe40003f26270 */
[----:B------:R-:W-:Y:S02]  /*7360*/  FSETP.GTU.FTZ.AND P3, PT, R25, UR4, PT ;  /* 0x0000000419007c0b */ /* 0x000fe4000bf7c000 */
[----:B------:R-:W-:Y:S02]  /*7370*/  FSETP.GTU.FTZ.AND P5, PT, R26, UR4, PT ;  /* 0x000000041a007c0b */ /* 0x000fe4000bfbc000 */
[----:B------:R-:W-:Y:S02]  /*7380*/  FSETP.GE.FTZ.AND P0, PT, R18, UR5, PT ;  /* 0x0000000512007c0b */ /* 0x000fe4000bf16000 */
[----:B---3--:R-:W-:Y:S02]  /*7390*/  FSEL R4, R28, RZ, P6 ;  /* 0x000000ff1c047208 */ /* 0x008fe40003000000 */
[----:B------:R-:W-:-:S02]  /*73a0*/  FSETP.GE.FTZ.AND P2, PT, R23, UR5, PT ;  /* 0x0000000517007c0b */ /* 0x000fc4000bf56000 */
[----:B------:R-:W-:Y:S02]  /*73b0*/  FSETP.GE.FTZ.AND P4, PT, R25, UR5, PT ;  /* 0x0000000519007c0b */ /* 0x000fe4000bf96000 */
[----:B------:R-:W-:Y:S02]  /*73c0*/  FSETP.GE.FTZ.AND P6, PT, R26, UR5, PT ;  /* 0x000000051a007c0b */ /* 0x000fe4000bfd6000 */
[----:B------:R-:W-:Y:S02]  /*73d0*/  FSEL R24, R24, RZ, P3 ;  /* 0x000000ff18187208 */ /* 0x000fe40001800000 */
[----:B------:R-:W-:Y:S02]  /*73e0*/  FSEL R18, R27, RZ, P5 ;  /* 0x000000ff1b127208 */ /* 0x000fe40002800000 */
[----:B------:R-:W-:Y:S02]  /*73f0*/  FSEL R4, R4, RZ, !P0 ;  /* 0x000000ff04047208 */ /* 0x000fe40004000000 */
[----:B------:R-:W-:-:S02]  /*7400*/  FSEL R22, R22, RZ, !P2 ;  /* 0x000000ff16167208 */ /* 0x000fc40005000000 */
[----:B------:R-:W-:Y:S02]  /*7410*/  FSEL R24, R24, RZ, !P4 ;  /* 0x000000ff18187208 */ /* 0x000fe40006000000 */
[----:B------:R-:W-:Y:S01]  /*7420*/  FSEL R18, R18, RZ, !P6 ;  /* 0x000000ff12127208 */ /* 0x000fe20007000000 */
[----:B------:R-:W-:Y:S06]  /*7430*/  @P1 BRA `(.L_x_2367) ;  /* 0x0000001c00301947 */ /* 0x000fec0003800000 */
[----:B------:R-:W0:Y:S01]  /*7440*/  LDCU UR4, c[0x0][0x3c4] ;  /* 0x00007880ff0477ac */ /* 0x000e220008000800 */
[----:B------:R-:W1:Y:S01]  /*7450*/  LDC.64 R8, c[0x0][0x398] ;  /* 0x0000e600ff087b82 */ /* 0x000e620000000a00 */
[----:B------:R-:W-:Y:S01]  /*7460*/  IMAD R0, R2, 0x200, R19 ;  /* 0x0000020002007824 */ /* 0x000fe200078e0213 */
[----:B------:R-:W-:Y:S01]  /*7470*/  PRMT R5, R16, 0x9910, RZ ;  /* 0x0000991010057816 */ /* 0x000fe200000000ff */
[----:B------:R-:W-:Y:S02]  /*7480*/  VIADD R19, R19, 0x80 ;  /* 0x0000008013137836 */ /* 0x000fe40000000000 */
[----:B0-----:R-:W-:Y:S02]  /*7490*/  IMAD R3, R0, UR4, RZ ;  /* 0x0000000400037c24 */ /* 0x001fe4000f8e02ff */
        /* <DEDUP_REMOVED lines=13> */
[----:B------:R-:W0:Y:S02]  /*7570*/  F2I.FTZ.TRUNC.NTZ R3, R4 ;  /* 0x0000000400037305 */ /* 0x000e24000021f100 */
[----:B0-----:R0:W-:Y:S01]  /*7580*/  STG.E.U8 desc[UR36][R8.64], R3 ;  /* 0x0000000308007986 */ /* 0x0011e2000c101124 */
[----:B------:R-:W-:Y:S05]  /*7590*/  BRA `(.L_x_2373) ;  /* 0x0000000c003c7947 */ /* 0x000fea0003800000 */
.L_x_2371:
[----:B------:R-:W0:Y:S02]  /*75a0*/  F2I.S64.TRUNC R4, R4 ;  /* 0x0000000400047311 */ /* 0x000e24000020d900 */
[----:B0-----:R-:W-:-:S05]  /*75b0*/  IMAD.MOV.U32 R3, RZ, RZ, R4 ;  /* 0x000000ffff037224 */ /* 0x001fca00078e0004 */
[----:B------:R0:W-:Y:S01]  /*75c0*/  STG.E.U8 desc[UR36][R8.64], R3 ;  /* 0x0000000308007986 */ /* 0x0001e2000c101124 */
[----:B------:R-:W-:Y:S05]  /*75d0*/  BRA `(.L_x_2373) ;  /* 0x0000000c002c7947 */ /* 0x000fea0003800000 */
.L_x_2370:
[----:B------:R-:W-:-:S13]  /*75e0*/  ISETP.NE.AND P0, PT, R0, 0x2, PT ;  /* 0x000000020000780c */ /* 0x000fda0003f05270 */
[----:B------:R-:W-:Y:S05]  /*75f0*/  @!P0 BRA `(.L_x_2374) ;  /* 0x0000000000288947 */ /* 0x000fea0003800000 */
[----:B------:R-:W-:-:S13]  /*7600*/  ISETP.NE.AND P0, PT, R0, 0x3, PT ;  /* 0x000000030000780c */ /* 0x000fda0003f05270 */
[----:B------:R-:W-:Y:S05]  /*7610*/  @!P0 BRA `(.L_x_2375) ;  /* 0x0000000000148947 */ /* 0x000fea0003800000 */
[----:B------:R-:W-:-:S13]  /*7620*/  ISETP.NE.AND P0, PT, R0, 0x4, PT ;  /* 0x000000040000780c */ /* 0x000fda0003f05270 */
[----:B------:R-:W-:Y:S05]  /*7630*/  @P0 BRA `(.L_x_2372) ;  /* 0x0000000800800947 */ /* 0x000fea0003800000 */
[----:B------:R-:W0:Y:S02]  /*7640*/  F2I.S64.TRUNC R4, R4 ;  /* 0x0000000400047311 */ /* 0x000e24000020d900 */
[----:B0-----:R0:W-:Y:S01]  /*7650*/  STG.E.64 desc[UR36][R8.64], R4 ;  /* 0x0000000408007986 */ /* 0x0011e2000c101b24 */
[----:B------:R-:W-:Y:S05]  /*7660*/  BRA `(.L_x_2373) ;  /* 0x0000000c00087947 */ /* 0x000fea0003800000 */
.L_x_2375:
[----:B------:R-:W0:Y:S02]  /*7670*/  F2I.FTZ.TRUNC.NTZ R3, R4 ;  /* 0x0000000400037305 */ /* 0x000e24000021f100 */
[----:B0-----:R0:W-:Y:S01]  /*7680*/  STG.E desc[UR36][R8.64], R3 ;  /* 0x0000000308007986 */ /* 0x0011e2000c101924 */
[----:B------:R-:W-:Y:S05]  /*7690*/  BRA `(.L_x_2373) ;  /* 0x0000000800fc7947 */ /* 0x000fea0003800000 */
.L_x_2374:
[----:B------:R-:W0:Y:S02]  /*76a0*/  F2I.FTZ.TRUNC.NTZ R3, R4 ;  /* 0x0000000400037305 */ /* 0x000e24000021f100 */
[----:B0-----:R0:W-:Y:S01]  /*76b0*/  STG.E.U16 desc[UR36][R8.64], R3 ;  /* 0x0000000308007986 */ /* 0x0011e2000c101524 */
[----:B------:R-:W-:Y:S05]  /*76c0*/  BRA `(.L_x_2373) ;  /* 0x0000000800f07947 */ /* 0x000fea0003800000 */
.L_x_2369:
[----:B------:R-:W-:-:S13]  /*76d0*/  ISETP.GT.AND P0, PT, R0, 0x6, PT ;  /* 0x000000060000780c */ /* 0x000fda0003f04270 */
[----:B------:R-:W-:Y:S05]  /*76e0*/  @P0 BRA `(.L_x_2376) ;  /* 0x0000000000240947 */ /* 0x000fea0003800000 */
[----:B------:R-:W-:-:S13]  /*76f0*/  ISETP.NE.AND P0, PT, R0, 0x5, PT ;  /* 0x000000050000780c */ /* 0x000fda0003f05270 */
[----:B------:R-:W-:Y:S05]  /*7700*/  @!P0 BRA `(.L_x_2377) ;  /* 0x0000000000108947 */ /* 0x000fea0003800000 */
[----:B------:R-:W-:-:S13]  /*7710*/  ISETP.NE.AND P0, PT, R0, 0x6, PT ;  /* 0x000000060000780c */ /* 0x000fda0003f05270 */
[----:B------:R-:W-:Y:S05]  /*7720*/  @P0 BRA `(.L_x_2372) ;  /* 0x0000000800440947 */ /* 0x000fea0003800000 */
[----:B------:R3:W-:Y:S01]  /*7730*/  STG.E desc[UR36][R8.64], R4 ;  /* 0x0000000408007986 */ /* 0x0007e2000c101924 */
[----:B------:R-:W-:Y:S05]  /*7740*/  BRA `(.L_x_2373) ;  /* 0x0000000800d07947 */ /* 0x000fea0003800000 */
.L_x_2377:
[----:B------:R-:W-:-:S05]  /*7750*/  F2FP.F16.F32.PACK_AB R4, RZ, R4 ;  /* 0x00000004ff04723e */ /* 0x000fca00000000ff */
[----:B------:R4:W-:Y:S01]  /*7760*/  STG.E.U16 desc[UR36][R8.64], R4 ;  /* 0x0000000408007986 */ /* 0x0009e2000c101524 */
[----:B------:R-:W-:Y:S05]  /*7770*/  BRA `(.L_x_2373) ;  /* 0x0000000800c47947 */ /* 0x000fea0003800000 */
.L_x_2376:
[----:B------:R-:W-:-:S13]  /*7780*/  ISETP.NE.AND P0, PT, R0, 0x7, PT ;  /* 0x000000070000780c */ /* 0x000fda0003f05270 */
[----:B------:R-:W-:Y:S05]  /*7790*/  @!P0 BRA `(.L_x_2378) ;  /* 0x00000000002c8947 */ /* 0x000fea0003800000 */
[----:B------:R-:W-:-:S13]  /*77a0*/  ISETP.NE.AND P0, PT, R0, 0x8, PT ;  /* 0x000000080000780c */ /* 0x000fda0003f05270 */
[----:B------:R-:W-:Y:S05]  /*77b0*/  @!P0 BRA `(.L_x_2379) ;  /* 0x0000000000148947 */ /* 0x000fea0003800000 */
[----:B------:R-:W-:-:S13]  /*77c0*/  ISETP.NE.AND P0, PT, R0, 0x9, PT ;  /* 0x000000090000780c */ /* 0x000fda0003f05270 */
[----:B------:R-:W-:Y:S05]  /*77d0*/  @P0 BRA `(.L_x_2372) ;  /* 0x0000000800180947 */ /* 0x000fea0003800000 */
[----:B------:R-:W-:-:S05]  /*77e0*/  IMAD.MOV.U32 R5, RZ, RZ, RZ ;  /* 0x000000ffff057224 */ /* 0x000fca00078e00ff */
[----:B------:R1:W-:Y:S01]  /*77f0*/  STG.E.64 desc[UR36][R8.64], R4 ;  /* 0x0000000408007986 */ /* 0x0003e2000c101b24 */
[----:B------:R-:W-:Y:S05]  /*7800*/  BRA `(.L_x_2373) ;  /* 0x0000000800a07947 */ /* 0x000fea0003800000 */
.L_x_2379:
[----:B------:R-:W-:-:S04]  /*7810*/  F2FP.F16.F32.PACK_AB R3, RZ, R4 ;  /* 0x00000004ff03723e */ /* 0x000fc800000000ff */
[----:B------:R-:W-:-:S05]  /*7820*/  PRMT R3, R3, 0x5410, RZ ;  /* 0x0000541003037816 */ /* 0x000fca00000000ff */
[----:B------:R2:W-:Y:S01]  /*7830*/  STG.E desc[UR36][R8.64], R3 ;  /* 0x0000000308007986 */ /* 0x0005e2000c101924 */
[----:B------:R-:W-:Y:S05]  /*7840*/  BRA `(.L_x_2373) ;  /* 0x0000000800907947 */ /* 0x000fea0003800000 */
.L_x_2378:
[----:B------:R-:W-:-:S06]  /*7850*/  FMUL.FTZ R4, R4, 1 ;  /* 0x3f80000004047820 */ /* 0x000fcc0000410000 */
[----:B------:R-:W0:Y:S02]  /*7860*/  F2F.F64.F32 R4, R4 ;  /* 0x0000000400047310 */ /* 0x000e240000201800 */
[----:B0-----:R0:W-:Y:S01]  /*7870*/  STG.E.64 desc[UR36][R8.64], R4 ;  /* 0x0000000408007986 */ /* 0x0011e2000c101b24 */
[----:B------:R-:W-:Y:S05]  /*7880*/  BRA `(.L_x_2373) ;  /* 0x0000000800807947 */ /* 0x000fea0003800000 */
.L_x_2368:
        /* <DEDUP_REMOVED lines=8> */
[----:B------:R-:W-:-:S04]  /*7910*/  FSETP.NEU.FTZ.AND P0, PT, R4, RZ, PT ;  /* 0x000000ff0400720b */ /* 0x000fc80003f1d000 */
[----:B------:R-:W-:-:S05]  /*7920*/  SEL R3, RZ, 0x1, !P0 ;  /* 0x00000001ff037807 */ /* 0x000fca0004000000 */
[----:B------:R0:W-:Y:S01]  /*7930*/  STG.E.U8 desc[UR36][R8.64], R3 ;  /* 0x0000000308007986 */ /* 0x0001e2000c101124 */
[----:B------:R-:W-:Y:S05]  /*7940*/  BRA `(.L_x_2373) ;  /* 0x0000000800507947 */ /* 0x000fea0003800000 */
.L_x_2382:
[----:B------:R-:W-:Y:S01]  /*7950*/  FMUL.FTZ R4, R4, 1 ;  /* 0x3f80000004047820 */ /* 0x000fe20000410000 */
[----:B------:R-:W-:-:S05]  /*7960*/  CS2R R6, SRZ ;  /* 0x0000000000067805 */ /* 0x000fca000001ff00 */
[----:B------:R-:W0:Y:S02]  /*7970*/  F2F.F64.F32 R4, R4 ;  /* 0x0000000400047310 */ /* 0x000e240000201800 */
[----:B0-----:R0:W-:Y:S01]  /*7980*/  STG.E.128 desc[UR36][R8.64], R4 ;  /* 0x0000000408007986 */ /* 0x0011e2000c101d24 */
[----:B------:R-:W-:Y:S05]  /*7990*/  BRA `(.L_x_2373) ;  /* 0x00000008003c7947 */ /* 0x000fea0003800000 */
.L_x_2381:
[----:B------:R-:W-:-:S13]  /*79a0*/  ISETP.NE.AND P0, PT, R0, 0xf, PT ;  /* 0x0000000f0000780c */ /* 0x000fda0003f05270 */
[----:B------:R-:W-:Y:S05]  /*79b0*/  @!P0 BRA `(.L_x_2383) ;  /* 0x0000000000988947 */ /* 0x000fea0003800000 */
[----:B------:R-:W-:-:S13]  /*79c0*/  ISETP.NE.AND P0, PT, R0, 0x17, PT ;  /* 0x000000170000780c */ /* 0x000fda0003f05270 */
[----:B------:R-:W-:Y:S05]  /*79d0*/  @!P0 BRA `(.L_x_2384) ;  /* 0x0000000000488947 */ /* 0x000fea0003800000 */
[----:B------:R-:W-:-:S13]  /*79e0*/  ISETP.NE.AND P0, PT, R0, 0x18, PT ;  /* 0x000000180000780c */ /* 0x000fda0003f05270 */
[----:B------:R-:W-:Y:S05]  /*79f0*/  @P0 BRA `(.L_x_2372) ;  /* 0x0000000400900947 */ /* 0x000fea0003800000 */
[----:B------:R-:W-:Y:S01]  /*7a00*/  LOP3.LUT R6, R4, 0x7fffffff, RZ, 0xc0, !PT ;  /* 0x7fffffff04067812 */ /* 0x000fe200078ec0ff */
[----:B------:R-:W-:Y:S01]  /*7a10*/  BSSY.RECONVERGENT B0, `(.L_x_2385) ;  /* 0x000000b000007945 */ /* 0x000fe20003800200 */
[----:B------:R-:W-:Y:S01]  /*7a20*/  SHF.R.U32.HI R5, RZ, 0x18, R4 ;  /* 0x00000018ff057819 */ /* 0x000fe20000011604 */
[----:B------:R-:W-:Y:S01]  /*7a30*/  IMAD.MOV.U32 R0, RZ, RZ, 0x7f ;  /* 0x0000007fff007424 */ /* 0x000fe200078e00ff */
        /* <DEDUP_REMOVED lines=8> */
.L_x_2386:
[----:B------:R-:W-:Y:S05]  /*7ac0*/  BSYNC.RECONVERGENT B0 ;  /* 0x0000000000007941 */ /* 0x000fea0003800200 */
.L_x_2385:
[----:B------:R-:W-:-:S05]  /*7ad0*/  LOP3.LUT R5, R0, 0x80, R5, 0xf8, !PT ;  /* 0x0000008000057812 */ /* 0x000fca00078ef805 */
[----:B------:R0:W-:Y:S01]  /*7ae0*/  STG.E.U8 desc[UR36][R8.64], R5 ;  /* 0x0000000508007986 */ /* 0x0001e2000c101124 */
[----:B------:R-:W-:Y:S05]  /*7af0*/  BRA `(.L_x_2373) ;  /* 0x0000000400e47947 */ /* 0x000fea0003800000 */
.L_x_2384:
        /* <DEDUP_REMOVED lines=14> */
.L_x_2388:
[----:B------:R-:W-:Y:S05]  /*7be0*/  BSYNC.RECONVERGENT B0 ;  /* 0x0000000000007941 */ /* 0x000fea0003800200 */
.L_x_2387:
[----:B------:R-:W-:-:S05]  /*7bf0*/  LOP3.LUT R3, R0, 0x80, R7, 0xf8, !PT ;  /* 0x0000008000037812 */ /* 0x000fca00078ef807 */
[----:B------:R0:W-:Y:S01]  /*7c00*/  STG.E.U8 desc[UR36][R8.64], R3 ;  /* 0x0000000308007986 */ /* 0x0001e2000c101124 */
[----:B------:R-:W-:Y:S05]  /*7c10*/  BRA `(.L_x_2373) ;  /* 0x00000004009c7947 */ /* 0x000fea0003800000 */
.L_x_2383:
[----:B------:R-:W-:-:S05]  /*7c20*/  F2FP.BF16.F32.PACK_AB R4, RZ, R4 ;  /* 0x00000004ff04723e */ /* 0x000fca00000010ff */
[----:B------:R0:W-:Y:S01]  /*7c30*/  STG.E.U16 desc[UR36][R8.64], R4 ;  /* 0x0000000408007986 */ /* 0x0001e2000c101524 */
[----:B------:R-:W-:Y:S05]  /*7c40*/  BRA `(.L_x_2373) ;  /* 0x0000000400907947 */ /* 0x000fea0003800000 */
.L_x_2380:
        /* <DEDUP_REMOVED lines=8> */
[----:B------:R-:W0:Y:S02]  /*7cd0*/  F2I.FTZ.U32.TRUNC.NTZ R3, R4 ;  /* 0x0000000400037305 */ /* 0x000e24000021f000 */
[----:B0-----:R0:W-:Y:S01]  /*7ce0*/  STG.E.U16 desc[UR36][R8.64], R3 ;  /* 0x0000000308007986 */ /* 0x0011e2000c101524 */
[----:B------:R-:W-:Y:S05]  /*7cf0*/  BRA `(.L_x_2373) ;  /* 0x0000000400647947 */ /* 0x000fea0003800000 */
.L_x_2391:
        /* <DEDUP_REMOVED lines=12> */
.L_x_2394:
[----:B------:R-:W-:-:S04]  /*7dc0*/  SHF.R.U32.HI R0, RZ, 0x14, R4 ;  /* 0x00000014ff007819 */ /* 0x000fc80000011604 */
[----:B------:R-:W-:-:S04]  /*7dd0*/  LOP3.LUT R3, R0, 0x1, RZ, 0xc0, !PT ;  /* 0x0000000100037812 */ /* 0x000fc800078ec0ff */
[----:B------:R-:W-:-:S04]  /*7de0*/  IADD3 R0, PT, PT, R4, 0x487ffff, R3 ;  /* 0x0487ffff04007810 */ /* 0x000fc80007ffe003 */
[----:B------:R-:W-:-:S04]  /*7df0*/  SHF.R.U32.HI R0, RZ, 0x14, R0 ;  /* 0x00000014ff007819 */ /* 0x000fc80000011600 */
[----:B------:R-:W-:-:S07]  /*7e00*/  LOP3.LUT R3, R0, 0xff, RZ, 0xc0, !PT ;  /* 0x000000ff00037812 */ /* 0x000fce00078ec0ff */
.L_x_2395:
[----:B------:R-:W-:-:S04]  /*7e10*/  SHF.R.U32.HI R4, RZ, 0x18, R4 ;  /* 0x00000018ff047819 */ /* 0x000fc80000011604 */
[----:B------:R-:W-:-:S04]  /*7e20*/  LOP3.LUT R3, R3, 0x80, R4, 0xf8, !PT ;  /* 0x0000008003037812 */ /* 0x000fc800078ef804 */
[----:B------:R-:W-:-:S07]  /*7e30*/  PRMT R0, R3, 0x7610, R0 ;  /* 0x0000761003007816 */ /* 0x000fce0000000000 */
.L_x_2393:
[----:B------:R-:W-:Y:S05]  /*7e40*/  BSYNC.RECONVERGENT B0 ;  /* 0x0000000000007941 */ /* 0x000fea0003800200 */
.L_x_2392:
[----:B------:R0:W-:Y:S01]  /*7e50*/  STG.E.U8 desc[UR36][R8.64], R0 ;  /* 0x0000000008007986 */ /* 0x0001e2000c101124 */
[----:B------:R-:W-:Y:S05]  /*7e60*/  BRA `(.L_x_2373) ;  /* 0x0000000400087947 */ /* 0x000fea0003800000 */
.L_x_2390:
        /* <DEDUP_REMOVED lines=12> */
.L_x_2398:
[----:B------:R-:W-:-:S04]  /*7f30*/  SHF.R.U32.HI R0, RZ, 0x15, R4 ;  /* 0x00000015ff007819 */ /* 0x000fc80000011604 */
[----:B------:R-:W-:-:S04]  /*7f40*/  LOP3.LUT R3, R0, 0x1, RZ, 0xc0, !PT ;  /* 0x0000000100037812 */ /* 0x000fc800078ec0ff */
[----:B------:R-:W-:-:S04]  /*7f50*/  IADD3 R0, PT, PT, R4, 0x88fffff, R3 ;  /* 0x088fffff04007810 */ /* 0x000fc80007ffe003 */
[----:B------:R-:W-:-:S04]  /*7f60*/  SHF.R.U32.HI R0, RZ, 0x15, R0 ;  /* 0x00000015ff007819 */ /* 0x000fc80000011600 */
[----:B------:R-:W-:-:S07]  /*7f70*/  LOP3.LUT R3, R0, 0xff, RZ, 0xc0, !PT ;  /* 0x000000ff00037812 */ /* 0x000fce00078ec0ff */
.L_x_2399:
[----:B------:R-:W-:-:S04]  /*7f80*/  SHF.R.U32.HI R4, RZ, 0x18, R4 ;  /* 0x00000018ff047819 */ /* 0x000fc80000011604 */
[----:B------:R-:W-:-:S04]  /*7f90*/  LOP3.LUT R3, R3, 0x80, R4, 0xf8, !PT ;  /* 0x0000008003037812 */ /* 0x000fc800078ef804 */
[----:B------:R-:W-:-:S07]  /*7fa0*/  PRMT R0, R3, 0x7610, R0 ;  /* 0x0000761003007816 */ /* 0x000fce0000000000 */
.L_x_2397:
[----:B------:R-:W-:Y:S05]  /*7fb0*/  BSYNC.RECONVERGENT B0 ;  /* 0x0000000000007941 */ /* 0x000fea0003800200 */
.L_x_2396:
[----:B------:R0:W-:Y:S01]  /*7fc0*/  STG.E.U8 desc[UR36][R8.64], R0 ;  /* 0x0000000008007986 */ /* 0x0001e2000c101124 */
[----:B------:R-:W-:Y:S05]  /*7fd0*/  BRA `(.L_x_2373) ;  /* 0x0000000000ac7947 */ /* 0x000fea0003800000 */
.L_x_2389:
[----:B------:R-:W-:-:S13]  /*7fe0*/  ISETP.NE.AND P0, PT, R0, 0x1c, PT ;  /* 0x0000001c0000780c */ /* 0x000fda0003f05270 */
[----:B------:R-:W-:Y:S05]  /*7ff0*/  @!P0 BRA `(.L_x_2400) ;  /* 0x00000000009c8947 */ /* 0x000fea0003800000 */
[----:B------:R-:W-:-:S13]  /*8000*/  ISETP.NE.AND P0, PT, R0, 0x1d, PT ;  /* 0x0000001d0000780c */ /* 0x000fda0003f05270 */
[----:B------:R-:W-:Y:S05]  /*8010*/  @!P0 BRA `(.L_x_2401) ;  /* 0x0000000000888947 */ /* 0x000fea0003800000 */
[----:B------:R-:W-:-:S13]  /*8020*/  ISETP.NE.AND P0, PT, R0, 0x2c, PT ;  /* 0x0000002c0000780c */ /* 0x000fda0003f05270 */
[----:B------:R-:W-:Y:S05]  /*8030*/  @!P0 BRA `(.L_x_2402) ;  /* 0x0000000000448947 */ /* 0x000fea0003800000 */
.L_x_2372:
        /* <DEDUP_REMOVED lines=16> */
.L_x_2403:
[----:B------:R-:W-:Y:S05]  /*8140*/  BRA `(.L_x_2373) ;  /* 0x0000000000507947 */ /* 0x000fea0003800000 */
.L_x_2402:
        /* <DEDUP_REMOVED lines=15> */
.L_x_2401:
[----:B------:R-:W0:Y:S02]  /*8240*/  F2I.U64.TRUNC R4, R4 ;  /* 0x0000000400047311 */ /* 0x000e24000020d800 */
[----:B0-----:R0:W-:Y:S01]  /*8250*/  STG.E.64 desc[UR36][R8.64], R4 ;  /* 0x0000000408007986 */ /* 0x0011e2000c101b24 */
[----:B------:R-:W-:Y:S05]  /*8260*/  BRA `(.L_x_2373) ;  /* 0x0000000000087947 */ /* 0x000fea0003800000 */
.L_x_2400:
[----:B------:R-:W0:Y:S02]  /*8270*/  F2I.FTZ.U32.TRUNC.NTZ R3, R4 ;  /* 0x0000000400037305 */ /* 0x000e24000021f000 */
[----:B0-----:R0:W-:Y:S02]  /*8280*/  STG.E desc[UR36][R8.64], R3 ;  /* 0x0000000308007986 */ /* 0x0011e4000c101924 */
.L_x_2373:
[----:B------:R-:W-:-:S13]  /*8290*/  ISETP.GE.AND P0, PT, R19, R17, PT ;  /* 0x000000111300720c */ /* 0x000fda0003f06270 */
[----:B------:R-:W-:Y:S05]  /*82a0*/  @P0 BREAK.RELIABLE B6 ;  /* 0x0000000000060942 */ /* 0x000fea0003800100 */
        /* <DEDUP_REMOVED lines=22> */
.L_x_2408:
[----:B------:R-:W0:Y:S02]  /*8410*/  F2I.S64.TRUNC R22, R22 ;  /* 0x0000001600167311 */ /* 0x000e24000020d900 */
[----:B0-----:R-:W-:-:S05]  /*8420*/  IMAD.MOV.U32 R3, RZ, RZ, R22 ;  /* 0x000000ffff037224 */ /* 0x001fca00078e0016 */
[----:B------:R0:W-:Y:S01]  /*8430*/  STG.E.U8 desc[UR36][R8.64], R3 ;  /* 0x0000000308007986 */ /* 0x0001e2000c101124 */
[----:B------:R-:W-:Y:S05]  /*8440*/  BRA `(.L_x_2410) ;  /* 0x0000000c00287947 */ /* 0x000fea0003800000 */
.L_x_2407:
        /* <DEDUP_REMOVED lines=9> */
.L_x_2412:
[----:B------:R-:W0:Y:S02]  /*84e0*/  F2I.FTZ.TRUNC.NTZ R3, R22 ;  /* 0x0000001600037305 */ /* 0x000e24000021f100 */
[----:B0-----:R0:W-:Y:S01]  /*84f0*/  STG.E desc[UR36][R8.64], R3 ;  /* 0x0000000308007986 */ /* 0x0011e2000c101924 */
[----:B------:R-:W-:Y:S05]  /*8500*/  BRA `(.L_x_2410) ;  /* 0x0000000800f87947 */ /* 0x000fea0003800000 */
.L_x_2411:
[----:B------:R-:W0:Y:S02]  /*8510*/  F2I.FTZ.TRUNC.NTZ R3, R22 ;  /* 0x0000001600037305 */ /* 0x000e24000021f100 */
[----:B0-----:R0:W-:Y:S01]  /*8520*/  STG.E.U16 desc[UR36][R8.64], R3 ;  /* 0x0000000308007986 */ /* 0x0011e2000c101524 */
[----:B------:R-:W-:Y:S05]  /*8530*/  BRA `(.L_x_2410) ;  /* 0x0000000800ec7947 */ /* 0x000fea0003800000 */
.L_x_2406:
        /* <DEDUP_REMOVED lines=8> */
.L_x_2414:
[----:B------:R-:W-:-:S05]  /*85c0*/  F2FP.F16.F32.PACK_AB R22, RZ, R22 ;  /* 0x00000016ff16723e */ /* 0x000fca00000000ff */
[----:B------:R0:W-:Y:S01]  /*85d0*/  STG.E.U16 desc[UR36][R8.64], R22 ;  /* 0x0000001608007986 */ /* 0x0001e2000c101524 */
[----:B------:R-:W-:Y:S05]  /*85e0*/  BRA `(.L_x_2410) ;  /* 0x0000000800c07947 */ /* 0x000fea0003800000 */
.L_x_2413:
        /* <DEDUP_REMOVED lines=9> */
.L_x_2416:
[----:B------:R-:W-:-:S04]  /*8680*/  F2FP.F16.F32.PACK_AB R3, RZ, R22 ;  /* 0x00000016ff03723e */ /* 0x000fc800000000ff */
[----:B------:R-:W-:-:S05]  /*8690*/  PRMT R3, R3, 0x5410, RZ ;  /* 0x0000541003037816 */ /* 0x000fca00000000ff */
[----:B------:R0:W-:Y:S01]  /*86a0*/  STG.E desc[UR36][R8.64], R3 ;  /* 0x0000000308007986 */ /* 0x0001e2000c101924 */
[----:B------:R-:W-:Y:S05]  /*86b0*/  BRA `(.L_x_2410) ;  /* 0x00000008008c7947 */ /* 0x000fea0003800000 */
.L_x_2415:
[----:B------:R-:W-:-:S06]  /*86c0*/  FMUL.FTZ R4, R22, 1 ;  /* 0x3f80000016047820 */ /* 0x000fcc0000410000 */
[----:B------:R-:W0:Y:S02]  /*86d0*/  F2F.F64.F32 R4, R4 ;  /* 0x0000000400047310 */ /* 0x000e240000201800 */
[----:B0-----:R0:W-:Y:S01]  /*86e0*/  STG.E.64 desc[UR36][R8.64], R4 ;  /* 0x0000000408007986 */ /* 0x0011e2000c101b24 */
[----:B------:R-:W-:Y:S05]  /*86f0*/  BRA `(.L_x_2410) ;  /* 0x00000008007c7947 */ /* 0x000fea0003800000 */
.L_x_2405:
        /* <DEDUP_REMOVED lines=13> */
.L_x_2420:
        /* <DEDUP_REMOVED lines=16> */
.L_x_2423:
[----:B------:R-:W-:-:S04]  /*88d0*/  SHF.R.U32.HI R22, RZ, 0x18, R22 ;  /* 0x00000018ff167819 */ /* 0x000fc80000011616 */
[----:B------:R-:W-:-:S04]  /*88e0*/  LOP3.LUT R3, R3, 0x80, R22, 0xf8, !PT ;  /* 0x0000008003037812 */ /* 0x000fc800078ef816 */
[----:B------:R-:W-:-:S07]  /*88f0*/  PRMT R4, R3, 0x7610, R4 ;  /* 0x0000761003047816 */ /* 0x000fce0000000004 */
.L_x_2422:
[----:B------:R-:W-:Y:S05]  /*8900*/  BSYNC.RECONVERGENT B0 ;  /* 0x0000000000007941 */ /* 0x000fea0003800200 */
.L_x_2421:
[----:B------:R0:W-:Y:S01]  /*8910*/  STG.E.U8 desc[UR36][R8.64], R4 ;  /* 0x0000000408007986 */ /* 0x0001e2000c101124 */
[----:B------:R-:W-:Y:S05]  /*8920*/  BRA `(.L_x_2410) ;  /* 0x0000000400f07947 */ /* 0x000fea0003800000 */
.L_x_2419:
        /* <DEDUP_REMOVED lines=16> */
.L_x_2426:
[----:B------:R-:W-:-:S04]  /*8a30*/  SHF.R.U32.HI R22, RZ, 0x18, R22 ;  /* 0x00000018ff167819 */ /* 0x000fc80000011616 */
[----:B------:R-:W-:-:S04]  /*8a40*/  LOP3.LUT R3, R3, 0x80, R22, 0xf8, !PT ;  /* 0x0000008003037812 */ /* 0x000fc800078ef816 */
[----:B------:R-:W-:-:S07]  /*8a50*/  PRMT R4, R3, 0x7610, R4 ;  /* 0x0000761003047816 */ /* 0x000fce0000000004 */
.L_x_2425:
[----:B------:R-:W-:Y:S05]  /*8a60*/  BSYNC.RECONVERGENT B0 ;  /* 0x0000000000007941 */ /* 0x000fea0003800200 */
.L_x_2424:
[----:B------:R0:W-:Y:S01]  /*8a70*/  STG.E.U8 desc[UR36][R8.64], R4 ;  /* 0x0000000408007986 */ /* 0x0001e2000c101124 */
[----:B------:R-:W-:Y:S05]  /*8a80*/  BRA `(.L_x_2410) ;  /* 0x0000000400987947 */ /* 0x000fea0003800000 */
.L_x_2418:
[----:B------:R-:W-:-:S13]  /*8a90*/  ISETP.NE.AND P0, PT, R0, 0x1c, PT ;  /* 0x0000001c0000780c */ /* 0x000fda0003f05270 */
[----:B------:R-:W-:Y:S05]  /*8aa0*/  @!P0 BRA `(.L_x_2427) ;  /* 0x0000000000588947 */ /* 0x000fea0003800000 */
[----:B------:R-:W-:-:S13]  /*8ab0*/  ISETP.NE.AND P0, PT, R0, 0x1d, PT ;  /* 0x0000001d0000780c */ /* 0x000fda0003f05270 */
[----:B------:R-:W-:Y:S05]  /*8ac0*/  @!P0 BRA `(.L_x_2428) ;  /* 0x0000000000448947 */ /* 0x000fea0003800000 */
[----:B------:R-:W-:-:S13]  /*8ad0*/  ISETP.NE.AND P0, PT, R0, 0x2c, PT ;  /* 0x0000002c0000780c */ /* 0x000fda0003f05270 */
[----:B------:R-:W-:Y:S05]  /*8ae0*/  @P0 BRA `(.L_x_2409) ;  /* 0x0000000000a80947 */ /* 0x000fea0003800000 */
        /* <DEDUP_REMOVED lines=15> */
.L_x_2428:
[----:B------:R-:W0:Y:S02]  /*8be0*/  F2I.U64.TRUNC R22, R22 ;  /* 0x0000001600167311 */ /* 0x000e24000020d800 */
[----:B0-----:R0:W-:Y:S01]  /*8bf0*/  STG.E.64 desc[UR36][R8.64], R22 ;  /* 0x0000001608007986 */ /* 0x0011e2000c101b24 */
[----:B------:R-:W-:Y:S05]  /*8c00*/  BRA `(.L_x_2410) ;  /* 0x0000000400387947 */ /* 0x000fea0003800000 */
.L_x_2427:
[----:B------:R-:W0:Y:S02]  /*8c10*/  F2I.FTZ.U32.TRUNC.NTZ R3, R22 ;  /* 0x0000001600037305 */ /* 0x000e24000021f000 */
[----:B0-----:R0:W-:Y:S01]  /*8c20*/  STG.E desc[UR36][R8.64], R3 ;  /* 0x0000000308007986 */ /* 0x0011e2000c101924 */
[----:B------:R-:W-:Y:S05]  /*8c30*/  BRA `(.L_x_2410) ;  /* 0x00000004002c7947 */ /* 0x000fea0003800000 */
.L_x_2417:
        /* <DEDUP_REMOVED lines=10> */
.L_x_2430:
[----:B------:R-:W-:Y:S01]  /*8ce0*/  FMUL.FTZ R4, R22, 1 ;  /* 0x3f80000016047820 */ /* 0x000fe20000410000 */
[----:B------:R-:W-:-:S05]  /*8cf0*/  CS2R R6, SRZ ;  /* 0x0000000000067805 */ /* 0x000fca000001ff00 */
[----:B------:R-:W0:Y:S02]  /*8d00*/  F2F.F64.F32 R4, R4 ;  /* 0x0000000400047310 */ /* 0x000e240000201800 */
[----:B0-----:R4:W-:Y:S01]  /*8d10*/  STG.E.128 desc[UR36][R8.64], R4 ;  /* 0x0000000408007986 */ /* 0x0019e2000c101d24 */
[----:B------:R-:W-:Y:S05]  /*8d20*/  BRA `(.L_x_2410) ;  /* 0x0000000000f07947 */ /* 0x000fea0003800000 */
.L_x_2429:
[----:B------:R-:W-:-:S13]  /*8d30*/  ISETP.NE.AND P0, PT, R0, 0xf, PT ;  /* 0x0000000f0000780c */ /* 0x000fda0003f05270 */
[----:B------:R-:W-:Y:S05]  /*8d40*/  @!P0 BRA `(.L_x_2431) ;  /* 0x0000000000e08947 */ /* 0x000fea0003800000 */
[----:B------:R-:W-:-:S13]  /*8d50*/  ISETP.NE.AND P0, PT, R0, 0x17, PT ;  /* 0x000000170000780c */ /* 0x000fda0003f05270 */
[----:B------:R-:W-:Y:S05]  /*8d60*/  @!P0 BRA `(.L_x_2432) ;  /* 0x00000000008c8947 */ /* 0x000fea0003800000 */
[----:B------:R-:W-:-:S13]  /*8d70*/  ISETP.NE.AND P0, PT, R0, 0x18, PT ;  /* 0x000000180000780c */ /* 0x000fda0003f05270 */
[----:B------:R-:W-:Y:S05]  /*8d80*/  @!P0 BRA `(.L_x_2433) ;  /* 0x0000000000448947 */ /* 0x000fea0003800000 */
.L_x_2409:
        /* <DEDUP_REMOVED lines=16> */
.L_x_2434:
[----:B------:R-:W-:Y:S05]  /*8e90*/  BRA `(.L_x_2410) ;  /* 0x0000000000947947 */ /* 0x000fea0003800000 */
.L_x_2433:
        /* <DEDUP_REMOVED lines=12> */
.L_x_2436:
[----:B------:R-:W-:Y:S05]  /*8f60*/  BSYNC.RECONVERGENT B0 ;  /* 0x0000000000007941 */ /* 0x000fea0003800200 */
.L_x_2435:
[----:B------:R-:W-:-:S05]  /*8f70*/  LOP3.LUT R3, R0, 0x80, R5, 0xf8, !PT ;  /* 0x0000008000037812 */ /* 0x000fca00078ef805 */
[----:B------:R2:W-:Y:S01]  /*8f80*/  STG.E.U8 desc[UR36][R8.64], R3 ;  /* 0x0000000308007986 */ /* 0x0005e2000c101124 */
[----:B------:R-:W-:Y:S05]  /*8f90*/  BRA `(.L_x_2410) ;  /* 0x0000000000547947 */ /* 0x000fea0003800000 */
.L_x_2432:
        /* <DEDUP_REMOVED lines=11> */
.L_x_2438:
[----:B------:R-:W-:Y:S01]  /*9050*/  IMAD.MOV.U32 R0, RZ, RZ, 0x7f ;  /* 0x0000007fff007424 */ /* 0x000fe200078e00ff */
[----:B------:R-:W-:-:S04]  /*9060*/  ISETP.GT.U32.AND P0, PT, R4, 0x7f800000, PT ;  /* 0x7f8000000400780c */ /* 0x000fc80003f04070 */
[----:B------:R-:W-:-:S09]  /*9070*/  SEL R0, R0, 0x7c, P0 ;  /* 0x0000007c00007807 */ /* 0x000fd20000000000 */
.L_x_2439:
[----:B------:R-:W-:Y:S05]  /*9080*/  BSYNC.RECONVERGENT B0 ;  /* 0x0000000000007941 */ /* 0x000fea0003800200 */
.L_x_2437:
[----:B------:R-:W-:-:S04]  /*9090*/  SHF.R.U32.HI R3, RZ, 0x18, R22 ;  /* 0x00000018ff037819 */ /* 0x000fc80000011616 */
[----:B------:R-:W-:-:S05]  /*90a0*/  LOP3.LUT R3, R0, 0x80, R3, 0xf8, !PT ;  /* 0x0000008000037812 */ /* 0x000fca00078ef803 */
[----:B------:R1:W-:Y:S01]  /*90b0*/  STG.E.U8 desc[UR36][R8.64], R3 ;  /* 0x0000000308007986 */ /* 0x0003e2000c101124 */
[----:B------:R-:W-:Y:S05]  /*90c0*/  BRA `(.L_x_2410) ;  /* 0x0000000000087947 */ /* 0x000fea0003800000 */
.L_x_2431:
[----:B------:R-:W-:-:S05]  /*90d0*/  F2FP.BF16.F32.PACK_AB R22, RZ, R22 ;  /* 0x00000016ff16723e */ /* 0x000fca00000010ff */
[----:B------:R0:W-:Y:S02]  /*90e0*/  STG.E.U16 desc[UR36][R8.64], R22 ;  /* 0x0000001608007986 */ /* 0x0001e4000c101524 */
.L_x_2410:
[----:B------:R-:W-:-:S07]  /*90f0*/  VIADD R19, R19, 0x80 ;  /* 0x0000008013137836 */ /* 0x000fce0000000000 */
.L_x_2367:
[----:B------:R-:W-:-:S13]  /*9100*/  ISETP.GE.AND P0, PT, R19, R17, PT ;  /* 0x000000111300720c */ /* 0x000fda0003f06270 */
[----:B------:R-:W-:Y:S05]  /*9110*/  @P0 BREAK.RELIABLE B6 ;  /* 0x0000000000060942 */ /* 0x000fea0003800100 */
[----:B------:R-:W-:Y:S05]  /*9120*/  @P0 BRA `(.L_x_2404) ;  /* 0x0000000c00940947 */ /* 0x000fea0003800000 */
[----:B------:R-:W-:Y:S05]  /*9130*/  BSYNC.RELIABLE B6 ;  /* 0x0000000000067941 */ /* 0x000fea0003800100 */
.L_x_2366:
        /* <DEDUP_REMOVED lines=21> */
.L_x_2443:
[----:B------:R-:W0:Y:S02]  /*9290*/  F2I.S64.TRUNC R24, R24 ;  /* 0x0000001800187311 */ /* 0x000e24000020d900 */
[----:B0-----:R-:W-:-:S05]  /*92a0*/  IMAD.MOV.U32 R3, RZ, RZ, R24 ;  /* 0x000000ffff037224 */ /* 0x001fca00078e0018 */
[----:B------:R4:W-:Y:S01]  /*92b0*/  STG.E.U8 desc[UR36][R8.64], R3 ;  /* 0x0000000308007986 */ /* 0x0009e2000c101124 */
[----:B------:R-:W-:Y:S05]  /*92c0*/  BRA `(.L_x_2445) ;  /* 0x0000000c00287947 */ /* 0x000fea0003800000 */
.L_x_2442:
        /* <DEDUP_REMOVED lines=9> */
.L_x_2447:
[----:B------:R-:W0:Y:S02]  /*9360*/  F2I.FTZ.TRUNC.NTZ R3, R24 ;  /* 0x0000001800037305 */ /* 0x000e24000021f100 */
[----:B0-----:R2:W-:Y:S01]  /*9370*/  STG.E desc[UR36][R8.64], R3 ;  /* 0x0000000308007986 */ /* 0x0015e2000c101924 */
[----:B------:R-:W-:Y:S05]  /*9380*/  BRA `(.L_x_2445) ;  /* 0x0000000800f87947 */ /* 0x000fea0003800000 */
.L_x_2446:
[----:B------:R-:W0:Y:S02]  /*9390*/  F2I.FTZ.TRUNC.NTZ R3, R24 ;  /* 0x0000001800037305 */ /* 0x000e24000021f100 */
[----:B0-----:R0:W-:Y:S01]  /*93a0*/  STG.E.U16 desc[UR36][R8.64], R3 ;  /* 0x0000000308007986 */ /* 0x0011e2000c101524 */
[----:B------:R-:W-:Y:S05]  /*93b0*/  BRA `(.L_x_2445) ;  /* 0x0000000800ec7947 */ /* 0x000fea0003800000 */
.L_x_2441:
        /* <DEDUP_REMOVED lines=8> */
.L_x_2449:
[----:B------:R-:W-:-:S05]  /*9440*/  F2FP.F16.F32.PACK_AB R24, RZ, R24 ;  /* 0x00000018ff18723e */ /* 0x000fca00000000ff */
[----:B------:R0:W-:Y:S01]  /*9450*/  STG.E.U16 desc[UR36][R8.64], R24 ;  /* 0x0000001808007986 */ /* 0x0001e2000c101524 */
[----:B------:R-:W-:Y:S05]  /*9460*/  BRA `(.L_x_2445) ;  /* 0x0000000800c07947 */ /* 0x000fea0003800000 */
.L_x_2448:
        /* <DEDUP_REMOVED lines=9> */
.L_x_2451:
[----:B------:R-:W-:-:S04]  /*9500*/  F2FP.F16.F32.PACK_AB R3, RZ, R24 ;  /* 0x00000018ff03723e */ /* 0x000fc800000000ff */
[----:B------:R-:W-:-:S05]  /*9510*/  PRMT R3, R3, 0x5410, RZ ;  /* 0x0000541003037816 */ /* 0x000fca00000000ff */
[----:B------:R0:W-:Y:S01]  /*9520*/  STG.E desc[UR36][R8.64], R3 ;  /* 0x0000000308007986 */ /* 0x0001e2000c101924 */
[----:B------:R-:W-:Y:S05]  /*9530*/  BRA `(.L_x_2445) ;  /* 0x00000008008c7947 */ /* 0x000fea0003800000 */
.L_x_2450:
[----:B------:R-:W-:-:S06]  /*9540*/  FMUL.FTZ R4, R24, 1 ;  /* 0x3f80000018047820 */ /* 0x000fcc0000410000 */
[----:B------:R-:W0:Y:S02]  /*9550*/  F2F.F64.F32 R4, R4 ;  /* 0x0000000400047310 */ /* 0x000e240000201800 */
[----:B0-----:R0:W-:Y:S01]  /*9560*/  STG.E.64 desc[UR36][R8.64], R4 ;  /* 0x0000000408007986 */ /* 0x0011e2000c101b24 */
[----:B------:R-:W-:Y:S05]  /*9570*/  BRA `(.L_x_2445) ;  /* 0x00000008007c7947 */ /* 0x000fea0003800000 */
.L_x_2440:
        /* <DEDUP_REMOVED lines=13> */
.L_x_2455:
        /* <DEDUP_REMOVED lines=16> */
.L_x_2458:
[----:B------:R-:W-:-:S04]  /*9750*/  SHF.R.U32.HI R24, RZ, 0x18, R24 ;  /* 0x00000018ff187819 */ /* 0x000fc80000011618 */
[----:B------:R-:W-:-:S04]  /*9760*/  LOP3.LUT R3, R3, 0x80, R24, 0xf8, !PT ;  /* 0x0000008003037812 */ /* 0x000fc800078ef818 */
[----:B------:R-:W-:-:S07]  /*9770*/  PRMT R4, R3, 0x7610, R4 ;  /* 0x0000761003047816 */ /* 0x000fce0000000004 */
.L_x_2457:
[----:B------:R-:W-:Y:S05]  /*9780*/  BSYNC.RECONVERGENT B0 ;  /* 0x0000000000007941 */ /* 0x000fea0003800200 */
.L_x_2456:
[----:B------:R0:W-:Y:S01]  /*9790*/  STG.E.U8 desc[UR36][R8.64], R4 ;  /* 0x0000000408007986 */ /* 0x0001e2000c101124 */
[----:B------:R-:W-:Y:S05]  /*97a0*/  BRA `(.L_x_2445) ;  /* 0x0000000400f07947 */ /* 0x000fea0003800000 */
.L_x_2454:
        /* <DEDUP_REMOVED lines=16> */
.L_x_2461:
[----:B------:R-:W-:-:S04]  /*98b0*/  SHF.R.U32.HI R24, RZ, 0x18, R24 ;  /* 0x00000018ff187819 */ /* 0x000fc80000011618 */
[----:B------:R-:W-:-:S04]  /*98c0*/  LOP3.LUT R3, R3, 0x80, R24, 0xf8, !PT ;  /* 0x0000008003037812 */ /* 0x000fc800078ef818 */
[----:B------:R-:W-:-:S07]  /*98d0*/  PRMT R4, R3, 0x7610, R4 ;  /* 0x0000761003047816 */ /* 0x000fce0000000004 */
.L_x_2460:
[----:B------:R-:W-:Y:S05]  /*98e0*/  BSYNC.RECONVERGENT B0 ;  /* 0x0000000000007941 */ /* 0x000fea0003800200 */
.L_x_2459:
[----:B------:R0:W-:Y:S01]  /*98f0*/  STG.E.U8 desc[UR36][R8.64], R4 ;  /* 0x0000000408007986 */ /* 0x0001e2000c101124 */
[----:B------:R-:W-:Y:S05]  /*9900*/  BRA `(.L_x_2445) ;  /* 0x0000000400987947 */ /* 0x000fea0003800000 */
.L_x_2453:
        /* <DEDUP_REMOVED lines=21> */
.L_x_2463:
[----:B------:R-:W0:Y:S02]  /*9a60*/  F2I.U64.TRUNC R24, R24 ;  /* 0x0000001800187311 */ /* 0x000e24000020d800 */
[----:B0-----:R0:W-:Y:S01]  /*9a70*/  STG.E.64 desc[UR36][R8.64], R24 ;  /* 0x0000001808007986 */ /* 0x0011e2000c101b24 */
[----:B------:R-:W-:Y:S05]  /*9a80*/  BRA `(.L_x_2445) ;  /* 0x0000000400387947 */ /* 0x000fea0003800000 */
.L_x_2462:
[----:B------:R-:W0:Y:S02]  /*9a90*/  F2I.FTZ.U32.TRUNC.NTZ R3, R24 ;  /* 0x0000001800037305 */ /* 0x000e24000021f000 */
[----:B0-----:R0:W-:Y:S01]  /*9aa0*/  STG.E desc[UR36][R8.64], R3 ;  /* 0x0000000308007986 */ /* 0x0011e2000c101924 */
[----:B------:R-:W-:Y:S05]  /*9ab0*/  BRA `(.L_x_2445) ;  /* 0x00000004002c7947 */ /* 0x000fea0003800000 */
.L_x_2452:
        /* <DEDUP_REMOVED lines=10> */
.L_x_2465:
[----:B------:R-:W-:Y:S01]  /*9b60*/  FMUL.FTZ R4, R24, 1 ;  /* 0x3f80000018047820 */ /* 0x000fe20000410000 */
[----:B------:R-:W-:-:S05]  /*9b70*/  CS2R R6, SRZ ;  /* 0x0000000000067805 */ /* 0x000fca000001ff00 */
[----:B------:R-:W0:Y:S02]  /*9b80*/  F2F.F64.F32 R4, R4 ;  /* 0x0000000400047310 */ /* 0x000e240000201800 */
[----:B0-----:R0:W-:Y:S01]  /*9b90*/  STG.E.128 desc[UR36][R8.64], R4 ;  /* 0x0000000408007986 */ /* 0x0011e2000c101d24 */
[----:B------:R-:W-:Y:S05]  /*9ba0*/  BRA `(.L_x_2445) ;  /* 0x0000000000f07947 */ /* 0x000fea0003800000 */
.L_x_2464:
[----:B------:R-:W-:-:S13]  /*9bb0*/  ISETP.NE.AND P0, PT, R0, 0xf, PT ;  /* 0x0000000f0000780c */ /* 0x000fda0003f05270 */
[----:B------:R-:W-:Y:S05]  /*9bc0*/  @!P0 BRA `(.L_x_2466) ;  /* 0x0000000000e08947 */ /* 0x000fea0003800000 */
[----:B------:R-:W-:-:S13]  /*9bd0*/  ISETP.NE.AND P0, PT, R0, 0x17, PT ;  /* 0x000000170000780c */ /* 0x000fda0003f05270 */
[----:B------:R-:W-:Y:S05]  /*9be0*/  @!P0 BRA `(.L_x_2467) ;  /* 0x00000000008c8947 */ /* 0x000fea0003800000 */
[----:B------:R-:W-:-:S13]  /*9bf0*/  ISETP.NE.AND P0, PT, R0, 0x18, PT ;  /* 0x000000180000780c */ /* 0x000fda0003f05270 */
[----:B------:R-:W-:Y:S05]  /*9c00*/  @!P0 BRA `(.L_x_2468) ;  /* 0x0000000000448947 */ /* 0x000fea0003800000 */
.L_x_2444:
        /* <DEDUP_REMOVED lines=16> */
.L_x_2469:
[----:B------:R-:W-:Y:S05]  /*9d10*/  BRA `(.L_x_2445) ;  /* 0x0000000000947947 */ /* 0x000fea0003800000 */
.L_x_2468:
        /* <DEDUP_REMOVED lines=12> */
.L_x_2471:
[----:B------:R-:W-:Y:S05]  /*9de0*/  BSYNC.RECONVERGENT B0 ;  /* 0x0000000000007941 */ /* 0x000fea0003800200 */
.L_x_2470:
[----:B------:R-:W-:-:S05]  /*9df0*/  LOP3.LUT R3, R0, 0x80, R5, 0xf8, !PT ;  /* 0x0000008000037812 */ /* 0x000fca00078ef805 */
[----:B------:R0:W-:Y:S01]  /*9e00*/  STG.E.U8 desc[UR36][R8.64], R3 ;  /* 0x0000000308007986 */ /* 0x0001e2000c101124 */
[----:B------:R-:W-:Y:S05]  /*9e10*/  BRA `(.L_x_2445) ;  /* 0x0000000000547947 */ /* 0x000fea0003800000 */
.L_x_2467:
        /* <DEDUP_REMOVED lines=11> */
.L_x_2473:
[----:B------:R-:W-:Y:S01]  /*9ed0*/  IMAD.MOV.U32 R0, RZ, RZ, 0x7f ;  /* 0x0000007fff007424 */ /* 0x000fe200078e00ff */
[----:B------:R-:W-:-:S04]  /*9ee0*/  ISETP.GT.U32.AND P0, PT, R4, 0x7f800000, PT ;  /* 0x7f8000000400780c */ /* 0x000fc80003f04070 */
[----:B------:R-:W-:-:S09]  /*9ef0*/  SEL R0, R0, 0x7c, P0 ;  /* 0x0000007c00007807 */ /* 0x000fd20000000000 */
.L_x_2474:
[----:B------:R-:W-:Y:S05]  /*9f00*/  BSYNC.RECONVERGENT B0 ;  /* 0x0000000000007941 */ /* 0x000fea0003800200 */
.L_x_2472:
[----:B------:R-:W-:-:S04]  /*9f10*/  SHF.R.U32.HI R3, RZ, 0x18, R24 ;  /* 0x00000018ff037819 */ /* 0x000fc80000011618 */
[----:B------:R-:W-:-:S05]  /*9f20*/  LOP3.LUT R3, R0, 0x80, R3, 0xf8, !PT ;  /* 0x0000008000037812 */ /* 0x000fca00078ef803 */
[----:B------:R0:W-:Y:S01]  /*9f30*/  STG.E.U8 desc[UR36][R8.64], R3 ;  /* 0x0000000308007986 */ /* 0x0001e2000c101124 */
[----:B------:R-:W-:Y:S05]  /*9f40*/  BRA `(.L_x_2445) ;  /* 0x0000000000087947 */ /* 0x000fea0003800000 */
.L_x_2466:
[----:B------:R-:W-:-:S05]  /*9f50*/  F2FP.BF16.F32.PACK_AB R24, RZ, R24 ;  /* 0x00000018ff18723e */ /* 0x000fca00000010ff */
[----:B------:R0:W-:Y:S02]  /*9f60*/  STG.E.U16 desc[UR36][R8.64], R24 ;  /* 0x0000001808007986 */ /* 0x0001e4000c101524 */
.L_x_2445:
[----:B------:R-:W-:-:S07]  /*9f70*/  VIADD R19, R19, 0x80 ;  /* 0x0000008013137836 */ /* 0x000fce0000000000 */
.L_x_2404:
[----:B------:R-:W-:Y:S05]  /*9f80*/  BSYNC.RECONVERGENT B7 ;  /* 0x0000000000077941 */ /* 0x000fea0003800200 */
.L_x_2365:
[----:B------:R-:W-:-:S13]  /*9f90*/  ISETP.GE.AND P0, PT, R19, R17, PT ;  /* 0x000000111300720c */ /* 0x000fda0003f06270 */
[----:B------:R-:W-:Y:S05]  /*9fa0*/  @P0 EXIT ;  /* 0x000000000000094d */ /* 0x000fea0003800000 */
[----:B01-34-:R-:W0:Y:S01]  /*9fb0*/  LDC.64 R4, c[0x0][0x398] ;  /* 0x0000e600ff047b82 */ /* 0x01be220000000a00 */
[----:B------:R-:W2:Y:S01]  /*9fc0*/  LDCU UR4, c[0x0][0x3c4] ;  /* 0x00007880ff0477ac */ /* 0x000ea20008000800 */
[----:B------:R-:W-:Y:S01]  /*9fd0*/  PRMT R0, R16, 0x9910, RZ ;  /* 0x0000991010007816 */ /* 0x000fe200000000ff */
        /* <DEDUP_REMOVED lines=15> */
[----:B0-----:R-:W-:Y:S01]  /*a0d0*/  STG.E.U8 desc[UR36][R2.64], R5 ;  /* 0x0000000502007986 */ /* 0x001fe2000c101124 */
[----:B------:R-:W-:Y:S05]  /*a0e0*/  EXIT ;  /* 0x000000000000794d */ /* 0x000fea0003800000 */
.L_x_2478:
[----:B------:R-:W0:Y:S02]  /*a0f0*/  F2I.S64.TRUNC R18, R18 ;  /* 0x0000001200127311 */ /* 0x000e24000020d900 */
[----:B0-----:R-:W-:-:S05]  /*a100*/  IMAD.MOV.U32 R5, RZ, RZ, R18 ;  /* 0x000000ffff057224 */ /* 0x001fca00078e0012 */
[----:B------:R-:W-:Y:S01]  /*a110*/  STG.E.U8 desc[UR36][R2.64], R5 ;  /* 0x0000000502007986 */ /* 0x000fe2000c101124 */
[----:B------:R-:W-:Y:S05]  /*a120*/  EXIT ;  /* 0x000000000000794d */ /* 0x000fea0003800000 */
.L_x_2477:
[----:B------:R-:W-:-:S13]  /*a130*/  ISETP.NE.AND P0, PT, R0, 0x2, PT ;  /* 0x000000020000780c */ /* 0x000fda0003f05270 */
[----:B------:R-:W-:Y:S05]  /*a140*/  @!P0 BRA `(.L_x_2480) ;  /* 0x0000000000288947 */ /* 0x000fea0003800000 */
[----:B------:R-:W-:-:S13]  /*a150*/  ISETP.NE.AND P0, PT, R0, 0x3, PT ;  /* 0x000000030000780c */ /* 0x000fda0003f05270 */
[----:B------:R-:W-:Y:S05]  /*a160*/  @!P0 BRA `(.L_x_2481) ;  /* 0x0000000000148947 */ /* 0x000fea0003800000 */
[----:B------:R-:W-:-:S13]  /*a170*/  ISETP.NE.AND P0, PT, R0, 0x4, PT ;  /* 0x000000040000780c */ /* 0x000fda0003f05270 */
[----:B------:R-:W-:Y:S05]  /*a180*/  @P0 BRA `(.L_x_2479) ;  /* 0x0000000800380947 */ /* 0x000fea0003800000 */
[----:B------:R-:W0:Y:S02]  /*a190*/  F2I.S64.TRUNC R18, R18 ;  /* 0x0000001200127311 */ /* 0x000e24000020d900 */
[----:B0-----:R-:W-:Y:S01]  /*a1a0*/  STG.E.64 desc[UR36][R2.64], R18 ;  /* 0x0000001202007986 */ /* 0x001fe2000c101b24 */
[----:B------:R-:W-:Y:S05]  /*a1b0*/  EXIT ;  /* 0x000000000000794d */ /* 0x000fea0003800000 */
.L_x_2481:
[----:B------:R-:W0:Y:S02]  /*a1c0*/  F2I.FTZ.TRUNC.NTZ R5, R18 ;  /* 0x0000001200057305 */ /* 0x000e24000021f100 */
[----:B0-----:R-:W-:Y:S01]  /*a1d0*/  STG.E desc[UR36][R2.64], R5 ;  /* 0x0000000502007986 */ /* 0x001fe2000c101924 */
[----:B------:R-:W-:Y:S05]  /*a1e0*/  EXIT ;  /* 0x000000000000794d */ /* 0x000fea0003800000 */
.L_x_2480:
[----:B------:R-:W0:Y:S02]  /*a1f0*/  F2I.FTZ.TRUNC.NTZ R5, R18 ;  /* 0x0000001200057305 */ /* 0x000e24000021f100 */
[----:B0-----:R-:W-:Y:S01]  /*a200*/  STG.E.U16 desc[UR36][R2.64], R5 ;  /* 0x0000000502007986 */ /* 0x001fe2000c101524 */
[----:B------:R-:W-:Y:S05]  /*a210*/  EXIT ;  /* 0x000000000000794d */ /* 0x000fea0003800000 */
.L_x_2476:
[----:B------:R-:W-:-:S13]  /*a220*/  ISETP.GT.AND P0, PT, R0, 0x6, PT ;  /* 0x000000060000780c */ /* 0x000fda0003f04270 */
[----:B------:R-:W-:Y:S05]  /*a230*/  @P0 BRA `(.L_x_2482) ;  /* 0x0000000000240947 */ /* 0x000fea0003800000 */
[----:B------:R-:W-:-:S13]  /*a240*/  ISETP.NE.AND P0, PT, R0, 0x5, PT ;  /* 0x000000050000780c */ /* 0x000fda0003f05270 */
[----:B------:R-:W-:Y:S05]  /*a250*/  @!P0 BRA `(.L_x_2483) ;  /* 0x0000000000108947 */ /* 0x000fea0003800000 */
[----:B------:R-:W-:-:S13]  /*a260*/  ISETP.NE.AND P0, PT, R0, 0x6, PT ;  /* 0x000000060000780c */ /* 0x000fda0003f05270 */
[----:B------:R-:W-:Y:S05]  /*a270*/  @P0 BRA `(.L_x_2479) ;  /* 0x0000000400fc0947 */ /* 0x000fea0003800000 */
[----:B------:R-:W-:Y:S01]  /*a280*/  STG.E desc[UR36][R2.64], R18 ;  /* 0x0000001202007986 */ /* 0x000fe2000c101924 */
[----:B------:R-:W-:Y:S05]  /*a290*/  EXIT ;  /* 0x000000000000794d */ /* 0x000fea0003800000 */
.L_x_2483:
[----:B------:R-:W-:-:S05]  /*a2a0*/  F2FP.F16.F32.PACK_AB R18, RZ, R18 ;  /* 0x00000012ff12723e */ /* 0x000fca00000000ff */
[----:B------:R-:W-:Y:S01]  /*a2b0*/  STG.E.U16 desc[UR36][R2.64], R18 ;  /* 0x0000001202007986 */ /* 0x000fe2000c101524 */
[----:B------:R-:W-:Y:S05]  /*a2c0*/  EXIT ;  /* 0x000000000000794d */ /* 0x000fea0003800000 */
.L_x_2482:
[----:B------:R-:W-:-:S13]  /*a2d0*/  ISETP.NE.AND P0, PT, R0, 0x7, PT ;  /* 0x000000070000780c */ /* 0x000fda0003f05270 */
[----:B------:R-:W-:Y:S05]  /*a2e0*/  @!P0 BRA `(.L_x_2484) ;  /* 0x00000000002c8947 */ /* 0x000fea0003800000 */
[----:B------:R-:W-:-:S13]  /*a2f0*/  ISETP.NE.AND P0, PT, R0, 0x8, PT ;  /* 0x000000080000780c */ /* 0x000fda0003f05270 */
[----:B------:R-:W-:Y:S05]  /*a300*/  @!P0 BRA `(.L_x_2485) ;  /* 0x0000000000148947 */ /* 0x000fea0003800000 */
[----:B------:R-:W-:-:S13]  /*a310*/  ISETP.NE.AND P0, PT, R0, 0x9, PT ;  /* 0x000000090000780c */ /* 0x000fda0003f05270 */
[----:B------:R-:W-:Y:S05]  /*a320*/  @P0 BRA `(.L_x_2479) ;  /* 0x0000000400d00947 */ /* 0x000fea0003800000 */
[----:B------:R-:W-:-:S05]  /*a330*/  IMAD.MOV.U32 R19, RZ, RZ, RZ ;  /* 0x000000ffff137224 */ /* 0x000fca00078e00ff */
[----:B------:R-:W-:Y:S01]  /*a340*/  STG.E.64 desc[UR36][R2.64], R18 ;  /* 0x0000001202007986 */ /* 0x000fe2000c101b24 */
[----:B------:R-:W-:Y:S05]  /*a350*/  EXIT ;  /* 0x000000000000794d */ /* 0x000fea0003800000 */
.L_x_2485:
[----:B------:R-:W-:-:S04]  /*a360*/  F2FP.F16.F32.PACK_AB R5, RZ, R18 ;  /* 0x00000012ff05723e */ /* 0x000fc800000000ff */
[----:B------:R-:W-:-:S05]  /*a370*/  PRMT R5, R5, 0x5410, RZ ;  /* 0x0000541005057816 */ /* 0x000fca00000000ff */
[----:B------:R-:W-:Y:S01]  /*a380*/  STG.E desc[UR36][R2.64], R5 ;  /* 0x0000000502007986 */ /* 0x000fe2000c101924 */
[----:B------:R-:W-:Y:S05]  /*a390*/  EXIT ;  /* 0x000000000000794d */ /* 0x000fea0003800000 */
.L_x_2484:
[----:B------:R-:W-:-:S06]  /*a3a0*/  FMUL.FTZ R4, R18, 1 ;  /* 0x3f80000012047820 */ /* 0x000fcc0000410000 */
[----:B------:R-:W0:Y:S02]  /*a3b0*/  F2F.F64.F32 R4, R4 ;  /* 0x0000000400047310 */ /* 0x000e240000201800 */
[----:B0-----:R-:W-:Y:S01]  /*a3c0*/  STG.E.64 desc[UR36][R2.64], R4 ;  /* 0x0000000402007986 */ /* 0x001fe2000c101b24 */
[----:B------:R-:W-:Y:S05]  /*a3d0*/  EXIT ;  /* 0x000000000000794d */ /* 0x000fea0003800000 */
.L_x_2475:
        /* <DEDUP_REMOVED lines=11> */
[----:B0-----:R-:W-:Y:S01]  /*a490*/  STG.E.U16 desc[UR36][R2.64], R5 ;  /* 0x0000000502007986 */ /* 0x001fe2000c101524 */
[----:B------:R-:W-:Y:S05]  /*a4a0*/  EXIT ;  /* 0x000000000000794d */ /* 0x000fea0003800000 */
.L_x_2489:
        /* <DEDUP_REMOVED lines=16> */
.L_x_2492:
[----:B------:R-:W-:-:S04]  /*a5b0*/  SHF.R.U32.HI R18, RZ, 0x18, R18 ;  /* 0x00000018ff127819 */ /* 0x000fc80000011612 */
[----:B------:R-:W-:-:S04]  /*a5c0*/  LOP3.LUT R5, R5, 0x80, R18, 0xf8, !PT ;  /* 0x0000008005057812 */ /* 0x000fc800078ef812 */
[----:B------:R-:W-:-:S07]  /*a5d0*/  PRMT R0, R5, 0x7610, R0 ;  /* 0x0000761005007816 */ /* 0x000fce0000000000 */
.L_x_2491:
[----:B------:R-:W-:Y:S05]  /*a5e0*/  BSYNC.RECONVERGENT B0 ;  /* 0x0000000000007941 */ /* 0x000fea0003800200 */
.L_x_2490:
[----:B------:R-:W-:Y:S01]  /*a5f0*/  STG.E.U8 desc[UR36][R2.64], R0 ;  /* 0x0000000002007986 */ /* 0x000fe2000c101124 */
[----:B------:R-:W-:Y:S05]  /*a600*/  EXIT ;  /* 0x000000000000794d */ /* 0x000fea0003800000 */
.L_x_2488:
        /* <DEDUP_REMOVED lines=16> */
.L_x_2495:
[----:B------:R-:W-:-:S04]  /*a710*/  SHF.R.U32.HI R18, RZ, 0x18, R18 ;  /* 0x00000018ff127819 */ /* 0x000fc80000011612 */
[----:B------:R-:W-:-:S04]  /*a720*/  LOP3.LUT R5, R5, 0x80, R18, 0xf8, !PT ;  /* 0x0000008005057812 */ /* 0x000fc800078ef812 */
[----:B------:R-:W-:-:S07]  /*a730*/  PRMT R0, R5, 0x7610, R0 ;  /* 0x0000761005007816 */ /* 0x000fce0000000000 */
.L_x_2494:
[----:B------:R-:W-:Y:S05]  /*a740*/  BSYNC.RECONVERGENT B0 ;  /* 0x0000000000007941 */ /* 0x000fea0003800200 */
.L_x_2493:
[----:B------:R-:W-:Y:S01]  /*a750*/  STG.E.U8 desc[UR36][R2.64], R0 ;  /* 0x0000000002007986 */ /* 0x000fe2000c101124 */
[----:B------:R-:W-:Y:S05]  /*a760*/  EXIT ;  /* 0x000000000000794d */ /* 0x000fea0003800000 */
.L_x_2487:
        /* <DEDUP_REMOVED lines=21> */
.L_x_2497:
[----:B------:R-:W0:Y:S02]  /*a8c0*/  F2I.U64.TRUNC R18, R18 ;  /* 0x0000001200127311 */ /* 0x000e24000020d800 */
[----:B0-----:R-:W-:Y:S01]  /*a8d0*/  STG.E.64 desc[UR36][R2.64], R18 ;  /* 0x0000001202007986 */ /* 0x001fe2000c101b24 */
[----:B------:R-:W-:Y:S05]  /*a8e0*/  EXIT ;  /* 0x000000000000794d */ /* 0x000fea0003800000 */
.L_x_2496:
[----:B------:R-:W0:Y:S02]  /*a8f0*/  F2I.FTZ.U32.TRUNC.NTZ R5, R18 ;  /* 0x0000001200057305 */ /* 0x000e24000021f000 */
[----:B0-----:R-:W-:Y:S01]  /*a900*/  STG.E desc[UR36][R2.64], R5 ;  /* 0x0000000502007986 */ /* 0x001fe2000c101924 */
[----:B------:R-:W-:Y:S05]  /*a910*/  EXIT ;  /* 0x000000000000794d */ /* 0x000fea0003800000 */
.L_x_2486:
        /* <DEDUP_REMOVED lines=8> */
[----:B------:R-:W-:Y:S01]  /*a9a0*/  STG.E.U8 desc[UR36][R2.64], R5 ;  /* 0x0000000502007986 */ /* 0x000fe2000c101124 */
[----:B------:R-:W-:Y:S05]  /*a9b0*/  EXIT ;  /* 0x000000000000794d */ /* 0x000fea0003800000 */
.L_x_2499:
[----:B------:R-:W-:Y:S01]  /*a9c0*/  FMUL.FTZ R4, R18, 1 ;  /* 0x3f80000012047820 */ /* 0x000fe20000410000 */
[----:B------:R-:W-:-:S05]  /*a9d0*/  CS2R R6, SRZ ;  /* 0x0000000000067805 */ /* 0x000fca000001ff00 */
[----:B------:R-:W0:Y:S02]  /*a9e0*/  F2F.F64.F32 R4, R4 ;  /* 0x0000000400047310 */ /* 0x000e240000201800 */
[----:B0-----:R-:W-:Y:S01]  /*a9f0*/  STG.E.128 desc[UR36][R2.64], R4 ;  /* 0x0000000402007986 */ /* 0x001fe2000c101d24 */
[----:B------:R-:W-:Y:S05]  /*aa00*/  EXIT ;  /* 0x000000000000794d */ /* 0x000fea0003800000 */
.L_x_2498:
[----:B------:R-:W-:-:S13]  /*aa10*/  ISETP.NE.AND P0, PT, R0, 0xf, PT ;  /* 0x0000000f0000780c */ /* 0x000fda0003f05270 */
[----:B------:R-:W-:Y:S05]  /*aa20*/  @!P0 BRA `(.L_x_2500) ;  /* 0x0000000000e08947 */ /* 0x000fea0003800000 */
[----:B------:R-:W-:-:S13]  /*aa30*/  ISETP.NE.AND P0, PT, R0, 0x17, PT ;  /* 0x000000170000780c */ /* 0x000fda0003f05270 */
[----:B------:R-:W-:Y:S05]  /*aa40*/  @!P0 BRA `(.L_x_2501) ;  /* 0x00000000008c8947 */ /* 0x000fea0003800000 */
[----:B------:R-:W-:-:S13]  /*aa50*/  ISETP.NE.AND P0, PT, R0, 0x18, PT ;  /* 0x000000180000780c */ /* 0x000fda0003f05270 */
[----:B------:R-:W-:Y:S05]  /*aa60*/  @!P0 BRA `(.L_x_2502) ;  /* 0x0000000000448947 */ /* 0x000fea0003800000 */
.L_x_2479:
        /* <DEDUP_REMOVED lines=16> */
.L_x_2503:
[----:B------:R-:W-:Y:S05]  /*ab70*/  EXIT ;  /* 0x000000000000794d */ /* 0x000fea0003800000 */
.L_x_2502:
        /* <DEDUP_REMOVED lines=12> */
.L_x_2505:
[----:B------:R-:W-:Y:S05]  /*ac40*/  BSYNC.RECONVERGENT B0 ;  /* 0x0000000000007941 */ /* 0x000fea0003800200 */
.L_x_2504:
[----:B------:R-:W-:-:S05]  /*ac50*/  LOP3.LUT R5, R0, 0x80, R7, 0xf8, !PT ;  /* 0x0000008000057812 */ /* 0x000fca00078ef807 */
[----:B------:R-:W-:Y:S01]  /*ac60*/  STG.E.U8 desc[UR36][R2.64], R5 ;  /* 0x0000000502007986 */ /* 0x000fe2000c101124 */
[----:B------:R-:W-:Y:S05]  /*ac70*/  EXIT ;  /* 0x000000000000794d */ /* 0x000fea0003800000 */
.L_x_2501:
        /* <DEDUP_REMOVED lines=11> */
.L_x_2507:
[----:B------:R-:W-:Y:S01]  /*ad30*/  IMAD.MOV.U32 R0, RZ, RZ, 0x7f ;  /* 0x0000007fff007424 */ /* 0x000fe200078e00ff */
[----:B------:R-:W-:-:S04]  /*ad40*/  ISETP.GT.U32.AND P0, PT, R4, 0x7f800000, PT ;  /* 0x7f8000000400780c */ /* 0x000fc80003f04070 */
[----:B------:R-:W-:-:S09]  /*ad50*/  SEL R0, R0, 0x7c, P0 ;  /* 0x0000007c00007807 */ /* 0x000fd20000000000 */
.L_x_2508:
[----:B------:R-:W-:Y:S05]  /*ad60*/  BSYNC.RECONVERGENT B0 ;  /* 0x0000000000007941 */ /* 0x000fea0003800200 */
.L_x_2506:
[----:B------:R-:W-:-:S04]  /*ad70*/  SHF.R.U32.HI R5, RZ, 0x18, R18 ;  /* 0x00000018ff057819 */ /* 0x000fc80000011612 */
[----:B------:R-:W-:-:S05]  /*ad80*/  LOP3.LUT R5, R0, 0x80, R5, 0xf8, !PT ;  /* 0x0000008000057812 */ /* 0x000fca00078ef805 */
[----:B------:R-:W-:Y:S01]  /*ad90*/  STG.E.U8 desc[UR36][R2.64], R5 ;  /* 0x0000000502007986 */ /* 0x000fe2000c101124 */
[----:B------:R-:W-:Y:S05]  /*ada0*/  EXIT ;  /* 0x000000000000794d */ /* 0x000fea0003800000 */
.L_x_2500:
[----:B------:R-:W-:-:S05]  /*adb0*/  F2FP.BF16.F32.PACK_AB R18, RZ, R18 ;  /* 0x00000012ff12723e */ /* 0x000fca00000010ff */
[----:B------:R-:W-:Y:S01]  /*adc0*/  STG.E.U16 desc[UR36][R2.64], R18 ;  /* 0x0000001202007986 */ /* 0x000fe2000c101524 */
[----:B------:R-:W-:Y:S05]  /*add0*/  EXIT ;  /* 0x000000000000794d */ /* 0x000fea0003800000 */
.L_x_2509:
        /* <DEDUP_REMOVED lines=10> */
.L_x_3369:


//--------------------- .text._ZN2at6native18elementwise_kernelILi128ELi2EZNS0_22gpu_kernel_impl_nocastIZZZNS0_65_GLOBAL__N__eb3311e5_27_ActivationHardtanhKernel_cu_9e10b42f_292924hardtanh_backward_kernelERNS_14TensorIteratorERKN3c106ScalarES9_ENKUlvE_clEvENKUlvE0_clEvEUlffE_EEvRNS_18TensorIteratorBaseERKT_EUliE_EEviT1_ --------------------------
	.section	.text._ZN2at6native18elementwise_kernelILi128ELi2EZNS0_22gpu_kernel_impl_nocastIZZZNS0_65_GLOBAL__N__eb3311e5_27_ActivationHardtanhKernel_cu_9e10b42f_292924hardtanh_backward_kernelERNS_14TensorIteratorERKN3c106ScalarES9_ENKUlvE_clEvENKUlvE0_clEvEUlffE_EEvRNS_18TensorIteratorBaseERKT_EUliE_EEviT1_,"ax",@progbits
	.align	128
        .global         _ZN2at6native18elementwise_kernelILi128ELi2EZNS0_22gpu_kernel_impl_nocastIZZZNS0_65_GLOBAL__N__eb3311e5_27_ActivationHardtanhKernel_cu_9e10b42f_292924hardtanh_backward_kernelERNS_14TensorIteratorERKN3c106ScalarES9_ENKUlvE_clEvENKUlvE0_clEvEUlffE_EEvRNS_18TensorIteratorBaseERKT_EUliE_EEviT1_
        .type           _ZN2at6native18elementwise_kernelILi128ELi2EZNS0_22gpu_kernel_impl_nocastIZZZNS0_65_GLOBAL__N__eb3311e5_27_ActivationHardtanhKernel_cu_9e10b42f_292924hardtanh_backward_kernelERNS_14TensorIteratorERKN3c106ScalarES9_ENKUlvE_clEvENKUlvE0_clEvEUlffE_EEvRNS_18TensorIteratorBaseERKT_EUliE_EEviT1_,@function
        .size           _ZN2at6native18elementwise_kernelILi128ELi2EZNS0_22gpu_kernel_impl_nocastIZZZNS0_65_GLOBAL__N__eb3311e5_27_ActivationHardtanhKernel_cu_9e10b42f_292924hardtanh_backward_kernelERNS_14TensorIteratorERKN3c106ScalarES9_ENKUlvE_clEvENKUlvE0_clEvEUlffE_EEvRNS_18TensorIteratorBaseERKT_EUliE_EEviT1_,(.L_x_3370 - _ZN2at6native18elementwise_kernelILi128ELi2EZNS0_22gpu_kernel_impl_nocastIZZZNS0_65_GLOBAL__N__eb3311e5_27_ActivationHardtanhKernel_cu_9e10b42f_292924hardtanh_backward_kernelERNS_14TensorIteratorERKN3c106ScalarES9_ENKUlvE_clEvENKUlvE0_clEvEUlffE_EEvRNS_18TensorIteratorBaseERKT_EUliE_EEviT1_)
        .other          _ZN2at6native18elementwise_kernelILi128ELi2EZNS0_22gpu_kernel_impl_nocastIZZZNS0_65_GLOBAL__N__eb3311e5_27_ActivationHardtanhKernel_cu_9e10b42f_292924hardtanh_backward_kernelERNS_14TensorIteratorERKN3c106ScalarES9_ENKUlvE_clEvENKUlvE0_clEvEUlffE_EEvRNS_18TensorIteratorBaseERKT_EUliE_EEviT1_,@"STO_CUDA_ENTRY STV_DEFAULT"
_ZN2at6native18elementwise_kernelILi128ELi2EZNS0_22gpu_kernel_impl_nocastIZZZNS0_65_GLOBAL__N__eb3311e5_27_ActivationHardtanhKernel_cu_9e10b42f_292924hardtanh_backward_kernelERNS_14TensorIteratorERKN3c106ScalarES9_ENKUlvE_clEvENKUlvE0_clEvEUlffE_EEvRNS_18TensorIteratorBaseERKT_EUliE_EEviT1_:
.text._ZN2at6native18elementwise_kernelILi128ELi2EZNS0_22gpu_kernel_impl_nocastIZZZNS0_65_GLOBAL__N__eb3311e5_27_ActivationHardtanhKernel_cu_9e10b42f_292924hardtanh_backward_kernelERNS_14TensorIteratorERKN3c106ScalarES9_ENKUlvE_clEvENKUlvE0_clEvEUlffE_EEvRNS_18TensorIteratorBaseERKT_EUliE_EEviT1_:
        /* <DEDUP_REMOVED lines=10> */
[----:B------:R-:W-:Y:S01]  /*00a0*/  BSSY.RECONVERGENT B0, `(.L_x_2511) ;  /* 0x0000011000007945 */ /* 0x000fe20003800200 */
[----:B0-----:R-:W-:-:S13]  /*00b0*/  ISETP.GE.AND P0, PT, R3, UR4, PT ;  /* 0x0000000403007c0c */ /* 0x001fda000bf06270 */
[----:B------:R-:W-:Y:S05]  /*00c0*/  @P0 BRA `(.L_x_2512) ;  /* 0x0000000000380947 */ /* 0x000fea0003800000 */
[----:B------:R-:W0:Y:S01]  /*00d0*/  LDC.64 R4, c[0x0][0x5f8] ;  /* 0x00017e00ff047b82 */ /* 0x000e220000000a00 */
[----:B------:R-:W1:Y:S01]  /*00e0*/  LDCU UR5, c[0x0][0x600] ;  /* 0x0000c000ff0577ac */ /* 0x000e620008000800 */
[----:B0-----:R-:W1:Y:S06]  /*00f0*/  LDG.E R0, desc[UR6][R4.64] ;  /* 0x0000000604007981 */ /* 0x001e6c000c1e1900 */
[----:B------:R-:W0:Y:S01]  /*0100*/  LDC.64 R6, c[0x0][0x5e8] ;  /* 0x00017a00ff067b82 */ /* 0x000e220000000a00 */
[----:B------:R-:W-:Y:S01]  /*0110*/  HFMA2 R9, -RZ, RZ, 0, 0 ;  /* 0x00000000ff097431 */ /* 0x000fe200000001ff */
[----:B-1----:R-:W-:-:S13]  /*0120*/  FSETP.GTU.FTZ.AND P0, PT, R0, UR5, PT ;  /* 0x0000000500007c0b */ /* 0x002fda000bf1c000 */
[----:B0-----:R-:W-:Y:S05]  /*0130*/  @!P0 BRA `(.L_x_2513) ;  /* 0x0000000000148947 */ /* 0x001fea0003800000 */
[----:B------:R-:W0:Y:S01]  /*0140*/  LDC.64 R4, c[0x0][0x5f0] ;  /* 0x00017c00ff047b82 */ /* 0x000e220000000a00 */
[----:B------:R-:W1:Y:S01]  /*0150*/  LDCU UR5, c[0x0][0x604] ;  /* 0x0000c080ff0577ac */ /* 0x000e620008000800 */
[----:B0-----:R-:W2:Y:S01]  /*0160*/  LDG.E R4, desc[UR6][R4.64] ;  /* 0x0000000604047981 */ /* 0x001ea2000c1e1900 */
[----:B-1----:R-:W-:-:S04]  /*0170*/  FSETP.GE.FTZ.AND P0, PT, R0, UR5, PT ;  /* 0x0000000500007c0b */ /* 0x002fc8000bf16000 */
[----:B--2---:R-:W-:-:S09]  /*0180*/  FSEL R9, R4, RZ, !P0 ;  /* 0x000000ff04097208 */ /* 0x004fd20004000000 */
.L_x_2513:
[----:B------:R0:W-:Y:S01]  /*0190*/  STG.E desc[UR6][R6.64], R9 ;  /* 0x0000000906007986 */ /* 0x0001e2000c101906 */
[----:B------:R-:W-:-:S07]  /*01a0*/  IADD3 R3, PT, PT, R3, 0x80, RZ ;  /* 0x0000008003037810 */ /* 0x000fce0007ffe0ff */
.L_x_2512:
[----:B------:R-:W-:Y:S05]  /*01b0*/  BSYNC.RECONVERGENT B0 ;  /* 0x0000000000007941 */ /* 0x000fea0003800200 */
.L_x_2511:
[----:B------:R-:W-:-:S13]  /*01c0*/  ISETP.GE.AND P0, PT, R3, UR4, PT ;  /* 0x0000000403007c0c */ /* 0x000fda000bf06270 */
[----:B------:R-:W-:Y:S05]  /*01d0*/  @P0 EXIT ;  /* 0x000000000000094d */ /* 0x000fea0003800000 */
[----:B------:R-:W1:Y:S01]  /*01e0*/  LDC.64 R2, c[0x0][0x5f8] ;  /* 0x00017e00ff027b82 */ /* 0x000e620000000a00 */
[----:B------:R-:W2:Y:S01]  /*01f0*/  LDCU UR4, c[0x0][0x600] ;  /* 0x0000c000ff0477ac */ /* 0x000ea20008000800 */
[----:B-1----:R-:W2:Y:S06]  /*0200*/  LDG.E R0, desc[UR6][R2.64] ;  /* 0x0000000602007981 */ /* 0x002eac000c1e1900 */
[----:B------:R-:W1:Y:S01]  /*0210*/  LDC.64 R4, c[0x0][0x5e8] ;  /* 0x00017a00ff047b82 */ /* 0x000e620000000a00 */
[----:B0-----:R-:W-:Y:S01]  /*0220*/  HFMA2 R7, -RZ, RZ, 0, 0 ;  /* 0x00000000ff077431 */ /* 0x001fe200000001ff */
[----:B--2---:R-:W-:-:S13]  /*0230*/  FSETP.GTU.FTZ.AND P0, PT, R0, UR4, PT ;  /* 0x0000000400007c0b */ /* 0x004fda000bf1c000 */
[----:B-1----:R-:W-:Y:S05]  /*0240*/  @!P0 BRA `(.L_x_2514) ;  /* 0x0000000000148947 */ /* 0x002fea0003800000 */
[----:B------:R-:W0:Y:S01]  /*0250*/  LDC.64 R2, c[0x0][0x5f0] ;  /* 0x00017c00ff027b82 */ /* 0x000e220000000a00 */
[----:B------:R-:W1:Y:S01]  /*0260*/  LDCU UR4, c[0x0][0x604] ;  /* 0x0000c080ff0477ac */ /* 0x000e620008000800 */
[----:B0-----:R-:W2:Y:S01]  /*0270*/  LDG.E R2, desc[UR6][R2.64] ;  /* 0x0000000602027981 */ /* 0x001ea2000c1e1900 */
[----:B-1----:R-:W-:-:S04]  /*0280*/  FSETP.GE.FTZ.AND P0, PT, R0, UR4, PT ;  /* 0x0000000400007c0b */ /* 0x002fc8000bf16000 */
[----:B--2---:R-:W-:-:S09]  /*0290*/  FSEL R7, R2, RZ, !P0 ;  /* 0x000000ff02077208 */ /* 0x004fd20004000000 */
.L_x_2514:
[----:B------:R-:W-:Y:S01]  /*02a0*/  STG.E desc[UR6][R4.64], R7 ;  /* 0x0000000704007986 */ /* 0x000fe2000c101906 */
[----:B------:R-:W-:Y:S05]  /*02b0*/  EXIT ;  /* 0x000000000000794d */ /* 0x000fea0003800000 */
.L_x_2510:
[----:B------:R-:W0:Y:S01]  /*02c0*/  LDCU UR4, c[0x0][0x380] ;  /* 0x00007000ff0477ac */ /* 0x000e220008000800 */
[----:B------:R-:W-:Y:S01]  /*02d0*/  IADD3 R2, PT, PT, R2, -0x1, RZ ;  /* 0xffffffff02027810 */ /* 0x000fe20007ffe0ff */
[----:B------:R-:W-:Y:S03]  /*02e0*/  BSSY.RECONVERGENT B0, `(.L_x_2515) ;  /* 0x0000174000007945 */ /* 0x000fe60003800200 */
[----:B------:R-:W-:-:S04]  /*02f0*/  VIMNMX.U32 R0, PT, PT, R2, 0x18, PT ;  /* 0x0000001802007848 */ /* 0x000fc80003fe0000 */
[----:B------:R-:W-:Y:S02]  /*0300*/  IADD3 R0, PT, PT, R0, 0x1, RZ ;  /* 0x0000000100007810 */ /* 0x000fe40007ffe0ff */
[----:B0-----:R-:W-:-:S13]  /*0310*/  ISETP.GE.AND P0, PT, R3, UR4, PT ;  /* 0x0000000403007c0c */ /* 0x001fda000bf06270 */
[----:B------:R-:W-:Y:S05]  /*0320*/  @P0 BRA `(.L_x_2516) ;  /* 0x0000001400bc0947 */ /* 0x000fea0003800000 */
[----:B------:R-:W0:Y:S01]  /*0330*/  LDCU.64 UR8, c[0x0][0x390] ;  /* 0x00007200ff0877ac */ /* 0x000e220008000a00 */
[----:B------:R-:W-:Y:S02]  /*0340*/  MOV R4, RZ ;  /* 0x000000ff00047202 */ /* 0x000fe40000000f00 */
        /* <DEDUP_REMOVED lines=323> */
[----:B------:R-:W-:Y:S01]  /*1780*/  MOV R8, RZ ;  /* 0x000000ff00087202 */ /* 0x000fe20000000f00 */
        /* <DEDUP_REMOVED lines=22> */
.L_x_2517:
[----:B------:R-:W0:Y:S01]  /*18f0*/  LDCU.64 UR8, c[0x0][0x5f8] ;  /* 0x0000bf00ff0877ac */ /* 0x000e220008000a00 */
[----:B------:R-:W1:Y:S01]  /*1900*/  LDCU UR5, c[0x0][0x600] ;  /* 0x0000c000ff0577ac */ /* 0x000e620008000800 */
[----:B0-----:R-:W-:-:S04]  /*1910*/  IADD3 R6, P0, PT, R6, UR8, RZ ;  /* 0x0000000806067c10 */ /* 0x001fc8000ff1e0ff */
[----:B------:R-:W-:Y:S01]  /*1920*/  IADD3.X R7, PT, PT, RZ, UR9, RZ, P0, !PT ;  /* 0x00000009ff077c10 */ /* 0x000fe200087fe4ff */
[----:B------:R-:W0:Y:S04]  /*1930*/  LDCU.64 UR8, c[0x0][0x5e8] ;  /* 0x0000bd00ff0877ac */ /* 0x000e280008000a00 */
[----:B------:R-:W1:Y:S02]  /*1940*/  LDG.E R6, desc[UR6][R6.64] ;  /* 0x0000000606067981 */ /* 0x000e64000c1e1900 */
[----:B-1----:R-:W-:-:S13]  /*1950*/  FSETP.GTU.FTZ.AND P0, PT, R6, UR5, PT ;  /* 0x0000000506007c0b */ /* 0x002fda000bf1c000 */
[----:B------:R-:W1:Y:S08]  /*1960*/  @P0 LDC.64 R8, c[0x0][0x5f0] ;  /* 0x00017c00ff080b82 */ /* 0x000e700000000a00 */
[----:B------:R-:W2:Y:S01]  /*1970*/  @P0 LDC R11, c[0x0][0x604] ;  /* 0x00018100ff0b0b82 */ /* 0x000ea20000000800 */
[----:B-1----:R-:W-:-:S04]  /*1980*/  @P0 IADD3 R8, P1, PT, R4, R8, RZ ;  /* 0x0000000804080210 */ /* 0x002fc80007f3e0ff */
[----:B------:R-:W-:-:S05]  /*1990*/  @P0 IADD3.X R9, PT, PT, RZ, R9, RZ, P1, !PT ;  /* 0x00000009ff090210 */ /* 0x000fca0000ffe4ff */
[----:B------:R-:W3:Y:S01]  /*19a0*/  @P0 LDG.E R8, desc[UR6][R8.64] ;  /* 0x0000000608080981 */ /* 0x000ee2000c1e1900 */
[----:B0-----:R-:W-:Y:S02]  /*19b0*/  IADD3 R4, P2, PT, R5, UR8, RZ ;  /* 0x0000000805047c10 */ /* 0x001fe4000ff5e0ff */
[----:B--2---:R-:W-:Y:S02]  /*19c0*/  @P0 FSETP.GE.FTZ.AND P1, PT, R6, R11, PT ;  /* 0x0000000b0600020b */ /* 0x004fe40003f36000 */
[----:B------:R-:W-:Y:S02]  /*19d0*/  MOV R7, RZ ;  /* 0x000000ff00077202 */ /* 0x000fe40000000f00 */
[----:B------:R-:W-:Y:S02]  /*19e0*/  IADD3.X R5, PT, PT, RZ, UR9, RZ, P2, !PT ;  /* 0x00000009ff057c10 */ /* 0x000fe400097fe4ff */
[----:B------:R-:W-:Y:S02]  /*19f0*/  IADD3 R3, PT, PT, R3, 0x80, RZ ;  /* 0x0000008003037810 */ /* 0x000fe40007ffe0ff */
[----:B---3--:R-:W-:-:S05]  /*1a00*/  @P0 FSEL R7, R8, RZ, !P1 ;  /* 0x000000ff08070208 */ /* 0x008fca0004800000 */
[----:B------:R0:W-:Y:S02]  /*1a10*/  STG.E desc[UR6][R4.64], R7 ;  /* 0x0000000704007986 */ /* 0x0001e4000c101906 */
.L_x_2516:
[----:B------:R-:W-:Y:S05]  /*1a20*/  BSYNC.RECONVERGENT B0 ;  /* 0x0000000000007941 */ /* 0x000fea0003800200 */
.L_x_2515:
[----:B------:R-:W-:-:S13]  /*1a30*/  ISETP.GE.AND P0, PT, R3, UR4, PT ;  /* 0x0000000403007c0c */ /* 0x000fda000bf06270 */
[----:B------:R-:W-:Y:S05]  /*1a40*/  @P0 EXIT ;  /* 0x000000000000094d */ /* 0x000fea0003800000 */
[----:B------:R-:W1:Y:S01]  /*1a50*/  LDCU.64 UR4, c[0x0][0x390] ;  /* 0x00007200ff0477ac */ /* 0x000e620008000a00 */
[----:B0-----:R-:W-:Y:S02]  /*1a60*/  MOV R4, RZ ;  /* 0x000000ff00047202 */ /* 0x001fe40000000f00 */
        /* <DEDUP_REMOVED lines=346> */
.L_x_2518:
[----:B------:R-:W0:Y:S01]  /*3010*/  LDCU.128 UR8, c[0x0][0x5f0] ;  /* 0x0000be00ff0877ac */ /* 0x000e220008000c00 */
[----:B------:R-:W1:Y:S01]  /*3020*/  LDCU UR4, c[0x0][0x600] ;  /* 0x0000c000ff0477ac */ /* 0x000e620008000800 */
[----:B0-----:R-:W-:-:S04]  /*3030*/  IADD3 R4, P0, PT, R4, UR10, RZ ;  /* 0x0000000a04047c10 */ /* 0x001fc8000ff1e0ff */
[----:B------:R-:W-:-:S05]  /*3040*/  IADD3.X R5, PT, PT, RZ, UR11, RZ, P0, !PT ;  /* 0x0000000bff057c10 */ /* 0x000fca00087fe4ff */
[----:B------:R-:W1:Y:S01]  /*3050*/  LDG.E R4, desc[UR6][R4.64] ;  /* 0x0000000604047981 */ /* 0x000e62000c1e1900 */
[----:B------:R-:W-:-:S04]  /*3060*/  IADD3 R6, P1, PT, R2, UR8, RZ ;  /* 0x0000000802067c10 */ /* 0x000fc8000ff3e0ff */
[----:B------:R-:W-:Y:S02]  /*3070*/  IADD3.X R7, PT, PT, RZ, UR9, RZ, P1, !PT ;  /* 0x00000009ff077c10 */ /* 0x000fe40008ffe4ff */
[----:B-1----:R-:W-:Y:S01]  /*3080*/  FSETP.GTU.FTZ.AND P0, PT, R4, UR4, PT ;  /* 0x0000000404007c0b */ /* 0x002fe2000bf1c000 */
[----:B------:R-:W0:-:S12]  /*3090*/  LDCU.64 UR4, c[0x0][0x5e8] ;  /* 0x0000bd00ff0477ac */ /* 0x000e180008000a00 */
[----:B------:R-:W2:Y:S01]  /*30a0*/  @P0 LDG.E R6, desc[UR6][R6.64] ;  /* 0x0000000606060981 */ /* 0x000ea2000c1e1900 */
[----:B------:R-:W1:Y:S01]  /*30b0*/  @P0 LDC R9, c[0x0][0x604] ;  /* 0x00018100ff090b82 */ /* 0x000e620000000800 */
[----:B0-----:R-:W-:-:S04]  /*30c0*/  IADD3 R2, P2, PT, R3, UR4, RZ ;  /* 0x0000000403027c10 */ /* 0x001fc8000ff5e0ff */
[----:B------:R-:W-:Y:S02]  /*30d0*/  IADD3.X R3, PT, PT, RZ, UR5, RZ, P2, !PT ;  /* 0x00000005ff037c10 */ /* 0x000fe400097fe4ff */
[----:B-1----:R-:W-:Y:S02]  /*30e0*/  @P0 FSETP.GE.FTZ.AND P1, PT, R4, R9, PT ;  /* 0x000000090400020b */ /* 0x002fe40003f36000 */
[----:B------:R-:W-:Y:S02]  /*30f0*/  MOV R9, RZ ;  /* 0x000000ff00097202 */ /* 0x000fe40000000f00 */
[----:B--2---:R-:W-:-:S05]  /*3100*/  @P0 FSEL R9, R6, RZ, !P1 ;  /* 0x000000ff06090208 */ /* 0x004fca0004800000 */
[----:B------:R-:W-:Y:S01]  /*3110*/  STG.E desc[UR6][R2.64], R9 ;  /* 0x0000000902007986 */ /* 0x000fe2000c101906 */
[----:B------:R-:W-:Y:S05]  /*3120*/  EXIT ;  /* 0x000000000000794d */ /* 0x000fea0003800000 */
.L_x_2519:
        /* <DEDUP_REMOVED lines=13> */
.L_x_3370:


//--------------------- .text._ZN2at6native27unrolled_elementwise_kernelIZZZNS0_65_GLOBAL__N__eb3311e5_27_ActivationHardtanhKernel_cu_9e10b42f_292924hardtanh_backward_kernelERNS_14TensorIteratorERKN3c106ScalarES8_ENKUlvE_clEvENKUlvE0_clEvEUlffE_St5arrayIPcLm3EELi4E23TrivialOffsetCalculatorILi2EjESF_ILi1EjENS0_6memory15LoadWithoutCastENSI_16StoreWithoutCastEEEviT_T0_T2_T3_T4_T5_ --------------------------
	.section	.text._ZN2at6native27unrolled_elementwise_kernelIZZZNS0_65_GLOBAL__N__eb3311e5_27_ActivationHardtanhKernel_cu_9e10b42f_292924hardtanh_backward_kernelERNS_14TensorIteratorERKN3c106ScalarES8_ENKUlvE_clEvENKUlvE0_clEvEUlffE_St5arrayIPcLm3EELi4E23TrivialOffsetCalculatorILi2EjESF_ILi1EjENS0_6memory15LoadWithoutCastENSI_16StoreWithoutCastEEEviT_T0_T2_T3_T4_T5_,"ax",@progbits
	.align	128
        .global         _ZN2at6native27unrolled_elementwise_kernelIZZZNS0_65_GLOBAL__N__eb3311e5_27_ActivationHardtanhKernel_cu_9e10b42f_292924hardtanh_backward_kernelERNS_14TensorIteratorERKN3c106ScalarES8_ENKUlvE_clEvENKUlvE0_clEvEUlffE_St5arrayIPcLm3EELi4E23TrivialOffsetCalculatorILi2EjESF_ILi1EjENS0_6memory15LoadWithoutCastENSI_16StoreWithoutCastEEEviT_T0_T2_T3_T4_T5_
        .type           _ZN2at6native27unrolled_elementwise_kernelIZZZNS0_65_GLOBAL__N__eb3311e5_27_ActivationHardtanhKernel_cu_9e10b42f_292924hardtanh_backward_kernelERNS_14TensorIteratorERKN3c106ScalarES8_ENKUlvE_clEvENKUlvE0_clEvEUlffE_St5arrayIPcLm3EELi4E23TrivialOffsetCalculatorILi2EjESF_ILi1EjENS0_6memory15LoadWithoutCastENSI_16StoreWithoutCastEEEviT_T0_T2_T3_T4_T5_,@function
        .size           _ZN2at6native27unrolled_elementwise_kernelIZZZNS0_65_GLOBAL__N__eb3311e5_27_ActivationHardtanhKernel_cu_9e10b42f_292924hardtanh_backward_kernelERNS_14TensorIteratorERKN3c106ScalarES8_ENKUlvE_clEvENKUlvE0_clEvEUlffE_St5arrayIPcLm3EELi4E23TrivialOffsetCalculatorILi2EjESF_ILi1EjENS0_6memory15LoadWithoutCastENSI_16StoreWithoutCastEEEviT_T0_T2_T3_T4_T5_,(.L_x_3371 - _ZN2at6native27unrolled_elementwise_kernelIZZZNS0_65_GLOBAL__N__eb3311e5_27_ActivationHardtanhKernel_cu_9e10b42f_292924hardtanh_backward_kernelERNS_14TensorIteratorERKN3c106ScalarES8_ENKUlvE_clEvENKUlvE0_clEvEUlffE_St5arrayIPcLm3EELi4E23TrivialOffsetCalculatorILi2EjESF_ILi1EjENS0_6memory15LoadWithoutCastENSI_16StoreWithoutCastEEEviT_T0_T2_T3_T4_T5_)
        .other          _ZN2at6native27unrolled_elementwise_kernelIZZZNS0_65_GLOBAL__N__eb3311e5_27_ActivationHardtanhKernel_cu_9e10b42f_292924hardtanh_backward_kernelERNS_14TensorIteratorERKN3c106ScalarES8_ENKUlvE_clEvENKUlvE0_clEvEUlffE_St5arrayIPcLm3EELi4E23TrivialOffsetCalculatorILi2EjESF_ILi1EjENS0_6memory15LoadWithoutCastENSI_16StoreWithoutCastEEEviT_T0_T2_T3_T4_T5_,@"STO_CUDA_ENTRY STV_DEFAULT"
_ZN2at6native27unrolled_elementwise_kernelIZZZNS0_65_GLOBAL__N__eb3311e5_27_ActivationHardtanhKernel_cu_9e10b42f_292924hardtanh_backward_kernelERNS_14TensorIteratorERKN3c106ScalarES8_ENKUlvE_clEvENKUlvE0_clEvEUlffE_St5arrayIPcLm3EELi4E23TrivialOffsetCalculatorILi2EjESF_ILi1EjENS0_6memory15LoadWithoutCastENSI_16StoreWithoutCastEEEviT_T0_T2_T3_T4_T5_:
.text._ZN2at6native27unrolled_elementwise_kernelIZZZNS0_65_GLOBAL__N__eb3311e5_27_ActivationHardtanhKernel_cu_9e10b42f_292924hardtanh_backward_kernelERNS_14TensorIteratorERKN3c106ScalarES8_ENKUlvE_clEvENKUlvE0_clEvEUlffE_St5arrayIPcLm3EELi4E23TrivialOffsetCalculatorILi2EjESF_ILi1EjENS0_6memory15LoadWithoutCastENSI_16StoreWithoutCastEEEviT_T0_T2_T3_T4_T5_:
[----:B------:R-:W-:Y:S01]  /*0000*/  LDC R1, c[0x0][0x37c] ;  /* 0x0000df00ff017b82 */ /* 0x000fe20000000800 */
[----:B------:R-:W0:Y:S07]  /*0010*/  S2R R19, SR_CTAID.X ;  /* 0x0000000000137919 */ /* 0x000e2e0000002500 */
[----:B------:R-:W0:Y:S01]  /*0020*/  LDC R2, c[0x0][0x380] ;  /* 0x0000e000ff027b82 */ /* 0x000e220000000800 */
[----:B------:R-:W1:Y:S01]  /*0030*/  LDCU.64 UR4, c[0x0][0x358] ;  /* 0x00006b00ff0477ac */ /* 0x000e620008000a00 */
[----:B------:R-:W-:Y:S01]  /*0040*/  IMAD.MOV.U32 R22, RZ, RZ, RZ ;  /* 0x000000ffff167224 */ /* 0x000fe200078e00ff */
[----:B------:R-:W2:Y:S05]  /*0050*/  S2R R0, SR_TID.X ;  /* 0x0000000000007919 */ /* 0x000eaa0000002100 */
[----:B------:R-:W3:Y:S08]  /*0060*/  LDC.64 R14, c[0x0][0x3a8] ;  /* 0x0000ea00ff0e7b82 */ /* 0x000ef00000000a00 */
[----:B------:R-:W4:Y:S08]  /*0070*/  LDC.64 R12, c[0x0][0x3a8] ;  /* 0x0000ea00ff0c7b82 */ /* 0x000f300000000a00 */
[----:B------:R-:W5:Y:S08]  /*0080*/  LDC.64 R10, c[0x0][0x3a0] ;  /* 0x0000e800ff0a7b82 */ /* 0x000f700000000a00 */
[----:B------:R-:W4:Y:S01]  /*0090*/  LDC.64 R16, c[0x0][0x3a0] ;  /* 0x0000e800ff107b82 */ /* 0x000f220000000a00 */
[----:B0-----:R-:W-:-:S02]  /*00a0*/  IMAD R21, R19, -0x200, R2 ;  /* 0xfffffe0013157824 */ /* 0x001fc400078e0202 */
[----:B------:R-:W-:Y:S02]  /*00b0*/  HFMA2 R20, -RZ, RZ, 0, 0 ;  /* 0x00000000ff147431 */ /* 0x000fe400000001ff */
[----:B--2---:R-:W-:Y:S01]  /*00c0*/  IMAD.MOV.U32 R18, RZ, RZ, R0 ;  /* 0x000000ffff127224 */ /* 0x004fe200078e0000 */
[----:B------:R-:W0:Y:S01]  /*00d0*/  LDCU.64 UR6, c[0x0][0x388] ;  /* 0x00007100ff0677ac */ /* 0x000e220008000a00 */
[----:B------:R-:W-:Y:S01]  /*00e0*/  ISETP.GE.AND P0, PT, R0, R21, PT ;  /* 0x000000150000720c */ /* 0x000fe20003f06270 */
[----:B------:R-:W2:Y:S08]  /*00f0*/  LDC.64 R6, c[0x0][0x3a8] ;  /* 0x0000ea00ff067b82 */ /* 0x000eb00000000a00 */
[----:B------:R-:W0:Y:S04]  /*0100*/  LDC.64 R2, c[0x0][0x3a8] ;  /* 0x0000ea00ff027b82 */ /* 0x000e280000000a00 */
[----:B------:R-:W-:-:S02]  /*0110*/  @!P0 VIADD R0, R18, 0x80 ;  /* 0x0000008012008836 */ /* 0x000fc40000000000 */
[----:B------:R-:W-:-:S03]  /*0120*/  @!P0 IMAD R27, R19, 0x200, R18 ;  /* 0x00000200131b8824 */ /* 0x000fc600078e0212 */
[----:B------:R-:W-:Y:S01]  /*0130*/  ISETP.GE.AND P1, PT, R0, R21, PT ;  /* 0x000000150000720c */ /* 0x000fe20003f26270 */
[----:B------:R-:W0:Y:S01]  /*0140*/  LDC.64 R4, c[0x0][0x3a0] ;  /* 0x0000e800ff047b82 */ /* 0x000e220000000a00 */
[----:B---3--:R-:W-:-:S07]  /*0150*/  @!P0 IMAD.WIDE.U32 R14, R27, 0x4, R14 ;  /* 0x000000041b0e8825 */ /* 0x008fce00078e000e */
[----:B------:R-:W3:Y:S01]  /*0160*/  LDC.64 R8, c[0x0][0x3a0] ;  /* 0x0000e800ff087b82 */ /* 0x000ee20000000a00 */
[----:B------:R-:W-:Y:S01]  /*0170*/  IMAD.MOV.U32 R24, RZ, RZ, RZ ;  /* 0x000000ffff187224 */ /* 0x000fe200078e00ff */
[----:B-1----:R1:W3:Y:S01]  /*0180*/  @!P0 LDG.E R22, desc[UR4][R14.64] ;  /* 0x000000040e168981 */ /* 0x0022e2000c1e1900 */
[----:B----4-:R-:W-:-:S04]  /*0190*/  @!P0 IMAD.WIDE.U32 R16, R27, 0x4, R16 ;  /* 0x000000041b108825 */ /* 0x010fc800078e0010 */
[----:B------:R-:W-:Y:S01]  /*01a0*/  @!P1 IMAD R25, R19, 0x200, R0 ;  /* 0x0000020013199824 */ /* 0x000fe200078e0200 */
[----:B------:R-:W-:Y:S01]  /*01b0*/  @!P1 IADD3 R0, PT, PT, R0, 0x80, RZ ;  /* 0x0000008000009810 */ /* 0x000fe20007ffe0ff */
[----:B------:R4:W3:Y:S03]  /*01c0*/  @!P0 LDG.E R20, desc[UR4][R16.64] ;  /* 0x0000000410148981 */ /* 0x0008e6000c1e1900 */
[----:B------:R-:W-:Y:S01]  /*01d0*/  ISETP.GE.AND P3, PT, R0, R21, PT ;  /* 0x000000150000720c */ /* 0x000fe20003f66270 */
[----:B------:R-:W-:Y:S01]  /*01e0*/  @!P1 IMAD.WIDE.U32 R12, R25, 0x4, R12 ;  /* 0x00000004190c9825 */ /* 0x000fe200078e000c */
[----:B-1----:R-:W-:-:S03]  /*01f0*/  CS2R R14, SRZ ;  /* 0x00000000000e7805 */ /* 0x002fc6000001ff00 */
[----:B-----5:R-:W-:Y:S01]  /*0200*/  @!P1 IMAD.WIDE.U32 R10, R25, 0x4, R10 ;  /* 0x00000004190a9825 */ /* 0x020fe200078e000a */
[----:B------:R-:W5:Y:S04]  /*0210*/  @!P1 LDG.E R24, desc[UR4][R12.64] ;  /* 0x000000040c189981 */ /* 0x000f68000c1e1900 */
[----:B------:R-:W5:Y:S03]  /*0220*/  @!P1 LDG.E R14, desc[UR4][R10.64] ;  /* 0x000000040a0e9981 */ /* 0x000f66000c1e1900 */
[----:B------:R-:W-:Y:S02]  /*0230*/  @!P3 IMAD R23, R19, 0x200, R0 ;  /* 0x000002001317b824 */ /* 0x000fe400078e0200 */
[----:B------:R-:W-:-:S05]  /*0240*/  @!P3 VIADD R0, R0, 0x80 ;  /* 0x000000800000b836 */ /* 0x000fca0000000000 */
[----:B------:R-:W-:Y:S01]  /*0250*/  ISETP.GE.AND P2, PT, R0, R21, PT ;  /* 0x000000150000720c */ /* 0x000fe20003f46270 */
[----:B------:R-:W-:Y:S02]  /*0260*/  IMAD.MOV.U32 R25, RZ, RZ, RZ ;  /* 0x000000ffff197224 */ /* 0x000fe400078e00ff */
[----:B--2---:R-:W-:Y:S01]  /*0270*/  @!P3 IMAD.WIDE.U32 R6, R23, 0x4, R6 ;  /* 0x000000041706b825 */ /* 0x004fe200078e0006 */
[----:B----4-:R-:W-:-:S09]  /*0280*/  MOV R16, RZ ;  /* 0x000000ff00107202 */ /* 0x010fd20000000f00 */
[----:B------:R-:W-:Y:S01]  /*0290*/  @!P2 LEA R27, R19, R0, 0x9 ;  /* 0x00000000131ba211 */ /* 0x000fe200078e48ff */
[----:B------:R-:W-:-:S04]  /*02a0*/  IMAD.MOV.U32 R0, RZ, RZ, RZ ;  /* 0x000000ffff007224 */ /* 0x000fc800078e00ff */
[----:B0-----:R-:W-:Y:S02]  /*02b0*/  @!P2 IMAD.WIDE.U32 R2, R27, 0x4, R2 ;  /* 0x000000041b02a825 */ /* 0x001fe400078e0002 */
[----:B------:R-:W2:Y:S02]  /*02c0*/  @!P3 LDG.E R0, desc[UR4][R6.64] ;  /* 0x000000040600b981 */ /* 0x000ea4000c1e1900 */
[----:B------:R-:W-:Y:S02]  /*02d0*/  @!P3 IMAD.WIDE.U32 R4, R23, 0x4, R4 ;  /* 0x000000041704b825 */ /* 0x000fe400078e0004 */
[----:B------:R-:W4:Y:S02]  /*02e0*/  @!P2 LDG.E R25, desc[UR4][R2.64] ;  /* 0x000000040219a981 */ /* 0x000f24000c1e1900 */
[----:B---3--:R-:W-:Y:S02]  /*02f0*/  @!P2 IMAD.WIDE.U32 R8, R27, 0x4, R8 ;  /* 0x000000041b08a825 */ /* 0x008fe400078e0008 */
[----:B------:R0:W3:Y:S04]  /*0300*/  @!P3 LDG.E R15, desc[UR4][R4.64] ;  /* 0x00000004040fb981 */ /* 0x0000e8000c1e1900 */
[----:B------:R-:W3:Y:S01]  /*0310*/  @!P2 LDG.E R16, desc[UR4][R8.64] ;  /* 0x000000040810a981 */ /* 0x000ee2000c1e1900 */
[----:B------:R-:W-:Y:S04]  /*0320*/  BSSY.RECONVERGENT B0, `(.L_x_2520) ;  /* 0x0000028000007945 */ /* 0x000fe80003800200 */
[----:B------:R-:W-:Y:S01]  /*0330*/  BSSY.RELIABLE B1, `(.L_x_2521) ;  /* 0x0000020000017945 */ /* 0x000fe20003800100 */
[----:B------:R-:W-:-:S02]  /*0340*/  FSETP.GTU.FTZ.AND P5, PT, R22, UR6, PT ;  /* 0x0000000616007c0b */ /* 0x000fc4000bfbc000 */
[----:B-----5:R-:W-:-:S04]  /*0350*/  FSETP.GTU.FTZ.AND P1, PT, R24, UR6, PT ;  /* 0x0000000618007c0b */ /* 0x020fc8000bf3c000 */
[----:B------:R-:W-:Y:S02]  /*0360*/  FSEL R14, R14, RZ, P1 ;  /* 0x000000ff0e0e7208 */ /* 0x000fe40000800000 */
[----:B------:R-:W-:Y:S02]  /*0370*/  ISETP.GE.AND P1, PT, R18, R21, PT ;  /* 0x000000151200720c */ /* 0x000fe40003f26270 */
[----:B------:R-:W-:Y:S02]  /*0380*/  FSEL R20, R20, RZ, P5 ;  /* 0x000000ff14147208 */ /* 0x000fe40002800000 */
[----:B------:R-:W-:Y:S02]  /*0390*/  FSETP.GE.FTZ.AND P0, PT, R22, UR7, PT ;  /* 0x0000000716007c0b */ /* 0x000fe4000bf16000 */
[----:B------:R-:W-:Y:S02]  /*03a0*/  FSETP.GE.FTZ.AND P2, PT, R24, UR7, PT ;  /* 0x0000000718007c0b */ /* 0x000fe4000bf56000 */
[----:B0-----:R-:W-:-:S02]  /*03b0*/  FSEL R5, R20, RZ, !P0 ;  /* 0x000000ff14057208 */ /* 0x001fc40004000000 */
[----:B------:R-:W-:Y:S02]  /*03c0*/  FSEL R7, R14, RZ, !P2 ;  /* 0x000000ff0e077208 */ /* 0x000fe40005000000 */
[C---:B--2---:R-:W-:Y:S02]  /*03d0*/  FSETP.GTU.FTZ.AND P3, PT, R0.reuse, UR6, PT ;  /* 0x0000000600007c0b */ /* 0x044fe4000bf7c000 */
[C---:B----4-:R-:W-:Y:S02]  /*03e0*/  FSETP.GTU.FTZ.AND P6, PT, R25.reuse, UR6, PT ;  /* 0x0000000619007c0b */ /* 0x050fe4000bfdc000 */
[----:B------:R-:W-:Y:S02]  /*03f0*/  FSETP.GE.FTZ.AND P4, PT, R0, UR7, PT ;  /* 0x0000000700007c0b */ /* 0x000fe4000bf96000 */
[----:B------:R-:W-:Y:S02]  /*0400*/  FSETP.GE.FTZ.AND P5, PT, R25, UR7, PT ;  /* 0x0000000719007c0b */ /* 0x000fe4000bfb6000 */
[----:B---3--:R-:W-:-:S02]  /*0410*/  FSEL R15, R15, RZ, P3 ;  /* 0x000000ff0f0f7208 */ /* 0x008fc40001800000 */
[----:B------:R-:W-:Y:S02]  /*0420*/  FSEL R16, R16, RZ, P6 ;  /* 0x000000ff10107208 */ /* 0x000fe40003000000 */
[----:B------:R-:W-:Y:S02]  /*0430*/  FSEL R15, R15, RZ, !P4 ;  /* 0x000000ff0f0f7208 */ /* 0x000fe40006000000 */
[----:B------:R-:W-:Y:S01]  /*0440*/  FSEL R9, R16, RZ, !P5 ;  /* 0x000000ff10097208 */ /* 0x000fe20006800000 */
[----:B------:R-:W-:Y:S06]  /*0450*/  @P1 BRA `(.L_x_2522) ;  /* 0x0000000000341947 */ /* 0x000fec0003800000 */
[----:B------:R-:W0:Y:S01]  /*0460*/  LDC.64 R2, c[0x0][0x398] ;  /* 0x0000e600ff027b82 */ /* 0x000e220000000a00 */
[----:B------:R-:W-:Y:S02]  /*0470*/  IMAD R11, R19, 0x200, R18 ;  /* 0x00000200130b7824 */ /* 0x000fe400078e0212 */
[----:B------:R-:W-:-:S05]  /*0480*/  VIADD R18, R18, 0x80 ;  /* 0x0000008012127836 */ /* 0x000fca0000000000 */
[----:B------:R-:W-:-:S13]  /*0490*/  ISETP.GE.AND P0, PT, R18, R21, PT ;  /* 0x000000151200720c */ /* 0x000fda0003f06270 */
[----:B------:R-:W-:Y:S05]  /*04a0*/  @P0 BREAK.RELIABLE B1 ;  /* 0x0000000000010942 */ /* 0x000fea0003800100 */
[----:B0-----:R-:W-:-:S05]  /*04b0*/  IMAD.WIDE.U32 R2, R11, 0x4, R2 ;  /* 0x000000040b027825 */ /* 0x001fca00078e0002 */
[----:B------:R0:W-:Y:S01]  /*04c0*/  STG.E desc[UR4][R2.64], R5 ;  /* 0x0000000502007986 */ /* 0x0001e2000c101904 */
[----:B------:R-:W-:Y:S05]  /*04d0*/  @P0 BRA `(.L_x_2523) ;  /* 0x0000000000300947 */ /* 0x000fea0003800000 */
[----:B0-----:R-:W0:Y:S01]  /*04e0*/  LDC.64 R2, c[0x0][0x398] ;  /* 0x0000e600ff027b82 */ /* 0x001e220000000a00 */
[----:B------:R-:W-:Y:S01]  /*04f0*/  LEA R5, R19, R18, 0x9 ;  /* 0x0000001213057211 */ /* 0x000fe200078e48ff */
[----:B------:R-:W-:-:S04]  /*0500*/  VIADD R18, R18, 0x80 ;  /* 0x0000008012127836 */ /* 0x000fc80000000000 */
[----:B0-----:R-:W-:-:S05]  /*0510*/  IMAD.WIDE.U32 R2, R5, 0x4, R2 ;  /* 0x0000000405027825 */ /* 0x001fca00078e0002 */
[----:B------:R0:W-:Y:S02]  /*0520*/  STG.E desc[UR4][R2.64], R7 ;  /* 0x0000000702007986 */ /* 0x0001e4000c101904 */
.L_x_2522:
[----:B------:R-:W-:Y:S05]  /*0530*/  BSYNC.RELIABLE B1 ;  /* 0x0000000000017941 */ /* 0x000fea0003800100 */
.L_x_2521:
[----:B------:R-:W-:-:S13]  /*0540*/  ISETP.GE.AND P0, PT, R18, R21, PT ;  /* 0x000000151200720c */ /* 0x000fda0003f06270 */
[----:B0-----:R-:W0:Y:S01]  /*0550*/  @!P0 LDC.64 R2, c[0x0][0x398] ;  /* 0x0000e600ff028b82 */ /* 0x001e220000000a00 */
[----:B------:R-:W-:Y:S01]  /*0560*/  @!P0 IMAD R5, R19, 0x200, R18 ;  /* 0x0000020013058824 */ /* 0x000fe200078e0212 */
[----:B------:R-:W-:-:S03]  /*0570*/  @!P0 IADD3 R18, PT, PT, R18, 0x80, RZ ;  /* 0x0000008012128810 */ /* 0x000fc60007ffe0ff */
[----:B0-----:R-:W-:-:S05]  /*0580*/  @!P0 IMAD.WIDE.U32 R2, R5, 0x4, R2 ;  /* 0x0000000405028825 */ /* 0x001fca00078e0002 */
[----:B------:R1:W-:Y:S02]  /*0590*/  @!P0 STG.E desc[UR4][R2.64], R15 ;  /* 0x0000000f02008986 */ /* 0x0003e4000c101904 */
.L_x_2523:
[----:B------:R-:W-:Y:S05]  /*05a0*/  BSYNC.RECONVERGENT B0 ;  /* 0x0000000000007941 */ /* 0x000fea0003800200 */
.L_x_2520:
[----:B------:R-:W-:Y:S05]  /*05b0*/  WARPSYNC.ALL ;  /* 0x0000000000007948 */ /* 0x000fea0003800000 */
[----:B------:R-:W-:-:S13]  /*05c0*/  ISETP.GE.AND P0, PT, R18, R21, PT ;  /* 0x000000151200720c */ /* 0x000fda0003f06270 */
[----:B------:R-:W-:Y:S05]  /*05d0*/  @P0 EXIT ;  /* 0x000000000000094d */ /* 0x000fea0003800000 */
[----:B01----:R-:W0:Y:S01]  /*05e0*/  LDC.64 R2, c[0x0][0x398] ;  /* 0x0000e600ff027b82 */ /* 0x003e220000000a00 */
[----:B------:R-:W-:-:S04]  /*05f0*/  IMAD R19, R19, 0x200, R18 ;  /* 0x0000020013137824 */ /* 0x000fc800078e0212 */
[----:B0-----:R-:W-:-:S05]  /*0600*/  IMAD.WIDE.U32 R2, R19, 0x4, R2 ;  /* 0x0000000413027825 */ /* 0x001fca00078e0002 */
[----:B------:R-:W-:Y:S01]  /*0610*/  STG.E desc[UR4][R2.64], R9 ;  /* 0x0000000902007986 */ /* 0x000fe2000c101904 */
[----:B------:R-:W-:Y:S05]  /*0620*/  EXIT ;  /* 0x000000000000794d */ /* 0x000fea0003800000 */
.L_x_2524:
        /* <DEDUP_REMOVED lines=13> */
.L_x_3371:


//--------------------- .text._ZN2at6native29vectorized_elementwise_kernelILi2EZZZNS0_65_GLOBAL__N__eb3311e5_27_ActivationHardtanhKernel_cu_9e10b42f_292924hardtanh_backward_kernelERNS_14TensorIteratorERKN3c106ScalarES8_ENKUlvE_clEvENKUlvE0_clEvEUlffE_St5arrayIPcLm3EEEEviT0_T1_ --------------------------
	.section	.text._ZN2at6native29vectorized_elementwise_kernelILi2EZZZNS0_65_GLOBAL__N__eb3311e5_27_ActivationHardtanhKernel_cu_9e10b42f_292924hardtanh_backward_kernelERNS_14TensorIteratorERKN3c106ScalarES8_ENKUlvE_clEvENKUlvE0_clEvEUlffE_St5arrayIPcLm3EEEEviT0_T1_,"ax",@progbits
	.align	128
        .global         _ZN2at6native29vectorized_elementwise_kernelILi2EZZZNS0_65_GLOBAL__N__eb3311e5_27_ActivationHardtanhKernel_cu_9e10b42f_292924hardtanh_backward_kernelERNS_14TensorIteratorERKN3c106ScalarES8_ENKUlvE_clEvENKUlvE0_clEvEUlffE_St5arrayIPcLm3EEEEviT0_T1_
        .type           _ZN2at6native29vectorized_elementwise_kernelILi2EZZZNS0_65_GLOBAL__N__eb3311e5_27_ActivationHardtanhKernel_cu_9e10b42f_292924hardtanh_backward_kernelERNS_14TensorIteratorERKN3c106ScalarES8_ENKUlvE_clEvENKUlvE0_clEvEUlffE_St5arrayIPcLm3EEEEviT0_T1_,@function
        .size           _ZN2at6native29vectorized_elementwise_kernelILi2EZZZNS0_65_GLOBAL__N__eb3311e5_27_ActivationHardtanhKernel_cu_9e10b42f_292924hardtanh_backward_kernelERNS_14TensorIteratorERKN3c106ScalarES8_ENKUlvE_clEvENKUlvE0_clEvEUlffE_St5arrayIPcLm3EEEEviT0_T1_,(.L_x_3372 - _ZN2at6native29vectorized_elementwise_kernelILi2EZZZNS0_65_GLOBAL__N__eb3311e5_27_ActivationHardtanhKernel_cu_9e10b42f_292924hardtanh_backward_kernelERNS_14TensorIteratorERKN3c106ScalarES8_ENKUlvE_clEvENKUlvE0_clEvEUlffE_St5arrayIPcLm3EEEEviT0_T1_)
        .other          _ZN2at6native29vectorized_elementwise_kernelILi2EZZZNS0_65_GLOBAL__N__eb3311e5_27_ActivationHardtanhKernel_cu_9e10b42f_292924hardtanh_backward_kernelERNS_14TensorIteratorERKN3c106ScalarES8_ENKUlvE_clEvENKUlvE0_clEvEUlffE_St5arrayIPcLm3EEEEviT0_T1_,@"STO_CUDA_ENTRY STV_DEFAULT"
_ZN2at6native29vectorized_elementwise_kernelILi2EZZZNS0_65_GLOBAL__N__eb3311e5_27_ActivationHardtanhKernel_cu_9e10b42f_292924hardtanh_backward_kernelERNS_14TensorIteratorERKN3c106ScalarES8_ENKUlvE_clEvENKUlvE0_clEvEUlffE_St5arrayIPcLm3EEEEviT0_T1_:
.text._ZN2at6native29vectorized_elementwise_kernelILi2EZZZNS0_65_GLOBAL__N__eb3311e5_27_ActivationHardtanhKernel_cu_9e10b42f_292924hardtanh_backward_kernelERNS_14TensorIteratorERKN3c106ScalarES8_ENKUlvE_clEvENKUlvE0_clEvEUlffE_St5arrayIPcLm3EEEEviT0_T1_:
        /* <DEDUP_REMOVED lines=10> */
[----:B------:R-:W-:-:S07]  /*00a0*/  CS2R R20, SRZ ;  /* 0x0000000000147805 */ /* 0x000fce000001ff00 */
[----:B------:R-:W2:Y:S08]  /*00b0*/  LDC.64 R14, c[0x0][0x3a8] ;  /* 0x0000ea00ff0e7b82 */ /* 0x000eb00000000a00 */
[----:B------:R-:W3:Y:S08]  /*00c0*/  LDC.64 R12, c[0x0][0x3a0] ;  /* 0x0000e800ff0c7b82 */ /* 0x000ef00000000a00 */
[----:B------:R-:W4:Y:S08]  /*00d0*/  LDC.64 R8, c[0x0][0x3a8] ;  /* 0x0000ea00ff087b82 */ /* 0x000f300000000a00 */
[----:B------:R-:W5:Y:S01]  /*00e0*/  LDC.64 R28, c[0x0][0x3a8] ;  /* 0x0000ea00ff1c7b82 */ /* 0x000f620000000a00 */
[----:B0-----:R-:W-:Y:S01]  /*00f0*/  ISETP.GE.U32.AND P0, PT, R25, R2, PT ;  /* 0x000000021900720c */ /* 0x001fe20003f06070 */
[----:B------:R-:W-:Y:S01]  /*0100*/  IMAD.MOV.U32 R3, RZ, RZ, R25 ;  /* 0x000000ffff037224 */ /* 0x000fe200078e0019 */
[----:B------:R-:W-:-:S05]  /*0110*/  CS2R R22, SRZ ;  /* 0x0000000000167805 */ /* 0x000fca000001ff00 */
[----:B------:R-:W0:Y:S01]  /*0120*/  LDC.64 R10, c[0x0][0x3a0] ;  /* 0x0000e800ff0a7b82 */ /* 0x000e220000000a00 */
[----:B------:R-:W-:Y:S01]  /*0130*/  IMAD.MOV.U32 R24, RZ, RZ, RZ ;  /* 0x000000ffff187224 */ /* 0x000fe200078e00ff */
[----:B------:R-:W0:Y:S04]  /*0140*/  LDCU.64 UR6, c[0x0][0x388] ;  /* 0x00007100ff0677ac */ /* 0x000e280008000a00 */
[----:B------:R-:W-:Y:S02]  /*0150*/  @!P0 VIADD R25, R3, 0x80 ;  /* 0x0000008003198836 */ /* 0x000fe40000000000 */
[----:B------:R-:W-:Y:S01]  /*0160*/  @!P0 IMAD.IADD R7, R0, 0x1, R3 ;  /* 0x0000000100078824 */ /* 0x000fe200078e0203 */
[----:B------:R-:W0:Y:S02]  /*0170*/  LDC.64 R18, c[0x0][0x3a0] ;  /* 0x0000e800ff127b82 */ /* 0x000e240000000a00 */
[----:B------:R-:W-:Y:S01]  /*0180*/  ISETP.GE.U32.AND P1, PT, R25, R2, PT ;  /* 0x000000021900720c */ /* 0x000fe20003f26070 */
[----:B-1----:R-:W-:-:S04]  /*0190*/  @!P0 IMAD.WIDE.U32 R4, R7, 0x4, R4 ;  /* 0x0000000407048825 */ /* 0x002fc800078e0004 */
[----:B--2---:R-:W-:Y:S01]  /*01a0*/  @!P0 IMAD.WIDE.U32 R14, R7, 0x4, R14 ;  /* 0x00000004070e8825 */ /* 0x004fe200078e000e */
[----:B------:R-:W2:Y:S04]  /*01b0*/  @!P0 LDG.E R21, desc[UR4][R4.64] ;  /* 0x0000000404158981 */ /* 0x000ea8000c1e1900 */
[----:B------:R1:W2:Y:S03]  /*01c0*/  @!P0 LDG.E R24, desc[UR4][R14.64] ;  /* 0x000000040e188981 */ /* 0x0002a6000c1e1900 */
[----:B------:R-:W-:Y:S02]  /*01d0*/  @!P1 IMAD.IADD R17, R0, 0x1, R25 ;  /* 0x0000000100119824 */ /* 0x000fe400078e0219 */
[----:B------:R-:W-:-:S05]  /*01e0*/  @!P1 VIADD R25, R25, 0x80 ;  /* 0x0000008019199836 */ /* 0x000fca0000000000 */
[----:B------:R-:W-:Y:S01]  /*01f0*/  ISETP.GE.U32.AND P2, PT, R25, R2, PT ;  /* 0x000000021900720c */ /* 0x000fe20003f46070 */
[----:B-1----:R-:W1:-:S12]  /*0200*/  LDC.64 R14, c[0x0][0x3a0] ;  /* 0x0000e800ff0e7b82 */ /* 0x002e580000000a00 */
[----:B------:R-:W-:Y:S02]  /*0210*/  @!P2 IMAD.IADD R27, R0, 0x1, R25 ;  /* 0x00000001001ba824 */ /* 0x000fe400078e0219 */
[----:B------:R-:W-:-:S05]  /*0220*/  @!P2 VIADD R25, R25, 0x80 ;  /* 0x000000801919a836 */ /* 0x000fca0000000000 */
[----:B------:R-:W-:Y:S01]  /*0230*/  ISETP.GE.U32.AND P3, PT, R25, R2, PT ;  /* 0x000000021900720c */ /* 0x000fe20003f66070 */
[----:B---3--:R-:W-:-:S04]  /*0240*/  @!P1 IMAD.WIDE.U32 R12, R17, 0x4, R12 ;  /* 0x00000004110c9825 */ /* 0x008fc800078e000c */
[----:B----4-:R-:W-:Y:S01]  /*0250*/  @!P1 IMAD.WIDE.U32 R8, R17, 0x4, R8 ;  /* 0x0000000411089825 */ /* 0x010fe200078e0008 */
[----:B------:R3:W4:Y:S01]  /*0260*/  @!P1 LDG.E R20, desc[UR4][R12.64] ;  /* 0x000000040c149981 */ /* 0x000722000c1e1900 */
[----:B------:R-:W1:Y:S03]  /*0270*/  LDC.64 R16, c[0x0][0x3a8] ;  /* 0x0000ea00ff107b82 */ /* 0x000e660000000a00 */
[----:B------:R0:W4:Y:S03]  /*0280*/  @!P1 LDG.E R23, desc[UR4][R8.64] ;  /* 0x0000000408179981 */ /* 0x000126000c1e1900 */
[----:B------:R-:W-:Y:S02]  /*0290*/  @!P3 IMAD.IADD R7, R0, 0x1, R25 ;  /* 0x000000010007b824 */ /* 0x000fe400078e0219 */
[----:B------:R-:W-:Y:S01]  /*02a0*/  @!P3 VIADD R25, R25, 0x80 ;  /* 0x000000801919b836 */ /* 0x000fe20000000000 */
[----:B---3--:R-:W3:Y:S04]  /*02b0*/  LDC.64 R12, c[0x0][0x3a8] ;  /* 0x0000ea00ff0c7b82 */ /* 0x008ee80000000a00 */
[----:B------:R-:W-:Y:S01]  /*02c0*/  ISETP.GE.U32.AND P4, PT, R25, R2, PT ;  /* 0x000000021900720c */ /* 0x000fe20003f86070 */
[----:B-----5:R-:W-:-:S04]  /*02d0*/  @!P2 IMAD.WIDE.U32 R28, R27, 0x4, R28 ;  /* 0x000000041b1ca825 */ /* 0x020fc800078e001c */
[----:B0-----:R-:W-:Y:S01]  /*02e0*/  @!P2 IMAD.WIDE.U32 R10, R27, 0x4, R10 ;  /* 0x000000041b0aa825 */ /* 0x001fe200078e000a */
[----:B------:R0:W5:Y:S01]  /*02f0*/  @!P2 LDG.E R22, desc[UR4][R28.64] ;  /* 0x000000041c16a981 */ /* 0x000162000c1e1900 */
[----:B------:R-:W3:Y:S06]  /*0300*/  LDC.64 R26, c[0x0][0x3a0] ;  /* 0x0000e800ff1a7b82 */ /* 0x000eec0000000a00 */
[----:B------:R-:W-:Y:S02]  /*0310*/  @!P4 IMAD.IADD R9, R0, 0x1, R25 ;  /* 0x000000010009c824 */ /* 0x000fe400078e0219 */
[----:B------:R-:W-:Y:S01]  /*0320*/  @!P4 VIADD R25, R25, 0x80 ;  /* 0x000000801919c836 */ /* 0x000fe20000000000 */
[----:B0-----:R-:W0:Y:S04]  /*0330*/  LDC.64 R28, c[0x0][0x3a8] ;  /* 0x0000ea00ff1c7b82 */ /* 0x001e280000000a00 */
[----:B------:R-:W-:Y:S01]  /*0340*/  ISETP.GE.U32.AND P0, PT, R25, R2, PT ;  /* 0x000000021900720c */ /* 0x000fe20003f06070 */
[----:B------:R-:W-:-:S04]  /*0350*/  @!P3 IMAD.WIDE.U32 R18, R7, 0x4, R18 ;  /* 0x000000040712b825 */ /* 0x000fc800078e0012 */
[----:B-1----:R-:W-:Y:S01]  /*0360*/  @!P3 IMAD.WIDE.U32 R16, R7, 0x4, R16 ;  /* 0x000000040710b825 */ /* 0x002fe200078e0010 */
[----:B------:R-:W-:-:S03]  /*0370*/  CS2R R4, SRZ ;  /* 0x0000000000047805 */ /* 0x000fc6000001ff00 */
[----:B------:R-:W-:-:S03]  /*0380*/  IMAD.MOV.U32 R6, RZ, RZ, RZ ;  /* 0x000000ffff067224 */ /* 0x000fc600078e00ff */
[----:B------:R1:W5:Y:S01]  /*0390*/  @!P2 LDG.E R5, desc[UR4][R10.64] ;  /* 0x000000040a05a981 */ /* 0x000362000c1e1900 */
[----:B------:R-:W-:Y:S02]  /*03a0*/  @!P0 IMAD.IADD R7, R0, 0x1, R25 ;  /* 0x0000000100078824 */ /* 0x000fe400078e0219 */
[----:B------:R-:W-:-:S05]  /*03b0*/  @!P0 VIADD R25, R25, 0x80 ;  /* 0x0000008019198836 */ /* 0x000fca0000000000 */
[----:B------:R-:W-:Y:S02]  /*03c0*/  ISETP.GE.U32.AND P1, PT, R25, R2, PT ;  /* 0x000000021900720c */ /* 0x000fe40003f26070 */
[----:B-1----:R-:W-:Y:S01]  /*03d0*/  CS2R R10, SRZ ;  /* 0x00000000000a7805 */ /* 0x002fe2000001ff00 */
[----:B------:R-:W-:-:S04]  /*03e0*/  @!P4 IMAD.WIDE.U32 R14, R9, 0x4, R14 ;  /* 0x00000004090ec825 */ /* 0x000fc800078e000e */
[----:B---3--:R-:W-:Y:S01]  /*03f0*/  @!P4 IMAD.WIDE.U32 R12, R9, 0x4, R12 ;  /* 0x00000004090cc825 */ /* 0x008fe200078e000c */
[----:B------:R1:W3:Y:S01]  /*0400*/  @!P3 LDG.E R10, desc[UR4][R18.64] ;  /* 0x00000004120ab981 */ /* 0x0002e2000c1e1900 */
[----:B------:R-:W-:Y:S02]  /*0410*/  CS2R R8, SRZ ;  /* 0x0000000000087805 */ /* 0x000fe4000001ff00 */
[C---:B------:R-:W-:Y:S01]  /*0420*/  @!P0 IMAD.WIDE.U32 R26, R7.reuse, 0x4, R26 ;  /* 0x00000004071a8825 */ /* 0x040fe200078e001a */
[----:B------:R1:W3:Y:S03]  /*0430*/  @!P3 LDG.E R11, desc[UR4][R16.64] ;  /* 0x00000004100bb981 */ /* 0x0002e6000c1e1900 */
[----:B0-----:R-:W-:Y:S01]  /*0440*/  @!P0 IMAD.WIDE.U32 R28, R7, 0x4, R28 ;  /* 0x00000004071c8825 */ /* 0x001fe200078e001c */
[----:B------:R0:W3:Y:S01]  /*0450*/  @!P4 LDG.E R6, desc[UR4][R14.64] ;  /* 0x000000040e06c981 */ /* 0x0000e2000c1e1900 */
[----:B-1----:R-:W1:Y:S02]  /*0460*/  LDC.64 R18, c[0x0][0x3a8] ;  /* 0x0000ea00ff127b82 */ /* 0x002e640000000a00 */
[----:B------:R-:W-:Y:S01]  /*0470*/  @!P1 IMAD.IADD R7, R0, 0x1, R25 ;  /* 0x0000000100079824 */ /* 0x000fe200078e0219 */
[----:B------:R0:W3:Y:S01]  /*0480*/  @!P4 LDG.E R4, desc[UR4][R12.64] ;  /* 0x000000040c04c981 */ /* 0x0000e2000c1e1900 */
[----:B------:R-:W-:-:S03]  /*0490*/  @!P1 VIADD R25, R25, 0x80 ;  /* 0x0000008019199836 */ /* 0x000fc60000000000 */
[----:B------:R0:W3:Y:S01]  /*04a0*/  @!P0 LDG.E R8, desc[UR4][R26.64] ;  /* 0x000000041a088981 */ /* 0x0000e2000c1e1900 */
[----:B------:R-:W1:Y:S03]  /*04b0*/  LDC.64 R16, c[0x0][0x3a8] ;  /* 0x0000ea00ff107b82 */ /* 0x000e660000000a00 */
[----:B------:R-:W3:Y:S01]  /*04c0*/  @!P0 LDG.E R9, desc[UR4][R28.64] ;  /* 0x000000041c098981 */ /* 0x000ee2000c1e1900 */
[----:B------:R-:W-:-:S04]  /*04d0*/  ISETP.GE.U32.AND P0, PT, R25, R2, PT ;  /* 0x000000021900720c */ /* 0x000fc80003f06070 */
[----:B0-----:R-:W0:Y:S08]  /*04e0*/  LDC.64 R14, c[0x0][0x3a0] ;  /* 0x0000e800ff0e7b82 */ /* 0x001e300000000a00 */
[----:B------:R-:W0:Y:S01]  /*04f0*/  LDC.64 R12, c[0x0][0x3a0] ;  /* 0x0000e800ff0c7b82 */ /* 0x000e220000000a00 */
[----:B------:R-:W-:Y:S02]  /*0500*/  @!P0 IMAD.IADD R27, R0, 0x1, R25 ;  /* 0x00000001001b8824 */ /* 0x000fe400078e0219 */
[----:B------:R-:W-:-:S02]  /*0510*/  IMAD.MOV.U32 R25, RZ, RZ, RZ ;  /* 0x000000ffff197224 */ /* 0x000fc400078e00ff */
[----:B------:R-:W-:Y:S02]  /*0520*/  IMAD.MOV.U32 R26, RZ, RZ, RZ ;  /* 0x000000ffff1a7224 */ /* 0x000fe400078e00ff */
[----:B-1----:R-:W-:-:S04]  /*0530*/  @!P1 IMAD.WIDE.U32 R18, R7, 0x4, R18 ;  /* 0x0000000407129825 */ /* 0x002fc800078e0012 */
[----:B------:R-:W-:Y:S01]  /*0540*/  @!P0 IMAD.WIDE.U32 R16, R27, 0x4, R16 ;  /* 0x000000041b108825 */ /* 0x000fe200078e0010 */
[----:B------:R-:W3:Y:S03]  /*0550*/  @!P1 LDG.E R25, desc[UR4][R18.64] ;  /* 0x0000000412199981 */ /* 0x000ee6000c1e1900 */
[----:B0-----:R-:W-:Y:S01]  /*0560*/  @!P1 IMAD.WIDE.U32 R14, R7, 0x4, R14 ;  /* 0x00000004070e9825 */ /* 0x001fe200078e000e */
[----:B------:R-:W3:Y:S03]  /*0570*/  @!P0 LDG.E R26, desc[UR4][R16.64] ;  /* 0x00000004101a8981 */ /* 0x000ee6000c1e1900 */
[----:B------:R-:W-:Y:S02]  /*0580*/  IMAD.MOV.U32 R7, RZ, RZ, RZ ;  /* 0x000000ffff077224 */ /* 0x000fe400078e00ff */
[----:B------:R-:W-:-:S04]  /*0590*/  @!P0 IMAD.WIDE.U32 R12, R27, 0x4, R12 ;  /* 0x000000041b0c8825 */ /* 0x000fc800078e000c */
[----:B------:R-:W3:Y:S01]  /*05a0*/  @!P1 LDG.E R7, desc[UR4][R14.64] ;  /* 0x000000040e079981 */ /* 0x000ee2000c1e1900 */
[----:B------:R-:W-:-:S06]  /*05b0*/  IMAD.MOV.U32 R27, RZ, RZ, RZ ;  /* 0x000000ffff1b7224 */ /* 0x000fcc00078e00ff */
[----:B------:R0:W3:Y:S01]  /*05c0*/  @!P0 LDG.E R27, desc[UR4][R12.64] ;  /* 0x000000040c1b8981 */ /* 0x0000e2000c1e1900 */
[----:B------:R-:W-:Y:S04]  /*05d0*/  BSSY.RECONVERGENT B0, `(.L_x_2526) ;  /* 0x0000054000007945 */ /* 0x000fe80003800200 */
[----:B------:R-:W-:Y:S01]  /*05e0*/  BSSY.RELIABLE B1, `(.L_x_2527) ;  /* 0x000004c000017945 */ /* 0x000fe20003800100 */
[----:B--2---:R-:W-:-:S04]  /*05f0*/  FSETP.GTU.FTZ.AND P1, PT, R24, UR6, PT ;  /* 0x0000000618007c0b */ /* 0x004fc8000bf3c000 */
[----:B------:R-:W-:Y:S02]  /*0600*/  FSEL R21, R21, RZ, P1 ;  /* 0x000000ff15157208 */ /* 0x000fe40000800000 */
[----:B------:R-:W-:-:S04]  /*0610*/  FSETP.GE.FTZ.AND P3, PT, R24, UR7, PT ;  /* 0x0000000718007c0b */ /* 0x000fc8000bf76000 */
[----:B0-----:R-:W-:Y:S02]  /*0620*/  FSEL R12, R21, RZ, !P3 ;  /* 0x000000ff150c7208 */ /* 0x001fe40005800000 */
[C---:B----4-:R-:W-:Y:S02]  /*0630*/  FSETP.GTU.FTZ.AND P4, PT, R23.reuse, UR6, PT ;  /* 0x0000000617007c0b */ /* 0x050fe4000bf9c000 */
[----:B------:R-:W-:Y:S02]  /*0640*/  FSETP.GE.FTZ.AND P5, PT, R23, UR7, PT ;  /* 0x0000000717007c0b */ /* 0x000fe4000bfb6000 */
[C---:B-----5:R-:W-:Y:S02]  /*0650*/  FSETP.GTU.FTZ.AND P6, PT, R22.reuse, UR6, PT ;  /* 0x0000000616007c0b */ /* 0x060fe4000bfdc000 */
[----:B------:R-:W-:Y:S02]  /*0660*/  FSETP.GE.FTZ.AND P0, PT, R22, UR7, PT ;  /* 0x0000000716007c0b */ /* 0x000fe4000bf16000 */
[----:B------:R-:W-:-:S02]  /*0670*/  FSEL R5, R5, RZ, P6 ;  /* 0x000000ff05057208 */ /* 0x000fc40003000000 */
[C---:B---3--:R-:W-:Y:S02]  /*0680*/  FSETP.GTU.FTZ.AND P1, PT, R11.reuse, UR6, PT ;  /* 0x000000060b007c0b */ /* 0x048fe4000bf3c000 */
[----:B------:R-:W-:Y:S02]  /*0690*/  FSETP.GE.FTZ.AND P2, PT, R11, UR7, PT ;  /* 0x000000070b007c0b */ /* 0x000fe4000bf56000 */
[----:B------:R-:W-:-:S04]  /*06a0*/  FSEL R11, R20, RZ, P4 ;  /* 0x000000ff140b7208 */ /* 0x000fc80002000000 */
[----:B------:R-:W-:Y:S02]  /*06b0*/  FSEL R11, R11, RZ, !P5 ;  /* 0x000000ff0b0b7208 */ /* 0x000fe40006800000 */
[C---:B------:R-:W-:Y:S02]  /*06c0*/  FSETP.GTU.FTZ.AND P5, PT, R9.reuse, UR6, PT ;  /* 0x0000000609007c0b */ /* 0x040fe4000bfbc000 */
[----:B------:R-:W-:Y:S02]  /*06d0*/  FSETP.GE.FTZ.AND P6, PT, R9, UR7, PT ;  /* 0x0000000709007c0b */ /* 0x000fe4000bfd6000 */
[----:B------:R-:W-:Y:S02]  /*06e0*/  FSEL R9, R5, RZ, !P0 ;  /* 0x000000ff05097208 */ /* 0x000fe40004000000 */
[----:B------:R-:W-:Y:S02]  /*06f0*/  FSEL R5, R8, RZ, P5 ;  /* 0x000000ff08057208 */ /* 0x000fe40002800000 */
[----:B------:R-:W-:-:S02]  /*0700*/  ISETP.GE.U32.AND P5, PT, R3, R2, PT ;  /* 0x000000020300720c */ /* 0x000fc40003fa6070 */
[C---:B------:R-:W-:Y:S02]  /*0710*/  FSETP.GTU.FTZ.AND P3, PT, R4.reuse, UR6, PT ;  /* 0x0000000604007c0b */ /* 0x040fe4000bf7c000 */
[----:B------:R-:W-:Y:S02]  /*0720*/  FSETP.GE.FTZ.AND P4, PT, R4, UR7, PT ;  /* 0x0000000704007c0b */ /* 0x000fe4000bf96000 */
[----:B------:R-:W-:Y:S02]  /*0730*/  FSEL R4, R10, RZ, P1 ;  /* 0x000000ff0a047208 */ /* 0x000fe40000800000 */
[----:B------:R-:W-:Y:S02]  /*0740*/  FSEL R6, R6, RZ, P3 ;  /* 0x000000ff06067208 */ /* 0x000fe40001800000 */
[----:B------:R-:W-:Y:S02]  /*0750*/  FSEL R4, R4, RZ, !P2 ;  /* 0x000000ff04047208 */ /* 0x000fe40005000000 */
[----:B------:R-:W-:-:S02]  /*0760*/  FSEL R8, R6, RZ, !P4 ;  /* 0x000000ff06087208 */ /* 0x000fc40006000000 */
[C---:B------:R-:W-:Y:S02]  /*0770*/  FSETP.GTU.FTZ.AND P0, PT, R25.reuse, UR6, PT ;  /* 0x0000000619007c0b */ /* 0x040fe4000bf1c000 */
[C---:B------:R-:W-:Y:S02]  /*0780*/  FSETP.GTU.FTZ.AND P3, PT, R26.reuse, UR6, PT ;  /* 0x000000061a007c0b */ /* 0x040fe4000bf7c000 */
[----:B------:R-:W-:Y:S02]  /*0790*/  FSETP.GE.FTZ.AND P1, PT, R25, UR7, PT ;  /* 0x0000000719007c0b */ /* 0x000fe4000bf36000 */
[----:B------:R-:W-:Y:S02]  /*07a0*/  FSETP.GE.FTZ.AND P2, PT, R26, UR7, PT ;  /* 0x000000071a007c0b */ /* 0x000fe4000bf56000 */
[----:B------:R-:W-:Y:S02]  /*07b0*/  FSEL R6, R5, RZ, !P6 ;  /* 0x000000ff05067208 */ /* 0x000fe40007000000 */
[----:B------:R-:W-:-:S04]  /*07c0*/  FSEL R7, R7, RZ, P0 ;  /* 0x000000ff07077208 */ /* 0x000fc80000000000 */
[----:B------:R-:W-:Y:S02]  /*07d0*/  FSEL R7, R7, RZ, !P1 ;  /* 0x000000ff07077208 */ /* 0x000fe40004800000 */
[----:B------:R-:W-:-:S04]  /*07e0*/  FSEL R27, R27, RZ, P3 ;  /* 0x000000ff1b1b7208 */ /* 0x000fc80001800000 */
[----:B------:R-:W-:Y:S01]  /*07f0*/  FSEL R5, R27, RZ, !P2 ;  /* 0x000000ff1b057208 */ /* 0x000fe20005000000 */
[----:B------:R-:W-:Y:S06]  /*0800*/  @P5 BRA `(.L_x_2528) ;  /* 0x0000000000305947 */ /* 0x000fec0003800000 */
[----:B------:R-:W0:Y:S01]  /*0810*/  LDC.64 R14, c[0x0][0x398] ;  /* 0x0000e600ff0e7b82 */ /* 0x000e220000000a00 */
[----:B------:R-:W-:Y:S02]  /*0820*/  IMAD.IADD R13, R0, 0x1, R3 ;  /* 0x00000001000d7824 */ /* 0x000fe400078e0203 */
[----:B------:R-:W-:-:S05]  /*0830*/  VIADD R3, R3, 0x80 ;  /* 0x0000008003037836 */ /* 0x000fca0000000000 */
[----:B------:R-:W-:Y:S01]  /*0840*/  ISETP.GE.U32.AND P0, PT, R3, R2, PT ;  /* 0x000000020300720c */ /* 0x000fe20003f06070 */
[----:B0-----:R-:W-:-:S05]  /*0850*/  IMAD.WIDE.U32 R14, R13, 0x4, R14 ;  /* 0x000000040d0e7825 */ /* 0x001fca00078e000e */
[----:B------:R0:W-:Y:S07]  /*0860*/  STG.E desc[UR4][R14.64], R12 ;  /* 0x0000000c0e007986 */ /* 0x0001ee000c101904 */
[----:B------:R-:W-:Y:S05]  /*0870*/  @P0 BRA `(.L_x_2529) ;  /* 0x0000000000300947 */ /* 0x000fea0003800000 */
[----:B0-----:R-:W0:Y:S01]  /*0880*/  LDC.64 R12, c[0x0][0x398] ;  /* 0x0000e600ff0c7b82 */ /* 0x001e220000000a00 */
[----:B------:R-:W-:Y:S02]  /*0890*/  IMAD.IADD R15, R0, 0x1, R3 ;  /* 0x00000001000f7824 */ /* 0x000fe400078e0203 */
[----:B------:R-:W-:Y:S02]  /*08a0*/  VIADD R3, R3, 0x80 ;  /* 0x0000008003037836 */ /* 0x000fe40000000000 */
[----:B0-----:R-:W-:-:S05]  /*08b0*/  IMAD.WIDE.U32 R12, R15, 0x4, R12 ;  /* 0x000000040f0c7825 */ /* 0x001fca00078e000c */
[----:B------:R0:W-:Y:S02]  /*08c0*/  STG.E desc[UR4][R12.64], R11 ;  /* 0x0000000b0c007986 */ /* 0x0001e4000c101904 */
.L_x_2528:
[----:B------:R-:W-:-:S13]  /*08d0*/  ISETP.GE.U32.AND P0, PT, R3, R2, PT ;  /* 0x000000020300720c */ /* 0x000fda0003f06070 */
[----:B------:R-:W-:Y:S05]  /*08e0*/  @P0 BRA `(.L_x_2530) ;  /* 0x0000000000300947 */ /* 0x000fea0003800000 */
[----:B0-----:R-:W0:Y:S01]  /*08f0*/  LDC.64 R10, c[0x0][0x398] ;  /* 0x0000e600ff0a7b82 */ /* 0x001e220000000a00 */
[----:B------:R-:W-:Y:S02]  /*0900*/  IMAD.IADD R13, R0, 0x1, R3 ;  /* 0x00000001000d7824 */ /* 0x000fe400078e0203 */
[----:B------:R-:W-:Y:S02]  /*0910*/  VIADD R3, R3, 0x80 ;  /* 0x0000008003037836 */ /* 0x000fe40000000000 */
[----:B0-----:R-:W-:-:S05]  /*0920*/  IMAD.WIDE.U32 R10, R13, 0x4, R10 ;  /* 0x000000040d0a7825 */ /* 0x001fca00078e000a */
[----:B------:R1:W-:Y:S02]  /*0930*/  STG.E desc[UR4][R10.64], R9 ;  /* 0x000000090a007986 */ /* 0x0003e4000c101904 */
.L_x_2529:
[----:B------:R-:W-:-:S13]  /*0940*/  ISETP.GE.U32.AND P0, PT, R3, R2, PT ;  /* 0x000000020300720c */ /* 0x000fda0003f06070 */
[----:B------:R-:W-:Y:S05]  /*0950*/  @P0 BRA `(.L_x_2531) ;  /* 0x0000000000300947 */ /* 0x000fea0003800000 */
[----:B-1----:R-:W1:Y:S01]  /*0960*/  LDC.64 R10, c[0x0][0x398] ;  /* 0x0000e600ff0a7b82 */ /* 0x002e620000000a00 */
[----:B------:R-:W-:Y:S02]  /*0970*/  IMAD.IADD R9, R0, 0x1, R3 ;  /* 0x0000000100097824 */ /* 0x000fe400078e0203 */
[----:B------:R-:W-:Y:S02]  /*0980*/  VIADD R3, R3, 0x80 ;  /* 0x0000008003037836 */ /* 0x000fe40000000000 */
[----:B-1----:R-:W-:-:S05]  /*0990*/  IMAD.WIDE.U32 R10, R9, 0x4, R10 ;  /* 0x00000004090a7825 */ /* 0x002fca00078e000a */
[----:B------:R1:W-:Y:S02]  /*09a0*/  STG.E desc[UR4][R10.64], R4 ;  /* 0x000000040a007986 */ /* 0x0003e4000c101904 */
.L_x_2530:
[----:B------:R-:W-:-:S13]  /*09b0*/  ISETP.GE.U32.AND P0, PT, R3, R2, PT ;  /* 0x000000020300720c */ /* 0x000fda0003f06070 */
[----:B------:R-:W-:Y:S05]  /*09c0*/  @P0 BRA `(.L_x_2532) ;  /* 0x0000000000340947 */ /* 0x000fea0003800000 */
[----:B01----:R-:W0:Y:S01]  /*09d0*/  LDC.64 R10, c[0x0][0x398] ;  /* 0x0000e600ff0a7b82 */ /* 0x003e220000000a00 */
[----:B------:R-:W-:Y:S02]  /*09e0*/  IMAD.IADD R9, R0, 0x1, R3 ;  /* 0x0000000100097824 */ /* 0x000fe400078e0203 */
[----:B------:R-:W-:Y:S02]  /*09f0*/  VIADD R3, R3, 0x80 ;  /* 0x0000008003037836 */ /* 0x000fe40000000000 */
[----:B0-----:R-:W-:-:S05]  /*0a00*/  IMAD.WIDE.U32 R10, R9, 0x4, R10 ;  /* 0x00000004090a7825 */ /* 0x001fca00078e000a */
[----:B------:R2:W-:Y:S02]  /*0a10*/  STG.E desc[UR4][R10.64], R8 ;  /* 0x000000080a007986 */ /* 0x0005e4000c101904 */
.L_x_2531:
[----:B------:R-:W-:-:S13]  /*0a20*/  ISETP.GE.U32.AND P0, PT, R3, R2, PT ;  /* 0x000000020300720c */ /* 0x000fda0003f06070 */
[----:B------:R-:W-:Y:S05]  /*0a30*/  @P0 BREAK.RELIABLE B1 ;  /* 0x0000000000010942 */ /* 0x000fea0003800100 */
[----:B------:R-:W-:Y:S05]  /*0a40*/  @P0 BRA `(.L_x_2533) ;  /* 0x0000000000300947 */ /* 0x000fea0003800000 */
[----:B-12---:R-:W1:Y:S01]  /*0a50*/  LDC.64 R8, c[0x0][0x398] ;  /* 0x0000e600ff087b82 */ /* 0x006e620000000a00 */
[----:B------:R-:W-:Y:S02]  /*0a60*/  IMAD.IADD R11, R0, 0x1, R3 ;  /* 0x00000001000b7824 */ /* 0x000fe400078e0203 */
[----:B------:R-:W-:Y:S02]  /*0a70*/  VIADD R3, R3, 0x80 ;  /* 0x0000008003037836 */ /* 0x000fe40000000000 */
[----:B-1----:R-:W-:-:S05]  /*0a80*/  IMAD.WIDE.U32 R8, R11, 0x4, R8 ;  /* 0x000000040b087825 */ /* 0x002fca00078e0008 */
[----:B------:R2:W-:Y:S02]  /*0a90*/  STG.E desc[UR4][R8.64], R6 ;  /* 0x0000000608007986 */ /* 0x0005e4000c101904 */
.L_x_2532:
[----:B------:R-:W-:Y:S05]  /*0aa0*/  BSYNC.RELIABLE B1 ;  /* 0x0000000000017941 */ /* 0x000fea0003800100 */
.L_x_2527:
[----:B------:R-:W-:-:S13]  /*0ab0*/  ISETP.GE.U32.AND P0, PT, R3, R2, PT ;  /* 0x000000020300720c */ /* 0x000fda0003f06070 */
[----:B--2---:R-:W2:Y:S01]  /*0ac0*/  @!P0 LDC.64 R8, c[0x0][0x398] ;  /* 0x0000e600ff088b82 */ /* 0x004ea20000000a00 */
[----:B01----:R-:W-:Y:S02]  /*0ad0*/  @!P0 IMAD.IADD R11, R0, 0x1, R3 ;  /* 0x00000001000b8824 */ /* 0x003fe400078e0203 */
[----:B------:R-:W-:Y:S02]  /*0ae0*/  @!P0 VIADD R3, R3, 0x80 ;  /* 0x0000008003038836 */ /* 0x000fe40000000000 */
[----:B--2---:R-:W-:-:S05]  /*0af0*/  @!P0 IMAD.WIDE.U32 R8, R11, 0x4, R8 ;  /* 0x000000040b088825 */ /* 0x004fca00078e0008 */
[----:B------:R3:W-:Y:S02]  /*0b00*/  @!P0 STG.E desc[UR4][R8.64], R7 ;  /* 0x0000000708008986 */ /* 0x0007e4000c101904 */
.L_x_2533:
[----:B------:R-:W-:Y:S05]  /*0b10*/  BSYNC.RECONVERGENT B0 ;  /* 0x0000000000007941 */ /* 0x000fea0003800200 */
.L_x_2526:
[----:B------:R-:W-:Y:S05]  /*0b20*/  WARPSYNC.ALL ;  /* 0x0000000000007948 */ /* 0x000fea0003800000 */
[----:B------:R-:W-:-:S13]  /*0b30*/  ISETP.GE.U32.AND P0, PT, R3, R2, PT ;  /* 0x000000020300720c */ /* 0x000fda0003f06070 */
[----:B------:R-:W-:Y:S05]  /*0b40*/  @P0 EXIT ;  /* 0x000000000000094d */ /* 0x000fea0003800000 */
[----:B---3--:R-:W3:Y:S01]  /*0b50*/  LDC.64 R6, c[0x0][0x398] ;  /* 0x0000e600ff067b82 */ /* 0x008ee20000000a00 */
[----:B------:R-:W-:-:S04]  /*0b60*/  IMAD.IADD R3, R0, 0x1, R3 ;  /* 0x0000000100037824 */ /* 0x000fc800078e0203 */
[----:B---3--:R-:W-:-:S05]  /*0b70*/  IMAD.WIDE.U32 R2, R3, 0x4, R6 ;  /* 0x0000000403027825 */ /* 0x008fca00078e0006 */
[----:B------:R-:W-:Y:S01]  /*0b80*/  STG.E desc[UR4][R2.64], R5 ;  /* 0x0000000502007986 */ /* 0x000fe2000c101904 */
[----:B------:R-:W-:Y:S05]  /*0b90*/  EXIT ;  /* 0x000000000000794d */ /* 0x000fea0003800000 */
.L_x_2525:
[----:B------:R-:W0:Y:S01]  /*0ba0*/  S2R R2, SR_TID.X ;  /* 0x0000000000027919 */ /* 0x000e220000002100 */
[----:B------:R-:W1:Y:S01]  /*0bb0*/  LDC.64 R4, c[0x0][0x3a8] ;  /* 0x0000ea00ff047b82 */ /* 0x000e620000000a00 */
[----:B------:R-:W2:Y:S07]  /*0bc0*/  LDCU.64 UR6, c[0x0][0x388] ;  /* 0x00007100ff0677ac */ /* 0x000eae0008000a00 */
[----:B------:R-:W3:Y:S08]  /*0bd0*/  LDC.64 R6, c[0x0][0x3a0] ;  /* 0x0000e800ff067b82 */ /* 0x000ef00000000a00 */
[----:B------:R-:W4:Y:S01]  /*0be0*/  LDC.64 R22, c[0x0][0x398] ;  /* 0x0000e600ff167b82 */ /* 0x000f220000000a00 */
[----:B-1----:R-:W-:-:S04]  /*0bf0*/  IMAD.WIDE.U32 R4, R0, 0x4, R4 ;  /* 0x0000000400047825 */ /* 0x002fc800078e0004 */
[----:B0-----:R-:W-:-:S04]  /*0c00*/  IMAD.WIDE.U32 R20, R2, 0x8, R4 ;  /* 0x0000000802147825 */ /* 0x001fc800078e0004 */
[----:B---3--:R-:W-:Y:S01]  /*0c10*/  IMAD.WIDE.U32 R4, R0, 0x4, R6 ;  /* 0x0000000400047825 */ /* 0x008fe200078e0006 */
[----:B------:R-:W2:Y:S04]  /*0c20*/  LDG.E.64 R24, desc[UR4][R20.64] ;  /* 0x0000000414187981 */ /* 0x000ea8000c1e1b00 */
[----:B------:R-:W3:Y:S01]  /*0c30*/  LDG.E.64 R16, desc[UR4][R20.64+0x400] ;  /* 0x0004000414107981 */ /* 0x000ee2000c1e1b00 */
[----:B------:R-:W-:-:S03]  /*0c40*/  IMAD.WIDE.U32 R18, R2, 0x8, R4 ;  /* 0x0000000802127825 */ /* 0x000fc600078e0004 */
[----:B------:R-:W5:Y:S04]  /*0c50*/  LDG.E.64 R6, desc[UR4][R20.64+0x800] ;  /* 0x0008000414067981 */ /* 0x000f68000c1e1b00 */
[----:B------:R-:W5:Y:S04]  /*0c60*/  LDG.E.64 R4, desc[UR4][R18.64] ;  /* 0x0000000412047981 */ /* 0x000f68000c1e1b00 */
[----:B------:R-:W5:Y:S04]  /*0c70*/  LDG.E.64 R8, desc[UR4][R18.64+0x400] ;  /* 0x0004000412087981 */ /* 0x000f68000c1e1b00 */
[----:B------:R-:W5:Y:S04]  /*0c80*/  LDG.E.64 R10, desc[UR4][R18.64+0x800] ;  /* 0x00080004120a7981 */ /* 0x000f68000c1e1b00 */
[----:B------:R-:W5:Y:S04]  /*0c90*/  LDG.E.64 R12, desc[UR4][R20.64+0xc00] ;  /* 0x000c0004140c7981 */ /* 0x000f68000c1e1b00 */
[----:B------:R-:W5:Y:S01]  /*0ca0*/  LDG.E.64 R14, desc[UR4][R18.64+0xc00] ;  /* 0x000c0004120e7981 */ /* 0x000f62000c1e1b00 */
[----:B----4-:R-:W-:-:S04]  /*0cb0*/  IMAD.WIDE.U32 R22, R0, 0x4, R22 ;  /* 0x0000000400167825 */ /* 0x010fc800078e0016 */
[----:B------:R-:W-:Y:S01]  /*0cc0*/  IMAD.WIDE.U32 R2, R2, 0x8, R22 ;  /* 0x0000000802027825 */ /* 0x000fe200078e0016 */
[C---:B--2---:R-:W-:Y:S02]  /*0cd0*/  FSETP.GTU.FTZ.AND P3, PT, R24.reuse, UR6, PT ;  /* 0x0000000618007c0b */ /* 0x044fe4000bf7c000 */
[----:B---3--:R-:W-:Y:S02]  /*0ce0*/  FSETP.GTU.FTZ.AND P5, PT, R17, UR6, PT ;  /* 0x0000000611007c0b */ /* 0x008fe4000bfbc000 */
[----:B------:R-:W-:Y:S02]  /*0cf0*/  FSETP.GE.FTZ.AND P4, PT, R24, UR7, PT ;  /* 0x0000000718007c0b */ /* 0x000fe4000bf96000 */
[----:B------:R-:W-:Y:S02]  /*0d00*/  FSETP.GTU.FTZ.AND P6, PT, R25, UR6, PT ;  /* 0x0000000619007c0b */ /* 0x000fe4000bfdc000 */
[----:B-----5:R-:W-:Y:S02]  /*0d10*/  FSEL R4, R4, RZ, P3 ;  /* 0x000000ff04047208 */ /* 0x020fe40001800000 */
[----:B------:R-:W-:-:S02]  /*0d20*/  FSEL R9, R9, RZ, P5 ;  /* 0x000000ff09097208 */ /* 0x000fc40002800000 */
[----:B------:R-:W-:Y:S02]  /*0d30*/  FSETP.GTU.FTZ.AND P5, PT, R7, UR6, PT ;  /* 0x0000000607007c0b */ /* 0x000fe4000bfbc000 */
[----:B------:R-:W-:Y:S02]  /*0d40*/  FSEL R5, R5, RZ, P6 ;  /* 0x000000ff05057208 */ /* 0x000fe40003000000 */
[----:B------:R-:W-:Y:S02]  /*0d50*/  FSEL R4, R4, RZ, !P4 ;  /* 0x000000ff04047208 */ /* 0x000fe40006000000 */
[----:B------:R-:W-:Y:S02]  /*0d60*/  FSETP.GE.FTZ.AND P1, PT, R25, UR7, PT ;  /* 0x0000000719007c0b */ /* 0x000fe4000bf36000 */
[----:B------:R-:W-:Y:S02]  /*0d70*/  FSETP.GTU.FTZ.AND P2, PT, R16, UR6, PT ;  /* 0x0000000610007c0b */ /* 0x000fe4000bf5c000 */
[----:B------:R-:W-:-:S02]  /*0d80*/  FSETP.GTU.FTZ.AND P6, PT, R6, UR6, PT ;  /* 0x0000000606007c0b */ /* 0x000fc4000bfdc000 */
[----:B------:R-:W-:Y:S02]  /*0d90*/  FSEL R11, R11, RZ, P5 ;  /* 0x000000ff0b0b7208 */ /* 0x000fe40002800000 */
[----:B------:R-:W-:Y:S02]  /*0da0*/  FSETP.GTU.FTZ.AND P4, PT, R12, UR6, PT ;  /* 0x000000060c007c0b */ /* 0x000fe4000bf9c000 */
[----:B------:R-:W-:Y:S02]  /*0db0*/  FSETP.GTU.FTZ.AND P5, PT, R13, UR6, PT ;  /* 0x000000060d007c0b */ /* 0x000fe4000bfbc000 */
[----:B------:R-:W-:Y:S02]  /*0dc0*/  FSEL R8, R8, RZ, P2 ;  /* 0x000000ff08087208 */ /* 0x000fe40001000000 */
[----:B------:R-:W-:Y:S02]  /*0dd0*/  FSEL R10, R10, RZ, P6 ;  /* 0x000000ff0a0a7208 */ /* 0x000fe40003000000 */
[----:B------:R-:W-:-:S02]  /*0de0*/  FSEL R5, R5, RZ, !P1 ;  /* 0x000000ff05057208 */ /* 0x000fc40004800000 */
[----:B------:R-:W-:Y:S02]  /*0df0*/  FSEL R14, R14, RZ, P4 ;  /* 0x000000ff0e0e7208 */ /* 0x000fe40002000000 */
[----:B------:R-:W-:Y:S02]  /*0e00*/  FSETP.GE.FTZ.AND P0, PT, R16, UR7, PT ;  /* 0x0000000710007c0b */ /* 0x000fe4000bf16000 */
[----:B------:R-:W-:Y:S02]  /*0e10*/  FSETP.GE.FTZ.AND P3, PT, R17, UR7, PT ;  /* 0x0000000711007c0b */ /* 0x000fe4000bf76000 */
[----:B------:R-:W-:Y:S02]  /*0e20*/  FSETP.GE.FTZ.AND P2, PT, R6, UR7, PT ;  /* 0x0000000706007c0b */ /* 0x000fe4000bf56000 */
[----:B------:R-:W-:Y:S02]  /*0e30*/  FSETP.GE.FTZ.AND P6, PT, R7, UR7, PT ;  /* 0x0000000707007c0b */ /* 0x000fe4000bfd6000 */
[----:B------:R-:W-:-:S02]  /*0e40*/  FSETP.GE.FTZ.AND P1, PT, R12, UR7, PT ;  /* 0x000000070c007c0b */ /* 0x000fc4000bf36000 */
[----:B------:R-:W-:Y:S02]  /*0e50*/  FSETP.GE.FTZ.AND P4, PT, R13, UR7, PT ;  /* 0x000000070d007c0b */ /* 0x000fe4000bf96000 */
[----:B------:R-:W-:Y:S02]  /*0e60*/  FSEL R15, R15, RZ, P5 ;  /* 0x000000ff0f0f7208 */ /* 0x000fe40002800000 */
[----:B------:R-:W-:Y:S02]  /*0e70*/  FSEL R8, R8, RZ, !P0 ;  /* 0x000000ff08087208 */ /* 0x000fe40004000000 */
[----:B------:R-:W-:Y:S02]  /*0e80*/  FSEL R9, R9, RZ, !P3 ;  /* 0x000000ff09097208 */ /* 0x000fe40005800000 */
[----:B------:R-:W-:Y:S02]  /*0e90*/  FSEL R10, R10, RZ, !P2 ;  /* 0x000000ff0a0a7208 */ /* 0x000fe40005000000 */
[----:B------:R-:W-:-:S02]  /*0ea0*/  FSEL R11, R11, RZ, !P6 ;  /* 0x000000ff0b0b7208 */ /* 0x000fc40007000000 */
[----:B------:R-:W-:Y:S02]  /*0eb0*/  FSEL R14, R14, RZ, !P1 ;  /* 0x000000ff0e0e7208 */ /* 0x000fe40004800000 */
[----:B------:R-:W-:Y:S01]  /*0ec0*/  FSEL R15, R15, RZ, !P4 ;  /* 0x000000ff0f0f7208 */ /* 0x000fe20006000000 */
[----:B------:R-:W-:Y:S04]  /*0ed0*/  STG.E.64 desc[UR4][R2.64], R4 ;  /* 0x0000000402007986 */ /* 0x000fe8000c101b04 */
[----:B------:R-:W-:Y:S04]  /*0ee0*/  STG.E.64 desc[UR4][R2.64+0x400], R8 ;  /* 0x0004000802007986 */ /* 0x000fe8000c101b04 */
[----:B------:R-:W-:Y:S04]  /*0ef0*/  STG.E.64 desc[UR4][R2.64+0x800], R10 ;  /* 0x0008000a02007986 */ /* 0x000fe8000c101b04 */
[----:B------:R-:W-:Y:S01]  /*0f00*/  STG.E.64 desc[UR4][R2.64+0xc00], R14 ;  /* 0x000c000e02007986 */ /* 0x000fe2000c101b04 */
[----:B------:R-:W-:Y:S05]  /*0f10*/  EXIT ;  /* 0x000000000000794d */ /* 0x000fea0003800000 */
.L_x_2534:
        /* <DEDUP_REMOVED lines=14> */
.L_x_3372:


//--------------------- .text._ZN2at6native29vectorized_elementwise_kernelILi4EZZZNS0_65_GLOBAL__N__eb3311e5_27_ActivationHardtanhKernel_cu_9e10b42f_292924hardtanh_backward_kernelERNS_14TensorIteratorERKN3c106ScalarES8_ENKUlvE_clEvENKUlvE0_clEvEUlffE_St5arrayIPcLm3EEEEviT0_T1_ --------------------------
	.section	.text._ZN2at6native29vectorized_elementwise_kernelILi4EZZZNS0_65_GLOBAL__N__eb3311e5_27_ActivationHardtanhKernel_cu_9e10b42f_292924hardtanh_backward_kernelERNS_14TensorIteratorERKN3c106ScalarES8_ENKUlvE_clEvENKUlvE0_clEvEUlffE_St5arrayIPcLm3EEEEviT0_T1_,"ax",@progbits
	.align	128
        .global         _ZN2at6native29vectorized_elementwise_kernelILi4EZZZNS0_65_GLOBAL__N__eb3311e5_27_ActivationHardtanhKernel_cu_9e10b42f_292924hardtanh_backward_kernelERNS_14TensorIteratorERKN3c106ScalarES8_ENKUlvE_clEvENKUlvE0_clEvEUlffE_St5arrayIPcLm3EEEEviT0_T1_
        .type           _ZN2at6native29vectorized_elementwise_kernelILi4EZZZNS0_65_GLOBAL__N__eb3311e5_27_ActivationHardtanhKernel_cu_9e10b42f_292924hardtanh_backward_kernelERNS_14TensorIteratorERKN3c106ScalarES8_ENKUlvE_clEvENKUlvE0_clEvEUlffE_St5arrayIPcLm3EEEEviT0_T1_,@function
        .size           _ZN2at6native29vectorized_elementwise_kernelILi4EZZZNS0_65_GLOBAL__N__eb3311e5_27_ActivationHardtanhKernel_cu_9e10b42f_292924hardtanh_backward_kernelERNS_14TensorIteratorERKN3c106ScalarES8_ENKUlvE_clEvENKUlvE0_clEvEUlffE_St5arrayIPcLm3EEEEviT0_T1_,(.L_x_3373 - _ZN2at6native29vectorized_elementwise_kernelILi4EZZZNS0_65_GLOBAL__N__eb3311e5_27_ActivationHardtanhKernel_cu_9e10b42f_292924hardtanh_backward_kernelERNS_14TensorIteratorERKN3c106ScalarES8_ENKUlvE_clEvENKUlvE0_clEvEUlffE_St5arrayIPcLm3EEEEviT0_T1_)
        .other          _ZN2at6native29vectorized_elementwise_kernelILi4EZZZNS0_65_GLOBAL__N__eb3311e5_27_ActivationHardtanhKernel_cu_9e10b42f_292924hardtanh_backward_kernelERNS_14TensorIteratorERKN3c106ScalarES8_ENKUlvE_clEvENKUlvE0_clEvEUlffE_St5arrayIPcLm3EEEEviT0_T1_,@"STO_CUDA_ENTRY STV_DEFAULT"
_ZN2at6native29vectorized_elementwise_kernelILi4EZZZNS0_65_GLOBAL__N__eb3311e5_27_ActivationHardtanhKernel_cu_9e10b42f_292924hardtanh_backward_kernelERNS_14TensorIteratorERKN3c106ScalarES8_ENKUlvE_clEvENKUlvE0_clEvEUlffE_St5arrayIPcLm3EEEEviT0_T1_:
.text._ZN2at6native29vectorized_elementwise_kernelILi4EZZZNS0_65_GLOBAL__N__eb3311e5_27_ActivationHardtanhKernel_cu_9e10b42f_292924hardtanh_backward_kernelERNS_14TensorIteratorERKN3c106ScalarES8_ENKUlvE_clEvENKUlvE0_clEvEUlffE_St5arrayIPcLm3EEEEviT0_T1_:
        /* <DEDUP_REMOVED lines=141> */
.L_x_2538:
[----:B------:R-:W-:-:S13]  /*08d0*/  ISETP.GE.U32.AND P0, PT, R3, R2, PT ;  /* 0x000000020300720c */ /* 0x000fda0003f06070 */
[----:B------:R-:W-:Y:S05]  /*08e0*/  @P0 BRA `(.L_x_2540) ;  /* 0x0000000000300947 */ /* 0x000fea0003800000 */
[----:B0-----:R-:W0:Y:S01]  /*08f0*/  LDC.64 R10, c[0x0][0x398] ;  /* 0x0000e600ff0a7b82 */ /* 0x001e220000000a00 */
[----:B------:R-:W-:Y:S02]  /*0900*/  IMAD.IADD R13, R0, 0x1, R3 ;  /* 0x00000001000d7824 */ /* 0x000fe400078e0203 */
[----:B------:R-:W-:Y:S02]  /*0910*/  VIADD R3, R3, 0x80 ;  /* 0x0000008003037836 */ /* 0x000fe40000000000 */
[----:B0-----:R-:W-:-:S05]  /*0920*/  IMAD.WIDE.U32 R10, R13, 0x4, R10 ;  /* 0x000000040d0a7825 */ /* 0x001fca00078e000a */
[----:B------:R1:W-:Y:S02]  /*0930*/  STG.E desc[UR4][R10.64], R9 ;  /* 0x000000090a007986 */ /* 0x0003e4000c101904 */
.L_x_2539:
[----:B------:R-:W-:-:S13]  /*0940*/  ISETP.GE.U32.AND P0, PT, R3, R2, PT ;  /* 0x000000020300720c */ /* 0x000fda0003f06070 */
[----:B------:R-:W-:Y:S05]  /*0950*/  @P0 BRA `(.L_x_2541) ;  /* 0x0000000000300947 */ /* 0x000fea0003800000 */
[----:B-1----:R-:W1:Y:S01]  /*0960*/  LDC.64 R10, c[0x0][0x398] ;  /* 0x0000e600ff0a7b82 */ /* 0x002e620000000a00 */
[----:B------:R-:W-:Y:S02]  /*0970*/  IMAD.IADD R9, R0, 0x1, R3 ;  /* 0x0000000100097824 */ /* 0x000fe400078e0203 */
[----:B------:R-:W-:Y:S02]  /*0980*/  VIADD R3, R3, 0x80 ;  /* 0x0000008003037836 */ /* 0x000fe40000000000 */
[----:B-1----:R-:W-:-:S05]  /*0990*/  IMAD.WIDE.U32 R10, R9, 0x4, R10 ;  /* 0x00000004090a7825 */ /* 0x002fca00078e000a */
[----:B------:R1:W-:Y:S02]  /*09a0*/  STG.E desc[UR4][R10.64], R4 ;  /* 0x000000040a007986 */ /* 0x0003e4000c101904 */
.L_x_2540:
[----:B------:R-:W-:-:S13]  /*09b0*/  ISETP.GE.U32.AND P0, PT, R3, R2, PT ;  /* 0x000000020300720c */ /* 0x000fda0003f06070 */
[----:B------:R-:W-:Y:S05]  /*09c0*/  @P0 BRA `(.L_x_2542) ;  /* 0x0000000000340947 */ /* 0x000fea0003800000 */
[----:B01----:R-:W0:Y:S01]  /*09d0*/  LDC.64 R10, c[0x0][0x398] ;  /* 0x0000e600ff0a7b82 */ /* 0x003e220000000a00 */
[----:B------:R-:W-:Y:S02]  /*09e0*/  IMAD.IADD R9, R0, 0x1, R3 ;  /* 0x0000000100097824 */ /* 0x000fe400078e0203 */
[----:B------:R-:W-:Y:S02]  /*09f0*/  VIADD R3, R3, 0x80 ;  /* 0x0000008003037836 */ /* 0x000fe40000000000 */
[----:B0-----:R-:W-:-:S05]  /*0a00*/  IMAD.WIDE.U32 R10, R9, 0x4, R10 ;  /* 0x00000004090a7825 */ /* 0x001fca00078e000a */
[----:B------:R2:W-:Y:S02]  /*0a10*/  STG.E desc[UR4][R10.64], R8 ;  /* 0x000000080a007986 */ /* 0x0005e4000c101904 */
.L_x_2541:
        /* <DEDUP_REMOVED lines=8> */
.L_x_2542:
[----:B------:R-:W-:Y:S05]  /*0aa0*/  BSYNC.RELIABLE B1 ;  /* 0x0000000000017941 */ /* 0x000fea0003800100 */
.L_x_2537:
[----:B------:R-:W-:-:S13]  /*0ab0*/  ISETP.GE.U32.AND P0, PT, R3, R2, PT ;  /* 0x000000020300720c */ /* 0x000fda0003f06070 */
[----:B--2---:R-:W2:Y:S01]  /*0ac0*/  @!P0 LDC.64 R8, c[0x0][0x398] ;  /* 0x0000e600ff088b82 */ /* 0x004ea20000000a00 */
[----:B01----:R-:W-:Y:S02]  /*0ad0*/  @!P0 IMAD.IADD R11, R0, 0x1, R3 ;  /* 0x00000001000b8824 */ /* 0x003fe400078e0203 */
[----:B------:R-:W-:Y:S02]  /*0ae0*/  @!P0 VIADD R3, R3, 0x80 ;  /* 0x0000008003038836 */ /* 0x000fe40000000000 */
[----:B--2---:R-:W-:-:S05]  /*0af0*/  @!P0 IMAD.WIDE.U32 R8, R11, 0x4, R8 ;  /* 0x000000040b088825 */ /* 0x004fca00078e0008 */
[----:B------:R3:W-:Y:S02]  /*0b00*/  @!P0 STG.E desc[UR4][R8.64], R7 ;  /* 0x0000000708008986 */ /* 0x0007e4000c101904 */
.L_x_2543:
[----:B------:R-:W-:Y:S05]  /*0b10*/  BSYNC.RECONVERGENT B0 ;  /* 0x0000000000007941 */ /* 0x000fea0003800200 */
.L_x_2536:
        /* <DEDUP_REMOVED lines=8> */
.L_x_2535:
        /* <DEDUP_REMOVED lines=8> */
[----:B------:R-:W2:Y:S04]  /*0c20*/  LDG.E.128 R16, desc[UR4][R22.64] ;  /* 0x0000000416107981 */ /* 0x000ea8000c1e1d00 */
[----:B------:R-:W3:Y:S01]  /*0c30*/  LDG.E.128 R8, desc[UR4][R22.64+0x800] ;  /* 0x0008000416087981 */ /* 0x000ee2000c1e1d00 */
[----:B------:R-:W-:-:S05]  /*0c40*/  IMAD.WIDE.U32 R20, R2, 0x10, R4 ;  /* 0x0000001002147825 */ /* 0x000fca00078e0004 */
[----:B------:R-:W5:Y:S04]  /*0c50*/  LDG.E.128 R12, desc[UR4][R20.64] ;  /* 0x00000004140c7981 */ /* 0x000f68000c1e1d00 */
[----:B------:R-:W4:Y:S01]  /*0c60*/  LDG.E.128 R4, desc[UR4][R20.64+0x800] ;  /* 0x0008000414047981 */ /* 0x000f22000c1e1d00 */
[C---:B--2---:R-:W-:Y:S02]  /*0c70*/  FSETP.GTU.FTZ.AND P1, PT, R16.reuse, UR6, PT ;  /* 0x0000000610007c0b */ /* 0x044fe4000bf3c000 */
[C---:B------:R-:W-:Y:S02]  /*0c80*/  FSETP.GTU.FTZ.AND P2, PT, R17.reuse, UR6, PT ;  /* 0x0000000611007c0b */ /* 0x040fe4000bf5c000 */
[----:B------:R-:W-:Y:S02]  /*0c90*/  FSETP.GE.FTZ.AND P4, PT, R16, UR7, PT ;  /* 0x0000000710007c0b */ /* 0x000fe4000bf96000 */
[----:B------:R-:W-:-:S02]  /*0ca0*/  FSETP.GE.FTZ.AND P5, PT, R17, UR7, PT ;  /* 0x0000000711007c0b */ /* 0x000fc4000bfb6000 */
[----:B-----5:R-:W-:Y:S02]  /*0cb0*/  FSEL R12, R12, RZ, P1 ;  /* 0x000000ff0c0c7208 */ /* 0x020fe40000800000 */
[----:B------:R-:W-:Y:S02]  /*0cc0*/  FSEL R13, R13, RZ, P2 ;  /* 0x000000ff0d0d7208 */ /* 0x000fe40001000000 */
[----:B---3--:R-:W-:Y:S02]  /*0cd0*/  FSETP.GTU.FTZ.AND P2, PT, R8, UR6, PT ;  /* 0x0000000608007c0b */ /* 0x008fe4000bf5c000 */
[----:B------:R-:W-:Y:S02]  /*0ce0*/  FSEL R12, R12, RZ, !P4 ;  /* 0x000000ff0c0c7208 */ /* 0x000fe40006000000 */
[----:B------:R-:W-:Y:S02]  /*0cf0*/  FSEL R13, R13, RZ, !P5 ;  /* 0x000000ff0d0d7208 */ /* 0x000fe40006800000 */
[----:B------:R-:W-:-:S02]  /*0d00*/  FSETP.GTU.FTZ.AND P3, PT, R18, UR6, PT ;  /* 0x0000000612007c0b */ /* 0x000fc4000bf7c000 */
[----:B------:R-:W-:Y:S02]  /*0d10*/  FSETP.GTU.FTZ.AND P6, PT, R19, UR6, PT ;  /* 0x0000000613007c0b */ /* 0x000fe4000bfdc000 */
[----:B------:R-:W-:Y:S02]  /*0d20*/  FSETP.GTU.FTZ.AND P4, PT, R9, UR6, PT ;  /* 0x0000000609007c0b */ /* 0x000fe4000bf9c000 */
[----:B------:R-:W-:Y:S02]  /*0d30*/  FSETP.GTU.FTZ.AND P5, PT, R10, UR6, PT ;  /* 0x000000060a007c0b */ /* 0x000fe4000bfbc000 */
[----:B----4-:R-:W-:Y:S02]  /*0d40*/  FSEL R4, R4, RZ, P2 ;  /* 0x000000ff04047208 */ /* 0x010fe40001000000 */
[----:B------:R-:W-:Y:S01]  /*0d50*/  FSETP.GTU.FTZ.AND P2, PT, R11, UR6, PT ;  /* 0x000000060b007c0b */ /* 0x000fe2000bf5c000 */
[----:B------:R-:W-:Y:S01]  /*0d60*/  IMAD.WIDE.U32 R16, R0, 0x4, R24 ;  /* 0x0000000400107825 */ /* 0x000fe200078e0018 */
[----:B------:R-:W-:-:S02]  /*0d70*/  FSEL R14, R14, RZ, P3 ;  /* 0x000000ff0e0e7208 */ /* 0x000fc40001800000 */
[----:B------:R-:W-:Y:S02]  /*0d80*/  FSEL R15, R15, RZ, P6 ;  /* 0x000000ff0f0f7208 */ /* 0x000fe40003000000 */
[----:B------:R-:W-:Y:S02]  /*0d90*/  FSEL R5, R5, RZ, P4 ;  /* 0x000000ff05057208 */ /* 0x000fe40002000000 */
[----:B------:R-:W-:Y:S02]  /*0da0*/  FSEL R6, R6, RZ, P5 ;  /* 0x000000ff06067208 */ /* 0x000fe40002800000 */
[----:B------:R-:W-:Y:S02]  /*0db0*/  FSETP.GE.FTZ.AND P0, PT, R18, UR7, PT ;  /* 0x0000000712007c0b */ /* 0x000fe4000bf16000 */
[----:B------:R-:W-:Y:S02]  /*0dc0*/  FSETP.GE.FTZ.AND P1, PT, R19, UR7, PT ;  /* 0x0000000713007c0b */ /* 0x000fe4000bf36000 */
[----:B------:R-:W-:-:S02]  /*0dd0*/  FSETP.GE.FTZ.AND P3, PT, R8, UR7, PT ;  /* 0x0000000708007c0b */ /* 0x000fc4000bf76000 */
[----:B------:R-:W-:Y:S02]  /*0de0*/  FSETP.GE.FTZ.AND P6, PT, R9, UR7, PT ;  /* 0x0000000709007c0b */ /* 0x000fe4000bfd6000 */
[----:B------:R-:W-:Y:S02]  /*0df0*/  FSETP.GE.FTZ.AND P4, PT, R10, UR7, PT ;  /* 0x000000070a007c0b */ /* 0x000fe4000bf96000 */
[----:B------:R-:W-:Y:S02]  /*0e00*/  FSETP.GE.FTZ.AND P5, PT, R11, UR7, PT ;  /* 0x000000070b007c0b */ /* 0x000fe4000bfb6000 */
[----:B------:R-:W-:Y:S01]  /*0e10*/  FSEL R7, R7, RZ, P2 ;  /* 0x000000ff07077208 */ /* 0x000fe20001000000 */
[----:B------:R-:W-:Y:S01]  /*0e20*/  IMAD.WIDE.U32 R2, R2, 0x10, R16 ;  /* 0x0000001002027825 */ /* 0x000fe200078e0010 */
[----:B------:R-:W-:Y:S02]  /*0e30*/  FSEL R14, R14, RZ, !P0 ;  /* 0x000000ff0e0e7208 */ /* 0x000fe40004000000 */
[----:B------:R-:W-:-:S02]  /*0e40*/  FSEL R15, R15, RZ, !P1 ;  /* 0x000000ff0f0f7208 */ /* 0x000fc40004800000 */
[----:B------:R-:W-:Y:S02]  /*0e50*/  FSEL R4, R4, RZ, !P3 ;  /* 0x000000ff04047208 */ /* 0x000fe40005800000 */
[----:B------:R-:W-:Y:S02]  /*0e60*/  FSEL R5, R5, RZ, !P6 ;  /* 0x000000ff05057208 */ /* 0x000fe40007000000 */
[----:B------:R-:W-:Y:S02]  /*0e70*/  FSEL R6, R6, RZ, !P4 ;  /* 0x000000ff06067208 */ /* 0x000fe40006000000 */
[----:B------:R-:W-:Y:S01]  /*0e80*/  FSEL R7, R7, RZ, !P5 ;  /* 0x000000ff07077208 */ /* 0x000fe20006800000 */
[----:B------:R-:W-:Y:S04]  /*0e90*/  STG.E.128 desc[UR4][R2.64], R12 ;  /* 0x0000000c02007986 */ /* 0x000fe8000c101d04 */
[----:B------:R-:W-:Y:S01]  /*0ea0*/  STG.E.128 desc[UR4][R2.64+0x800], R4 ;  /* 0x0008000402007986 */ /* 0x000fe2000c101d04 */
[----:B------:R-:W-:Y:S05]  /*0eb0*/  EXIT ;  /* 0x000000000000794d */ /* 0x000fea0003800000 */
.L_x_2544:
        /* <DEDUP_REMOVED lines=12> */
.L_x_3373:


//--------------------- .text._ZN2at6native29vectorized_elementwise_kernelILi8EZZZNS0_65_GLOBAL__N__eb3311e5_27_ActivationHardtanhKernel_cu_9e10b42f_292924hardtanh_backward_kernelERNS_14TensorIteratorERKN3c106ScalarES8_ENKUlvE_clEvENKUlvE0_clEvEUlffE_St5arrayIPcLm3EEEEviT0_T1_ --------------------------
	.section	.text._ZN2at6native29vectorized_elementwise_kernelILi8EZZZNS0_65_GLOBAL__N__eb3311e5_27_ActivationHardtanhKernel_cu_9e10b42f_292924hardtanh_backward_kernelERNS_14TensorIteratorERKN3c106ScalarES8_ENKUlvE_clEvENKUlvE0_clEvEUlffE_St5arrayIPcLm3EEEEviT0_T1_,"ax",@progbits
	.align	128
        .global         _ZN2at6native29vectorized_elementwise_kernelILi8EZZZNS0_65_GLOBAL__N__eb3311e5_27_ActivationHardtanhKernel_cu_9e10b42f_292924hardtanh_backward_kernelERNS_14TensorIteratorERKN3c106ScalarES8_ENKUlvE_clEvENKUlvE0_clEvEUlffE_St5arrayIPcLm3EEEEviT0_T1_
        .type           _ZN2at6native29vectorized_elementwise_kernelILi8EZZZNS0_65_GLOBAL__N__eb3311e5_27_ActivationHardtanhKernel_cu_9e10b42f_292924hardtanh_backward_kernelERNS_14TensorIteratorERKN3c106ScalarES8_ENKUlvE_clEvENKUlvE0_clEvEUlffE_St5arrayIPcLm3EEEEviT0_T1_,@function
        .size           _ZN2at6native29vectorized_elementwise_kernelILi8EZZZNS0_65_GLOBAL__N__eb3311e5_27_ActivationHardtanhKernel_cu_9e10b42f_292924hardtanh_backward_kernelERNS_14TensorIteratorERKN3c106ScalarES8_ENKUlvE_clEvENKUlvE0_clEvEUlffE_St5arrayIPcLm3EEEEviT0_T1_,(.L_x_3374 - _ZN2at6native29vectorized_elementwise_kernelILi8EZZZNS0_65_GLOBAL__N__eb3311e5_27_ActivationHardtanhKernel_cu_9e10b42f_292924hardtanh_backward_kernelERNS_14TensorIteratorERKN3c106ScalarES8_ENKUlvE_clEvENKUlvE0_clEvEUlffE_St5arrayIPcLm3EEEEviT0_T1_)
        .other          _ZN2at6native29vectorized_elementwise_kernelILi8EZZZNS0_65_GLOBAL__N__eb3311e5_27_ActivationHardtanhKernel_cu_9e10b42f_292924hardtanh_backward_kernelERNS_14TensorIteratorERKN3c106ScalarES8_ENKUlvE_clEvENKUlvE0_clEvEUlffE_St5arrayIPcLm3EEEEviT0_T1_,@"STO_CUDA_ENTRY STV_DEFAULT"
_ZN2at6native29vectorized_elementwise_kernelILi8EZZZNS0_65_GLOBAL__N__eb3311e5_27_ActivationHardtanhKernel_cu_9e10b42f_292924hardtanh_backward_kernelERNS_14TensorIteratorERKN3c106ScalarES8_ENKUlvE_clEvENKUlvE0_clEvEUlffE_St5arrayIPcLm3EEEEviT0_T1_:
.text._ZN2at6native29vectorized_elementwise_kernelILi8EZZZNS0_65_GLOBAL__N__eb3311e5_27_ActivationHardtanhKernel_cu_9e10b42f_292924hardtanh_backward_kernelERNS_14TensorIteratorERKN3c106ScalarES8_ENKUlvE_clEvENKUlvE0_clEvEUlffE_St5arrayIPcLm3EEEEviT0_T1_:
        /* <DEDUP_REMOVED lines=141> */
.L_x_2548:
[----:B------:R-:W-:-:S13]  /*08d0*/  ISETP.GE.U32.AND P0, PT, R3, R2, PT ;  /* 0x000000020300720c */ /* 0x000fda0003f06070 */
[----:B------:R-:W-:Y:S05]  /*08e0*/  @P0 BRA `(.L_x_2550) ;  /* 0x0000000000300947 */ /* 0x000fea0003800000 */
[----:B0-----:R-:W0:Y:S01]  /*08f0*/  LDC.64 R10, c[0x0][0x398] ;  /* 0x0000e600ff0a7b82 */ /* 0x001e220000000a00 */
[----:B------:R-:W-:Y:S02]  /*0900*/  IMAD.IADD R13, R0, 0x1, R3 ;  /* 0x00000001000d7824 */ /* 0x000fe400078e0203 */
[----:B------:R-:W-:Y:S02]  /*0910*/  VIADD R3, R3, 0x80 ;  /* 0x0000008003037836 */ /* 0x000fe40000000000 */
[----:B0-----:R-:W-:-:S05]  /*0920*/  IMAD.WIDE.U32 R10, R13, 0x4, R10 ;  /* 0x000000040d0a7825 */ /* 0x001fca00078e000a */
[----:B------:R1:W-:Y:S02]  /*0930*/  STG.E desc[UR4][R10.64], R9 ;  /* 0x000000090a007986 */ /* 0x0003e4000c101904 */
.L_x_2549:
[----:B------:R-:W-:-:S13]  /*0940*/  ISETP.GE.U32.AND P0, PT, R3, R2, PT ;  /* 0x000000020300720c */ /* 0x000fda0003f06070 */
[----:B------:R-:W-:Y:S05]  /*0950*/  @P0 BRA `(.L_x_2551) ;  /* 0x0000000000300947 */ /* 0x000fea0003800000 */
[----:B-1----:R-:W1:Y:S01]  /*0960*/  LDC.64 R10, c[0x0][0x398] ;  /* 0x0000e600ff0a7b82 */ /* 0x002e620000000a00 */
[----:B------:R-:W-:Y:S02]  /*0970*/  IMAD.IADD R9, R0, 0x1, R3 ;  /* 0x0000000100097824 */ /* 0x000fe400078e0203 */
[----:B------:R-:W-:Y:S02]  /*0980*/  VIADD R3, R3, 0x80 ;  /* 0x0000008003037836 */ /* 0x000fe40000000000 */
[----:B-1----:R-:W-:-:S05]  /*0990*/  IMAD.WIDE.U32 R10, R9, 0x4, R10 ;  /* 0x00000004090a7825 */ /* 0x002fca00078e000a */
[----:B------:R1:W-:Y:S02]  /*09a0*/  STG.E desc[UR4][R10.64], R4 ;  /* 0x000000040a007986 */ /* 0x0003e4000c101904 */
.L_x_2550:
[----:B------:R-:W-:-:S13]  /*09b0*/  ISETP.GE.U32.AND P0, PT, R3, R2, PT ;  /* 0x000000020300720c */ /* 0x000fda0003f06070 */
[----:B------:R-:W-:Y:S05]  /*09c0*/  @P0 BRA `(.L_x_2552) ;  /* 0x0000000000340947 */ /* 0x000fea0003800000 */
[----:B01----:R-:W0:Y:S01]  /*09d0*/  LDC.64 R10, c[0x0][0x398] ;  /* 0x0000e600ff0a7b82 */ /* 0x003e220000000a00 */
[----:B------:R-:W-:Y:S02]  /*09e0*/  IMAD.IADD R9, R0, 0x1, R3 ;  /* 0x0000000100097824 */ /* 0x000fe400078e0203 */
[----:B------:R-:W-:Y:S02]  /*09f0*/  VIADD R3, R3, 0x80 ;  /* 0x0000008003037836 */ /* 0x000fe40000000000 */
[----:B0-----:R-:W-:-:S05]  /*0a00*/  IMAD.WIDE.U32 R10, R9, 0x4, R10 ;  /* 0x00000004090a7825 */ /* 0x001fca00078e000a */
[----:B------:R2:W-:Y:S02]  /*0a10*/  STG.E desc[UR4][R10.64], R8 ;  /* 0x000000080a007986 */ /* 0x0005e4000c101904 */
.L_x_2551:
        /* <DEDUP_REMOVED lines=8> */
.L_x_2552:
[----:B------:R-:W-:Y:S05]  /*0aa0*/  BSYNC.RELIABLE B1 ;  /* 0x0000000000017941 */ /* 0x000fea0003800100 */
.L_x_2547:
[----:B------:R-:W-:-:S13]  /*0ab0*/  ISETP.GE.U32.AND P0, PT, R3, R2, PT ;  /* 0x000000020300720c */ /* 0x000fda0003f06070 */
[----:B--2---:R-:W2:Y:S01]  /*0ac0*/  @!P0 LDC.64 R8, c[0x0][0x398] ;  /* 0x0000e600ff088b82 */ /* 0x004ea20000000a00 */
[----:B01----:R-:W-:Y:S02]  /*0ad0*/  @!P0 IMAD.IADD R11, R0, 0x1, R3 ;  /* 0x00000001000b8824 */ /* 0x003fe400078e0203 */
[----:B------:R-:W-:Y:S02]  /*0ae0*/  @!P0 VIADD R3, R3, 0x80 ;  /* 0x0000008003038836 */ /* 0x000fe40000000000 */
[----:B--2---:R-:W-:-:S05]  /*0af0*/  @!P0 IMAD.WIDE.U32 R8, R11, 0x4, R8 ;  /* 0x000000040b088825 */ /* 0x004fca00078e0008 */
[----:B------:R3:W-:Y:S02]  /*0b00*/  @!P0 STG.E desc[UR4][R8.64], R7 ;  /* 0x0000000708008986 */ /* 0x0007e4000c101904 */
.L_x_2553:
[----:B------:R-:W-:Y:S05]  /*0b10*/  BSYNC.RECONVERGENT B0 ;  /* 0x0000000000007941 */ /* 0x000fea0003800200 */
.L_x_2546:
        /* <DEDUP_REMOVED lines=8> */
.L_x_2545:
[----:B------:R-:W0:Y:S01]  /*0ba0*/  S2R R2, SR_TID.X ;  /* 0x0000000000027919 */ /* 0x000e220000002100 */
[----:B------:R-:W1:Y:S01]  /*0bb0*/  LDC.64 R6, c[0x0][0x3a8] ;  /* 0x0000ea00ff067b82 */ /* 0x000e620000000a00 */
[----:B------:R-:W2:Y:S07]  /*0bc0*/  LDCU.64 UR6, c[0x0][0x388] ;  /* 0x00007100ff0677ac */ /* 0x000eae0008000a00 */
[----:B------:R-:W3:Y:S08]  /*0bd0*/  LDC.64 R4, c[0x0][0x3a0] ;  /* 0x0000e800ff047b82 */ /* 0x000ef00000000a00 */
[----:B------:R-:W4:Y:S01]  /*0be0*/  LDC.64 R20, c[0x0][0x398] ;  /* 0x0000e600ff147b82 */ /* 0x000f220000000a00 */
[----:B-1----:R-:W-:-:S04]  /*0bf0*/  IMAD.WIDE.U32 R6, R0, 0x4, R6 ;  /* 0x0000000400067825 */ /* 0x002fc800078e0006 */
[----:B0-----:R-:W-:-:S04]  /*0c00*/  IMAD.WIDE.U32 R8, R2, 0x20, R6 ;  /* 0x0000002002087825 */ /* 0x001fc800078e0006 */
[----:B---3--:R-:W-:Y:S02]  /*0c10*/  IMAD.WIDE.U32 R4, R0, 0x4, R4 ;  /* 0x0000000400047825 */ /* 0x008fe400078e0004 */
[----:B------:R-:W2:Y:S02]  /*0c20*/  LDG.E.ENL2.256 R8, R16, desc[UR4][R8.64] ;  /* 0xfe0000040810797e */ /* 0x000ea40008121908 */
[----:B------:R-:W-:-:S06]  /*0c30*/  IMAD.WIDE.U32 R4, R2, 0x20, R4 ;  /* 0x0000002002047825 */ /* 0x000fcc00078e0004 */
[----:B------:R-:W3:Y:S01]  /*0c40*/  LDG.E.ENL2.256 R4, R12, desc[UR4][R4.64] ;  /* 0xfe000004040c797e */ /* 0x000ee20008121904 */
[----:B----4-:R-:W-:-:S04]  /*0c50*/  IMAD.WIDE.U32 R20, R0, 0x4, R20 ;  /* 0x0000000400147825 */ /* 0x010fc800078e0014 */
[----:B------:R-:W-:Y:S01]  /*0c60*/  IMAD.WIDE.U32 R20, R2, 0x20, R20 ;  /* 0x0000002002147825 */ /* 0x000fe200078e0014 */
[C---:B--2---:R-:W-:Y:S02]  /*0c70*/  FSETP.GTU.FTZ.AND P1, PT, R16.reuse, UR6, PT ;  /* 0x0000000610007c0b */ /* 0x044fe4000bf3c000 */
[----:B------:R-:W-:Y:S02]  /*0c80*/  FSETP.GE.FTZ.AND P3, PT, R16, UR7, PT ;  /* 0x0000000710007c0b */ /* 0x000fe4000bf76000 */
[C---:B------:R-:W-:Y:S02]  /*0c90*/  FSETP.GTU.FTZ.AND P4, PT, R17.reuse, UR6, PT ;  /* 0x0000000611007c0b */ /* 0x040fe4000bf9c000 */
[----:B------:R-:W-:Y:S02]  /*0ca0*/  FSETP.GE.FTZ.AND P5, PT, R17, UR7, PT ;  /* 0x0000000711007c0b */ /* 0x000fe4000bfb6000 */
[----:B------:R-:W-:Y:S02]  /*0cb0*/  FSETP.GTU.FTZ.AND P6, PT, R18, UR6, PT ;  /* 0x0000000612007c0b */ /* 0x000fe4000bfdc000 */
[----:B---3--:R-:W-:-:S02]  /*0cc0*/  FSEL R12, R12, RZ, P1 ;  /* 0x000000ff0c0c7208 */ /* 0x008fc40000800000 */
[----:B------:R-:W-:Y:S02]  /*0cd0*/  FSETP.GTU.FTZ.AND P1, PT, R19, UR6, PT ;  /* 0x0000000613007c0b */ /* 0x000fe4000bf3c000 */
[----:B------:R-:W-:Y:S02]  /*0ce0*/  FSEL R13, R13, RZ, P4 ;  /* 0x000000ff0d0d7208 */ /* 0x000fe40002000000 */
[----:B------:R-:W-:Y:S02]  /*0cf0*/  FSEL R12, R12, RZ, !P3 ;  /* 0x000000ff0c0c7208 */ /* 0x000fe40005800000 */
[----:B------:R-:W-:Y:S02]  /*0d00*/  FSETP.GTU.FTZ.AND P3, PT, R8, UR6, PT ;  /* 0x0000000608007c0b */ /* 0x000fe4000bf7c000 */
[----:B------:R-:W-:Y:S02]  /*0d10*/  FSEL R13, R13, RZ, !P5 ;  /* 0x000000ff0d0d7208 */ /* 0x000fe40006800000 */
[----:B------:R-:W-:-:S02]  /*0d20*/  FSEL R15, R15, RZ, P1 ;  /* 0x000000ff0f0f7208 */ /* 0x000fc40000800000 */
[----:B------:R-:W-:Y:S02]  /*0d30*/  FSETP.GTU.FTZ.AND P5, PT, R9, UR6, PT ;  /* 0x0000000609007c0b */ /* 0x000fe4000bfbc000 */
[----:B------:R-:W-:Y:S02]  /*0d40*/  FSETP.GTU.FTZ.AND P1, PT, R10, UR6, PT ;  /* 0x000000060a007c0b */ /* 0x000fe4000bf3c000 */
[----:B------:R-:W-:Y:S02]  /*0d50*/  FSEL R4, R4, RZ, P3 ;  /* 0x000000ff04047208 */ /* 0x000fe40001800000 */
[----:B------:R-:W-:Y:S02]  /*0d60*/  FSETP.GTU.FTZ.AND P3, PT, R11, UR6, PT ;  /* 0x000000060b007c0b */ /* 0x000fe4000bf7c000 */
[----:B------:R-:W-:Y:S02]  /*0d70*/  FSEL R14, R14, RZ, P6 ;  /* 0x000000ff0e0e7208 */ /* 0x000fe40003000000 */
[----:B------:R-:W-:-:S02]  /*0d80*/  FSEL R5, R5, RZ, P5 ;  /* 0x000000ff05057208 */ /* 0x000fc40002800000 */
        /* <DEDUP_REMOVED lines=13> */
[----:B------:R-:W-:-:S05]  /*0e60*/  FSEL R7, R7, RZ, !P1 ;  /* 0x000000ff07077208 */ /* 0x000fca0004800000 */
[----:B------:R-:W-:Y:S01]  /*0e70*/  STG.E.ENL2.256 desc[UR4][R20.64], R12, R4 ;  /* 0xf800000c1404797f */ /* 0x000fe2000f121804 */
[----:B------:R-:W-:Y:S05]  /*0e80*/  EXIT ;  /* 0x000000000000794d */ /* 0x000fea0003800000 */
.L_x_2554:
        /* <DEDUP_REMOVED lines=15> */
.L_x_3374:


//--------------------- .text._ZN2at6native18elementwise_kernelILi128ELi4EZNS0_15gpu_kernel_implIZZZNS0_65_GLOBAL__N__eb3311e5_27_ActivationHardtanhKernel_cu_9e10b42f_292924hardtanh_backward_kernelERNS_14TensorIteratorERKN3c106ScalarES9_ENKUlvE_clEvENKUlvE_clEvEUlddE_EEvRNS_18TensorIteratorBaseERKT_EUliE_EEviT1_ --------------------------
	.section	.text._ZN2at6native18elementwise_kernelILi128ELi4EZNS0_15gpu_kernel_implIZZZNS0_65_GLOBAL__N__eb3311e5_27_ActivationHardtanhKernel_cu_9e10b42f_292924hardtanh_backward_kernelERNS_14TensorIteratorERKN3c106ScalarES9_ENKUlvE_clEvENKUlvE_clEvEUlddE_EEvRNS_18TensorIteratorBaseERKT_EUliE_EEviT1_,"ax",@progbits
	.align	128
        .global         _ZN2at6native18elementwise_kernelILi128ELi4EZNS0_15gpu_kernel_implIZZZNS0_65_GLOBAL__N__eb3311e5_27_ActivationHardtanhKernel_cu_9e10b42f_292924hardtanh_backward_kernelERNS_14TensorIteratorERKN3c106ScalarES9_ENKUlvE_clEvENKUlvE_clEvEUlddE_EEvRNS_18TensorIteratorBaseERKT_EUliE_EEviT1_
        .type           _ZN2at6native18elementwise_kernelILi128ELi4EZNS0_15gpu_kernel_implIZZZNS0_65_GLOBAL__N__eb3311e5_27_ActivationHardtanhKernel_cu_9e10b42f_292924hardtanh_backward_kernelERNS_14TensorIteratorERKN3c106ScalarES9_ENKUlvE_clEvENKUlvE_clEvEUlddE_EEvRNS_18TensorIteratorBaseERKT_EUliE_EEviT1_,@function
        .size           _ZN2at6native18elementwise_kernelILi128ELi4EZNS0_15gpu_kernel_implIZZZNS0_65_GLOBAL__N__eb3311e5_27_ActivationHardtanhKernel_cu_9e10b42f_292924hardtanh_backward_kernelERNS_14TensorIteratorERKN3c106ScalarES9_ENKUlvE_clEvENKUlvE_clEvEUlddE_EEvRNS_18TensorIteratorBaseERKT_EUliE_EEviT1_,(.L_x_3375 - _ZN2at6native18elementwise_kernelILi128ELi4EZNS0_15gpu_kernel_implIZZZNS0_65_GLOBAL__N__eb3311e5_27_ActivationHardtanhKernel_cu_9e10b42f_292924hardtanh_backward_kernelERNS_14TensorIteratorERKN3c106ScalarES9_ENKUlvE_clEvENKUlvE_clEvEUlddE_EEvRNS_18TensorIteratorBaseERKT_EUliE_EEviT1_)
        .other          _ZN2at6native18elementwise_kernelILi128ELi4EZNS0_15gpu_kernel_implIZZZNS0_65_GLOBAL__N__eb3311e5_27_ActivationHardtanhKernel_cu_9e10b42f_292924hardtanh_backward_kernelERNS_14TensorIteratorERKN3c106ScalarES9_ENKUlvE_clEvENKUlvE_clEvEUlddE_EEvRNS_18TensorIteratorBaseERKT_EUliE_EEviT1_,@"STO_CUDA_ENTRY STV_DEFAULT"
_ZN2at6native18elementwise_kernelILi128ELi4EZNS0_15gpu_kernel_implIZZZNS0_65_GLOBAL__N__eb3311e5_27_ActivationHardtanhKernel_cu_9e10b42f_292924hardtanh_backward_kernelERNS_14TensorIteratorERKN3c106ScalarES9_ENKUlvE_clEvENKUlvE_clEvEUlddE_EEvRNS_18TensorIteratorBaseERKT_EUliE_EEviT1_:
.text._ZN2at6native18elementwise_kernelILi128ELi4EZNS0_15gpu_kernel_implIZZZNS0_65_GLOBAL__N__eb3311e5_27_ActivationHardtanhKernel_cu_9e10b42f_292924hardtanh_backward_kernelERNS_14TensorIteratorERKN3c106ScalarES9_ENKUlvE_clEvENKUlvE_clEvEUlddE_EEvRNS_18TensorIteratorBaseERKT_EUliE_EEviT1_:
        /* <DEDUP_REMOVED lines=20> */
[----:B------:R-:W-:Y:S02]  /*0140*/  HFMA2 R18, -RZ, RZ, 0, 0 ;  /* 0x00000000ff127431 */ /* 0x000fe400000001ff */
        /* <DEDUP_REMOVED lines=351> */
.L_x_2557:
[----:B------:R-:W0:Y:S01]  /*1740*/  LDCU.64 UR6, c[0x0][0x5f0] ;  /* 0x0000be00ff0677ac */ /* 0x000e220008000a00 */
[----:B------:R-:W-:Y:S01]  /*1750*/  BSSY.RECONVERGENT B6, `(.L_x_2558) ;  /* 0x00000ec000067945 */ /* 0x000fe20003800200 */
        /* <DEDUP_REMOVED lines=14> */
[----:B--2---:R0:W1:Y:S01]  /*1840*/  I2F.F64.S16 R16, R2 ;  /* 0x0000000200107312 */ /* 0x0040620000101c00 */
[----:B------:R-:W-:Y:S05]  /*1850*/  BRA `(.L_x_2564) ;  /* 0x0000000c006c7947 */ /* 0x000fea0003800000 */
.L_x_2562:
[----:B------:R-:W2:Y:S02]  /*1860*/  LDG.E.U8 R2, desc[UR36][R2.64] ;  /* 0x0000002402027981 */ /* 0x000ea4000c1e1100 */
[----:B--2---:R0:W1:Y:S01]  /*1870*/  I2F.F64.U16 R16, R2 ;  /* 0x0000000200107312 */ /* 0x0040620000101800 */
[----:B------:R-:W-:Y:S05]  /*1880*/  BRA `(.L_x_2564) ;  /* 0x0000000c00607947 */ /* 0x000fea0003800000 */
.L_x_2561:
[----:B------:R-:W-:-:S09]  /*1890*/  UISETP.NE.AND UP0, UPT, UR4, 0x2, UPT ;  /* 0x000000020400788c */ /* 0x000fd2000bf05270 */
[----:B------:R-:W-:Y:S05]  /*18a0*/  BRA.U !UP0, `(.L_x_2565) ;  /* 0x0000000108287547 */ /* 0x000fea000b800000 */
[----:B------:R-:W-:-:S09]  /*18b0*/  UISETP.NE.AND UP0, UPT, UR4, 0x3, UPT ;  /* 0x000000030400788c */ /* 0x000fd2000bf05270 */
[----:B------:R-:W-:Y:S05]  /*18c0*/  BRA.U !UP0, `(.L_x_2566) ;  /* 0x0000000108147547 */ /* 0x000fea000b800000 */
[----:B------:R-:W-:-:S09]  /*18d0*/  UISETP.NE.AND UP0, UPT, UR4, 0x4, UPT ;  /* 0x000000040400788c */ /* 0x000fd2000bf05270 */
[----:B------:R-:W-:Y:S05]  /*18e0*/  BRA.U UP0, `(.L_x_2563) ;  /* 0x0000000900bc7547 */ /* 0x000fea000b800000 */
[----:B------:R-:W2:Y:S02]  /*18f0*/  LDG.E.64 R16, desc[UR36][R2.64] ;  /* 0x0000002402107981 */ /* 0x000ea4000c1e1b00 */
[----:B--2---:R-:W0:Y:S01]  /*1900*/  I2F.F64.S64 R16, R16 ;  /* 0x0000001000107312 */ /* 0x004e220000301c00 */
[----:B------:R-:W-:Y:S05]  /*1910*/  BRA `(.L_x_2564) ;  /* 0x0000000c003c7947 */ /* 0x000fea0003800000 */
.L_x_2566:
[----:B------:R-:W2:Y:S02]  /*1920*/  LDG.E R2, desc[UR36][R2.64] ;  /* 0x0000002402027981 */ /* 0x000ea4000c1e1900 */
[----:B--2---:R0:W1:Y:S01]  /*1930*/  I2F.F64 R16, R2 ;  /* 0x0000000200107312 */ /* 0x0040620000201c00 */
[----:B------:R-:W-:Y:S05]  /*1940*/  BRA `(.L_x_2564) ;  /* 0x0000000c00307947 */ /* 0x000fea0003800000 */
.L_x_2565:
[----:B------:R-:W2:Y:S02]  /*1950*/  LDG.E.U16 R2, desc[UR36][R2.64] ;  /* 0x0000002402027981 */ /* 0x000ea4000c1e1500 */
[----:B--2---:R0:W1:Y:S01]  /*1960*/  I2F.F64.S16 R16, R2 ;  /* 0x0000000200107312 */ /* 0x0040620000101c00 */
[----:B------:R-:W-:Y:S05]  /*1970*/  BRA `(.L_x_2564) ;  /* 0x0000000c00247947 */ /* 0x000fea0003800000 */
.L_x_2560:
[----:B------:R-:W-:-:S09]  /*1980*/  UISETP.GT.AND UP0, UPT, UR4, 0x6, UPT ;  /* 0x000000060400788c */ /* 0x000fd2000bf04270 */
[----:B------:R-:W-:Y:S05]  /*1990*/  BRA.U UP0, `(.L_x_2567) ;  /* 0x0000000100347547 */ /* 0x000fea000b800000 */
[----:B------:R-:W-:-:S09]  /*19a0*/  UISETP.NE.AND UP0, UPT, UR4, 0x5, UPT ;  /* 0x000000050400788c */ /* 0x000fd2000bf05270 */
[----:B------:R-:W-:Y:S05]  /*19b0*/  BRA.U !UP0, `(.L_x_2568) ;  /* 0x0000000108187547 */ /* 0x000fea000b800000 */
[----:B------:R-:W-:-:S09]  /*19c0*/  UISETP.NE.AND UP0, UPT, UR4, 0x6, UPT ;  /* 0x000000060400788c */ /* 0x000fd2000bf05270 */
[----:B------:R-:W-:Y:S05]  /*19d0*/  BRA.U UP0, `(.L_x_2563) ;  /* 0x0000000900807547 */ /* 0x000fea000b800000 */
[----:B------:R-:W2:Y:S02]  /*19e0*/  LDG.E R16, desc[UR36][R2.64] ;  /* 0x0000002402107981 */ /* 0x000ea4000c1e1900 */
[----:B--2---:R-:W-:-:S06]  /*19f0*/  FMUL.FTZ R16, R16, 1 ;  /* 0x3f80000010107820 */ /* 0x004fcc0000410000 */
[----:B------:R-:W0:Y:S01]  /*1a00*/  F2F.F64.F32 R16, R16 ;  /* 0x0000001000107310 */ /* 0x000e220000201800 */
[----:B------:R-:W-:Y:S05]  /*1a10*/  BRA `(.L_x_2564) ;  /* 0x0000000800fc7947 */ /* 0x000fea0003800000 */
.L_x_2568:
[----:B------:R-:W2:Y:S02]  /*1a20*/  LDG.E.U16 R0, desc[UR36][R2.64] ;  /* 0x0000002402007981 */ /* 0x000ea4000c1e1500 */
[----:B--2---:R-:W-:-:S05]  /*1a30*/  HADD2.F32 R0, -RZ, R0.H0_H0 ;  /* 0x20000000ff007230 */ /* 0x004fca0000004100 */
[----:B------:R-:W-:-:S04]  /*1a40*/  FMUL.FTZ R0, R0, 1 ;  /* 0x3f80000000007820 */ /* 0x000fc80000410000 */
[----:B------:R0:W1:Y:S01]  /*1a50*/  F2F.F64.F32 R16, R0 ;  /* 0x0000000000107310 */ /* 0x0000620000201800 */
[----:B------:R-:W-:Y:S05]  /*1a60*/  BRA `(.L_x_2564) ;  /* 0x0000000800e87947 */ /* 0x000fea0003800000 */
.L_x_2567:
[----:B------:R-:W-:-:S09]  /*1a70*/  UISETP.NE.AND UP0, UPT, UR4, 0x7, UPT ;  /* 0x000000070400788c */ /* 0x000fd2000bf05270 */
[----:B------:R-:W-:Y:S05]  /*1a80*/  BRA.U !UP0, `(.L_x_2569) ;  /* 0x0000000108347547 */ /* 0x000fea000b800000 */
        /* <DEDUP_REMOVED lines=8> */
.L_x_2570:
[----:B------:R-:W2:Y:S02]  /*1b10*/  LDG.E.U16 R2, desc[UR36][R2.64] ;  /* 0x0000002402027981 */ /* 0x000ea4000c1e1500 */
[----:B--2---:R-:W-:-:S05]  /*1b20*/  HADD2.F32 R0, -RZ, R2.H0_H0 ;  /* 0x20000002ff007230 */ /* 0x004fca0000004100 */
[----:B------:R-:W-:-:S04]  /*1b30*/  FMUL.FTZ R0, R0, 1 ;  /* 0x3f80000000007820 */ /* 0x000fc80000410000 */
[----:B------:R0:W1:Y:S01]  /*1b40*/  F2F.F64.F32 R16, R0 ;  /* 0x0000000000107310 */ /* 0x0000620000201800 */
[----:B------:R-:W-:Y:S05]  /*1b50*/  BRA `(.L_x_2564) ;  /* 0x0000000800ac7947 */ /* 0x000fea0003800000 */
.L_x_2569:
[----:B------:R0:W5:Y:S01]  /*1b60*/  LDG.E.64 R16, desc[UR36][R2.64] ;  /* 0x0000002402107981 */ /* 0x000162000c1e1b00 */
[----:B------:R-:W-:Y:S05]  /*1b70*/  BRA `(.L_x_2564) ;  /* 0x0000000800a47947 */ /* 0x000fea0003800000 */
.L_x_2559:
        /* <DEDUP_REMOVED lines=8> */
[----:B------:R-:W2:Y:S01]  /*1c00*/  LDG.E.U8 R2, desc[UR36][R2.64] ;  /* 0x0000002402027981 */ /* 0x000ea2000c1e1100 */
[----:B------:R-:W-:Y:S01]  /*1c10*/  IMAD.MOV.U32 R16, RZ, RZ, RZ ;  /* 0x000000ffff107224 */ /* 0x000fe200078e00ff */
[----:B--2---:R-:W-:-:S04]  /*1c20*/  ISETP.NE.AND P0, PT, R2, RZ, PT ;  /* 0x000000ff0200720c */ /* 0x004fc80003f05270 */
[----:B------:R-:W-:Y:S01]  /*1c30*/  FSEL R17, RZ, 1.875, !P0 ;  /* 0x3ff00000ff117808 */ /* 0x000fe20004000000 */
[----:B------:R-:W-:Y:S08]  /*1c40*/  BRA `(.L_x_2564) ;  /* 0x0000000800707947 */ /* 0x000ff00003800000 */
.L_x_2573:
[----:B------:R0:W5:Y:S01]  /*1c50*/  LDG.E.64 R16, desc[UR36][R2.64] ;  /* 0x0000002402107981 */ /* 0x000162000c1e1b00 */
[----:B------:R-:W-:Y:S05]  /*1c60*/  BRA `(.L_x_2564) ;  /* 0x0000000800687947 */ /* 0x000fea0003800000 */
.L_x_2572:
        /* <DEDUP_REMOVED lines=23> */
[----:B------:R-:W-:-:S05]  /*1de0*/  LOP3.LUT R5, R5, 0x80000000, R0, 0xf8, !PT ;  /* 0x8000000005057812 */ /* 0x000fca00078ef800 */
[----:B------:R-:W-:-:S04]  /*1df0*/  FMUL.FTZ R5, R5, 1 ;  /* 0x3f80000005057820 */ /* 0x000fc80000410000 */
[----:B------:R0:W1:Y:S01]  /*1e00*/  F2F.F64.F32 R16, R5 ;  /* 0x0000000500107310 */ /* 0x0000620000201800 */
[----:B------:R-:W-:Y:S05]  /*1e10*/  BRA `(.L_x_2564) ;  /* 0x0000000400fc7947 */ /* 0x000fea0003800000 */
.L_x_2575:
        /* <DEDUP_REMOVED lines=10> */
[----:B------:R-:W-:-:S05]  /*1ec0*/  LOP3.LUT R0, R0, 0x80000000, R5, 0xf8, !PT ;  /* 0x8000000000007812 */ /* 0x000fca00078ef805 */
[----:B------:R-:W-:-:S04]  /*1ed0*/  FMUL.FTZ R0, R0, 1 ;  /* 0x3f80000000007820 */ /* 0x000fc80000410000 */
[----:B------:R0:W1:Y:S01]  /*1ee0*/  F2F.F64.F32 R16, R0 ;  /* 0x0000000000107310 */ /* 0x0000620000201800 */
[----:B------:R-:W-:Y:S05]  /*1ef0*/  BRA `(.L_x_2564) ;  /* 0x0000000400c47947 */ /* 0x000fea0003800000 */
.L_x_2574:
[----:B------:R-:W2:Y:S02]  /*1f00*/  LDG.E.U16 R0, desc[UR36][R2.64] ;  /* 0x0000002402007981 */ /* 0x000ea4000c1e1500 */
[----:B--2---:R-:W-:-:S04]  /*1f10*/  IMAD.U32 R0, R0, 0x10000, RZ ;  /* 0x0001000000007824 */ /* 0x004fc800078e00ff */
[----:B------:R-:W-:-:S04]  /*1f20*/  FMUL.FTZ R0, R0, 1 ;  /* 0x3f80000000007820 */ /* 0x000fc80000410000 */
[----:B------:R0:W1:Y:S01]  /*1f30*/  F2F.F64.F32 R16, R0 ;  /* 0x0000000000107310 */ /* 0x0000620000201800 */
[----:B------:R-:W-:Y:S05]  /*1f40*/  BRA `(.L_x_2564) ;  /* 0x0000000400b07947 */ /* 0x000fea0003800000 */
.L_x_2571:
        /* <DEDUP_REMOVED lines=9> */
[----:B--2---:R0:W1:Y:S01]  /*1fe0*/  I2F.F64.U16 R16, R2 ;  /* 0x0000000200107312 */ /* 0x0040620000101800 */
[----:B------:R-:W-:Y:S05]  /*1ff0*/  BRA `(.L_x_2564) ;  /* 0x0000000400847947 */ /* 0x000fea0003800000 */
.L_x_2578:
[----:B------:R-:W2:Y:S01]  /*2000*/  LDG.E.U8 R3, desc[UR36][R2.64] ;  /* 0x0000002402037981 */ /* 0x000ea2000c1e1100 */
[----:B------:R-:W-:Y:S02]  /*2010*/  CS2R R16, SRZ ;  /* 0x0000000000107805 */ /* 0x000fe4000001ff00 */
[----:B--2---:R-:W-:-:S13]  /*2020*/  ISETP.NE.AND P0, PT, R3, RZ, PT ;  /* 0x000000ff0300720c */ /* 0x004fda0003f05270 */
[----:B------:R-:W-:Y:S05]  /*2030*/  @!P0 BRA `(.L_x_2564) ;  /* 0x0000000400748947 */ /* 0x000fea0003800000 */
[----:B------:R-:W-:-:S13]  /*2040*/  ISETP.NE.AND P0, PT, R3, 0x80, PT ;  /* 0x000000800300780c */ /* 0x000fda0003f05270 */
[----:B------:R-:W-:Y:S01]  /*2050*/  @!P0 MOV R16, 0x20000000 ;  /* 0x2000000000108802 */ /* 0x000fe20000000f00 */
        /* <DEDUP_REMOVED lines=15> */
.L_x_2580:
[----:B------:R-:W-:Y:S05]  /*2150*/  BSYNC.RECONVERGENT B0 ;  /* 0x0000000000007941 */ /* 0x000fea0003800200 */
.L_x_2579:
[----:B------:R-:W-:Y:S01]  /*2160*/  IMAD.SHL.U32 R0, R0, 0x100000, RZ ;  /* 0x0010000000007824 */ /* 0x000fe200078e00ff */
[----:B------:R-:W-:-:S04]  /*2170*/  LEA R2, R2, 0x3b800000, 0x17 ;  /* 0x3b80000002027811 */ /* 0x000fc800078eb8ff */
[----:B------:R-:W-:-:S05]  /*2180*/  LOP3.LUT R0, R2, R0, R7, 0xfe, !PT ;  /* 0x0000000002007212 */ /* 0x000fca00078efe07 */
[----:B------:R-:W-:-:S04]  /*2190*/  FMUL.FTZ R0, R0, 1 ;  /* 0x3f80000000007820 */ /* 0x000fc80000410000 */
[----:B------:R0:W1:Y:S01]  /*21a0*/  F2F.F64.F32 R16, R0 ;  /* 0x0000000000107310 */ /* 0x0000620000201800 */
[----:B------:R-:W-:Y:S05]  /*21b0*/  BRA `(.L_x_2564) ;  /* 0x0000000400147947 */ /* 0x000fea0003800000 */
.L_x_2577:
[----:B------:R-:W2:Y:S01]  /*21c0*/  LDG.E.U8 R3, desc[UR36][R2.64] ;  /* 0x0000002402037981 */ /* 0x000ea2000c1e1100 */
[----:B------:R-:W-:Y:S02]  /*21d0*/  CS2R R16, SRZ ;  /* 0x0000000000107805 */ /* 0x000fe4000001ff00 */
[----:B--2---:R-:W-:-:S13]  /*21e0*/  ISETP.NE.AND P0, PT, R3, RZ, PT ;  /* 0x000000ff0300720c */ /* 0x004fda0003f05270 */
[----:B------:R-:W-:Y:S05]  /*21f0*/  @!P0 BRA `(.L_x_2564) ;  /* 0x0000000400048947 */ /* 0x000fea0003800000 */
[----:B------:R-:W-:-:S13]  /*2200*/  ISETP.NE.AND P0, PT, R3, 0x80, PT ;  /* 0x000000800300780c */ /* 0x000fda0003f05270 */
[----:B------:R-:W-:Y:S01]  /*2210*/  @!P0 IMAD.MOV.U32 R16, RZ, RZ, 0x20000000 ;  /* 0x20000000ff108424 */ /* 0x000fe200078e00ff */
        /* <DEDUP_REMOVED lines=15> */
.L_x_2582:
[----:B------:R-:W-:Y:S05]  /*2310*/  BSYNC.RECONVERGENT B0 ;  /* 0x0000000000007941 */ /* 0x000fea0003800200 */
.L_x_2581:
[----:B------:R-:W-:Y:S02]  /*2320*/  SHF.L.U32 R0, R0, 0x15, RZ ;  /* 0x0000001500007819 */ /* 0x000fe400000006ff */
[----:B------:R-:W-:-:S04]  /*2330*/  LEA R2, R2, 0x37800000, 0x17 ;  /* 0x3780000002027811 */ /* 0x000fc800078eb8ff */
[----:B------:R-:W-:-:S05]  /*2340*/  LOP3.LUT R0, R2, R0, R7, 0xfe, !PT ;  /* 0x0000000002007212 */ /* 0x000fca00078efe07 */
[----:B------:R-:W-:-:S04]  /*2350*/  FMUL.FTZ R0, R0, 1 ;  /* 0x3f80000000007820 */ /* 0x000fc80000410000 */
[----:B------:R0:W1:Y:S01]  /*2360*/  F2F.F64.F32 R16, R0 ;  /* 0x0000000000107310 */ /* 0x0000620000201800 */
[----:B------:R-:W-:Y:S05]  /*2370*/  BRA `(.L_x_2564) ;  /* 0x0000000000a47947 */ /* 0x000fea0003800000 */
.L_x_2576:
[----:B------:R-:W-:-:S09]  /*2380*/  UISETP.NE.AND UP0, UPT, UR4, 0x1c, UPT ;  /* 0x0000001c0400788c */ /* 0x000fd2000bf05270 */
[----:B------:R-:W-:Y:S05]  /*2390*/  BRA.U !UP0, `(.L_x_2583) ;  /* 0x0000000108947547 */ /* 0x000fea000b800000 */
[----:B------:R-:W-:-:S09]  /*23a0*/  UISETP.NE.AND UP0, UPT, UR4, 0x1d, UPT ;  /* 0x0000001d0400788c */ /* 0x000fd2000bf05270 */
[----:B------:R-:W-:Y:S05]  /*23b0*/  BRA.U !UP0, `(.L_x_2584) ;  /* 0x0000000108807547 */ /* 0x000fea000b800000 */
[----:B------:R-:W-:-:S09]  /*23c0*/  UISETP.NE.AND UP0, UPT, UR4, 0x2c, UPT ;  /* 0x0000002c0400788c */ /* 0x000fd2000bf05270 */
[----:B------:R-:W-:Y:S05]  /*23d0*/  BRA.U !UP0, `(.L_x_2585) ;  /* 0x0000000108487547 */ /* 0x000fea000b800000 */
.L_x_2563:
        /* <DEDUP_REMOVED lines=12> */
[----:B---3--:R-:W-:Y:S01]  /*24a0*/  IMAD.U32 R10, RZ, RZ, UR8 ;  /* 0x00000008ff0a7e24 */ /* 0x008fe2000f8e00ff */
[----:B------:R-:W-:-:S07]  /*24b0*/  MOV R11, UR9 ;  /* 0x00000009000b7c02 */ /* 0x000fce0008000f00 */
[----:B------:R-:W-:-:S07]  /*24c0*/  LEPC R20, `(.L_x_2586) ;  /* 0x000000001014794e */ /* 0x000fce0000000000 */
[----:B--2---:R-:W-:Y:S05]  /*24d0*/  CALL.ABS.NOINC R2 ;  /* 0x0000000002007343 */ /* 0x004fea0003c00000 */
.L_x_2586:
[----:B------:R-:W-:Y:S01]  /*24e0*/  CS2R R16, SRZ ;  /* 0x0000000000107805 */ /* 0x000fe2000001ff00 */
[----:B------:R-:W-:Y:S06]  /*24f0*/  BRA `(.L_x_2564) ;  /* 0x0000000000447947 */ /* 0x000fec0003800000 */
.L_x_2585:
[----:B------:R-:W2:Y:S01]  /*2500*/  LDG.E.U8 R0, desc[UR36][R2.64] ;  /* 0x0000002402007981 */ /* 0x000ea2000c1e1100 */
[----:B------:R-:W-:Y:S02]  /*2510*/  IMAD.MOV.U32 R16, RZ, RZ, 0x0 ;  /* 0x00000000ff107424 */ /* 0x000fe400078e00ff */
[----:B------:R-:W-:Y:S01]  /*2520*/  IMAD.MOV.U32 R17, RZ, RZ, 0x38000000 ;  /* 0x38000000ff117424 */ /* 0x000fe200078e00ff */
[----:B--2---:R-:W-:-:S13]  /*2530*/  ISETP.NE.AND P0, PT, R0, RZ, PT ;  /* 0x000000ff0000720c */ /* 0x004fda0003f05270 */
[----:B------:R-:W-:Y:S05]  /*2540*/  @!P0 BRA `(.L_x_2564) ;  /* 0x0000000000308947 */ /* 0x000fea0003800000 */
[----:B------:R-:W-:-:S13]  /*2550*/  ISETP.NE.AND P0, PT, R0, 0xff, PT ;  /* 0x000000ff0000780c */ /* 0x000fda0003f05270 */
[----:B------:R-:W-:Y:S01]  /*2560*/  @P0 SHF.L.U32 R0, R0, 0x17, RZ ;  /* 0x0000001700000819 */ /* 0x000fe200000006ff */
[----:B------:R-:W-:Y:S02]  /*2570*/  @!P0 IMAD.MOV.U32 R16, RZ, RZ, 0x20000000 ;  /* 0x20000000ff108424 */ /* 0x000fe400078e00ff */
[----:B------:R-:W-:Y:S02]  /*2580*/  @!P0 IMAD.MOV.U32 R17, RZ, RZ, 0x7ff80000 ;  /* 0x7ff80000ff118424 */ /* 0x000fe400078e00ff */
[----:B------:R-:W-:-:S04]  /*2590*/  @P0 FMUL.FTZ R0, R0, 1 ;  /* 0x3f80000000000820 */ /* 0x000fc80000410000 */
[----:B------:R2:W3:Y:S01]  /*25a0*/  @P0 F2F.F64.F32 R16, R0 ;  /* 0x0000000000100310 */ /* 0x0004e20000201800 */
[----:B------:R-:W-:Y:S05]  /*25b0*/  BRA `(.L_x_2564) ;  /* 0x0000000000147947 */ /* 0x000fea0003800000 */
.L_x_2584:
[----:B------:R-:W2:Y:S02]  /*25c0*/  LDG.E.64 R16, desc[UR36][R2.64] ;  /* 0x0000002402107981 */ /* 0x000ea4000c1e1b00 */
[----:B--2---:R-:W4:Y:S01]  /*25d0*/  I2F.F64.U64 R16, R16 ;  /* 0x0000001000107312 */ /* 0x004f220000301800 */
[----:B------:R-:W-:Y:S05]  /*25e0*/  BRA `(.L_x_2564) ;  /* 0x0000000000087947 */ /* 0x000fea0003800000 */
.L_x_2583:
[----:B------:R-:W2:Y:S02]  /*25f0*/  LDG.E R2, desc[UR36][R2.64] ;  /* 0x0000002402027981 */ /* 0x000ea4000c1e1900 */
[----:B--2---:R0:W1:Y:S02]  /*2600*/  I2F.F64.U32 R16, R2 ;  /* 0x0000000200107312 */ /* 0x0040640000201800 */
.L_x_2564:
[----:B------:R-:W-:Y:S05]  /*2610*/  BSYNC.RECONVERGENT B6 ;  /* 0x0000000000067941 */ /* 0x000fea0003800200 */
.L_x_2558:
[----:B------:R-:W2:Y:S01]  /*2620*/  LDCU.64 UR6, c[0x0][0x5f8] ;  /* 0x0000bf00ff0677ac */ /* 0x000ea20008000a00 */
[----:B------:R-:W-:Y:S01]  /*2630*/  BSSY.RECONVERGENT B6, `(.L_x_2587) ;  /* 0x00000ec000067945 */ /* 0x000fe20003800200 */
[----:B------:R-:W-:-:S04]  /*2640*/  UPRMT UR4, UR40, 0x7772, URZ ;  /* 0x0000777228047896 */ /* 0x000fc800080000ff */
[----:B------:R-:W-:Y:S01]  /*2650*/  UISETP.GT.AND UP0, UPT, UR4, 0x9, UPT ;  /* 0x000000090400788c */ /* 0x000fe2000bf04270 */
[----:B--2---:R-:W-:-:S04]  /*2660*/  IADD3 R22, P0, PT, R22, UR6, RZ ;  /* 0x0000000616167c10 */ /* 0x004fc8000ff1e0ff */
        /* <DEDUP_REMOVED lines=10> */
[----:B0-----:R-:W2:Y:S02]  /*2710*/  LDG.E.S8 R2, desc[UR36][R22.64] ;  /* 0x0000002416027981 */ /* 0x001ea4000c1e1300 */
[----:B--2---:R-:W0:Y:S01]  /*2720*/  I2F.F64.S16 R2, R2 ;  /* 0x0000000200027312 */ /* 0x004e220000101c00 */
[----:B------:R-:W-:Y:S05]  /*2730*/  BRA `(.L_x_2593) ;  /* 0x0000000c006c7947 */ /* 0x000fea0003800000 */
.L_x_2591:
[----:B0-----:R-:W2:Y:S02]  /*2740*/  LDG.E.U8 R2, desc[UR36][R22.64] ;  /* 0x0000002416027981 */ /* 0x001ea4000c1e1100 */
[----:B--2---:R-:W0:Y:S01]  /*2750*/  I2F.F64.U16 R2, R2 ;  /* 0x0000000200027312 */ /* 0x004e220000101800 */
[----:B------:R-:W-:Y:S05]  /*2760*/  BRA `(.L_x_2593) ;  /* 0x0000000c00607947 */ /* 0x000fea0003800000 */
.L_x_2590:
[----:B------:R-:W-:-:S09]  /*2770*/  UISETP.NE.AND UP0, UPT, UR4, 0x2, UPT ;  /* 0x000000020400788c */ /* 0x000fd2000bf05270 */
[----:B------:R-:W-:Y:S05]  /*2780*/  BRA.U !UP0, `(.L_x_2594) ;  /* 0x0000000108287547 */ /* 0x000fea000b800000 */
[----:B------:R-:W-:-:S09]  /*2790*/  UISETP.NE.AND UP0, UPT, UR4, 0x3, UPT ;  /* 0x000000030400788c */ /* 0x000fd2000bf05270 */
[----:B------:R-:W-:Y:S05]  /*27a0*/  BRA.U !UP0, `(.L_x_2595) ;  /* 0x0000000108147547 */ /* 0x000fea000b800000 */
[----:B------:R-:W-:-:S09]  /*27b0*/  UISETP.NE.AND UP0, UPT, UR4, 0x4, UPT ;  /* 0x000000040400788c */ /* 0x000fd2000bf05270 */
[----:B------:R-:W-:Y:S05]  /*27c0*/  BRA.U UP0, `(.L_x_2592) ;  /* 0x0000000900bc7547 */ /* 0x000fea000b800000 */
[----:B0-----:R-:W2:Y:S02]  /*27d0*/  LDG.E.64 R2, desc[UR36][R22.64] ;  /* 0x0000002416027981 */ /* 0x001ea4000c1e1b00 */
[----:B--2---:R-:W0:Y:S01]  /*27e0*/  I2F.F64.S64 R2, R2 ;  /* 0x0000000200027312 */ /* 0x004e220000301c00 */
[----:B------:R-:W-:Y:S05]  /*27f0*/  BRA `(.L_x_2593) ;  /* 0x0000000c003c7947 */ /* 0x000fea0003800000 */
.L_x_2595:
[----:B0-----:R-:W2:Y:S02]  /*2800*/  LDG.E R2, desc[UR36][R22.64] ;  /* 0x0000002416027981 */ /* 0x001ea4000c1e1900 */
[----:B--2---:R-:W0:Y:S01]  /*2810*/  I2F.F64 R2, R2 ;  /* 0x0000000200027312 */ /* 0x004e220000201c00 */
[----:B------:R-:W-:Y:S05]  /*2820*/  BRA `(.L_x_2593) ;  /* 0x0000000c00307947 */ /* 0x000fea0003800000 */
.L_x_2594:
[----:B0-----:R-:W2:Y:S02]  /*2830*/  LDG.E.U16 R2, desc[UR36][R22.64] ;  /* 0x0000002416027981 */ /* 0x001ea4000c1e1500 */
[----:B--2---:R-:W0:Y:S01]  /*2840*/  I2F.F64.S16 R2, R2 ;  /* 0x0000000200027312 */ /* 0x004e220000101c00 */
[----:B------:R-:W-:Y:S05]  /*2850*/  BRA `(.L_x_2593) ;  /* 0x0000000c00247947 */ /* 0x000fea0003800000 */
.L_x_2589:
[----:B------:R-:W-:-:S09]  /*2860*/  UISETP.GT.AND UP0, UPT, UR4, 0x6, UPT ;  /* 0x000000060400788c */ /* 0x000fd2000bf04270 */
[----:B------:R-:W-:Y:S05]  /*2870*/  BRA.U UP0, `(.L_x_2596) ;  /* 0x0000000100347547 */ /* 0x000fea000b800000 */
[----:B------:R-:W-:-:S09]  /*2880*/  UISETP.NE.AND UP0, UPT, UR4, 0x5, UPT ;  /* 0x000000050400788c */ /* 0x000fd2000bf05270 */
[----:B------:R-:W-:Y:S05]  /*2890*/  BRA.U !UP0, `(.L_x_2597) ;  /* 0x0000000108187547 */ /* 0x000fea000b800000 */
[----:B------:R-:W-:-:S09]  /*28a0*/  UISETP.NE.AND UP0, UPT, UR4, 0x6, UPT ;  /* 0x000000060400788c */ /* 0x000fd2000bf05270 */
[----:B------:R-:W-:Y:S05]  /*28b0*/  BRA.U UP0, `(.L_x_2592) ;  /* 0x0000000900807547 */ /* 0x000fea000b800000 */
[----:B0-----:R-:W2:Y:S02]  /*28c0*/  LDG.E R2, desc[UR36][R22.64] ;  /* 0x0000002416027981 */ /* 0x001ea4000c1e1900 */
[----:B--2---:R-:W-:-:S06]  /*28d0*/  FMUL.FTZ R2, R2, 1 ;  /* 0x3f80000002027820 */ /* 0x004fcc0000410000 */
[----:B------:R-:W0:Y:S01]  /*28e0*/  F2F.F64.F32 R2, R2 ;  /* 0x0000000200027310 */ /* 0x000e220000201800 */
[----:B------:R-:W-:Y:S05]  /*28f0*/  BRA `(.L_x_2593) ;  /* 0x0000000800fc7947 */ /* 0x000fea0003800000 */
.L_x_2597:
[----:B0-----:R-:W2:Y:S02]  /*2900*/  LDG.E.U16 R0, desc[UR36][R22.64] ;  /* 0x0000002416007981 */ /* 0x001ea4000c1e1500 */
[----:B--2---:R-:W-:-:S05]  /*2910*/  HADD2.F32 R0, -RZ, R0.H0_H0 ;  /* 0x20000000ff007230 */ /* 0x004fca0000004100 */
[----:B------:R-:W-:-:S04]  /*2920*/  FMUL.FTZ R0, R0, 1 ;  /* 0x3f80000000007820 */ /* 0x000fc80000410000 */
[----:B------:R0:W2:Y:S01]  /*2930*/  F2F.F64.F32 R2, R0 ;  /* 0x0000000000027310 */ /* 0x0000a20000201800 */
[----:B------:R-:W-:Y:S05]  /*2940*/  BRA `(.L_x_2593) ;  /* 0x0000000800e87947 */ /* 0x000fea0003800000 */
.L_x_2596:
[----:B------:R-:W-:-:S09]  /*2950*/  UISETP.NE.AND UP0, UPT, UR4, 0x7, UPT ;  /* 0x000000070400788c */ /* 0x000fd2000bf05270 */
[----:B------:R-:W-:Y:S05]  /*2960*/  BRA.U !UP0, `(.L_x_2598) ;  /* 0x0000000108347547 */ /* 0x000fea000b800000 */
[----:B------:R-:W-:-:S09]  /*2970*/  UISETP.NE.AND UP0, UPT, UR4, 0x8, UPT ;  /* 0x000000080400788c */ /* 0x000fd2000bf05270 */
[----:B------:R-:W-:Y:S05]  /*2980*/  BRA.U !UP0, `(.L_x_2599) ;  /* 0x0000000108187547 */ /* 0x000fea000b800000 */
[----:B------:R-:W-:-:S09]  /*2990*/  UISETP.NE.AND UP0, UPT, UR4, 0x9, UPT ;  /* 0x000000090400788c */ /* 0x000fd2000bf05270 */
[----:B------:R-:W-:Y:S05]  /*29a0*/  BRA.U UP0, `(.L_x_2592) ;  /* 0x0000000900447547 */ /* 0x000fea000b800000 */
[----:B------:R-:W0:Y:S02]  /*29b0*/  LDG.E R22, desc[UR36][R22.64] ;  /* 0x0000002416167981 */ /* 0x000e24000c1e1900 */
[----:B0-----:R-:W-:-:S06]  /*29c0*/  FMUL.FTZ R2, R22, 1 ;  /* 0x3f80000016027820 */ /* 0x001fcc0000410000 */
[----:B------:R-:W0:Y:S01]  /*29d0*/  F2F.F64.F32 R2, R2 ;  /* 0x0000000200027310 */ /* 0x000e220000201800 */
[----:B------:R-:W-:Y:S05]  /*29e0*/  BRA `(.L_x_2593) ;  /* 0x0000000800c07947 */ /* 0x000fea0003800000 */
.L_x_2599:
[----:B------:R-:W0:Y:S02]  /*29f0*/  LDG.E.U16 R22, desc[UR36][R22.64] ;  /* 0x0000002416167981 */ /* 0x000e24000c1e1500 */
[----:B0-----:R-:W-:-:S05]  /*2a00*/  HADD2.F32 R0, -RZ, R22.H0_H0 ;  /* 0x20000016ff007230 */ /* 0x001fca0000004100 */
[----:B------:R-:W-:-:S04]  /*2a10*/  FMUL.FTZ R0, R0, 1 ;  /* 0x3f80000000007820 */ /* 0x000fc80000410000 */
[----:B------:R0:W2:Y:S01]  /*2a20*/  F2F.F64.F32 R2, R0 ;  /* 0x0000000000027310 */ /* 0x0000a20000201800 */
[----:B------:R-:W-:Y:S05]  /*2a30*/  BRA `(.L_x_2593) ;  /* 0x0000000800ac7947 */ /* 0x000fea0003800000 */
.L_x_2598:
[----:B0-----:R0:W5:Y:S01]  /*2a40*/  LDG.E.64 R2, desc[UR36][R22.64] ;  /* 0x0000002416027981 */ /* 0x001162000c1e1b00 */
[----:B------:R-:W-:Y:S05]  /*2a50*/  BRA `(.L_x_2593) ;  /* 0x0000000800a47947 */ /* 0x000fea0003800000 */
.L_x_2588:
        /* <DEDUP_REMOVED lines=9> */
[----:B0-----:R-:W-:Y:S01]  /*2af0*/  IMAD.MOV.U32 R2, RZ, RZ, RZ ;  /* 0x000000ffff027224 */ /* 0x001fe200078e00ff */
[----:B--2---:R-:W-:-:S04]  /*2b00*/  ISETP.NE.AND P0, PT, R22, RZ, PT ;  /* 0x000000ff1600720c */ /* 0x004fc80003f05270 */
[----:B------:R-:W-:Y:S01]  /*2b10*/  FSEL R3, RZ, 1.875, !P0 ;  /* 0x3ff00000ff037808 */ /* 0x000fe20004000000 */
[----:B------:R-:W-:Y:S08]  /*2b20*/  BRA `(.L_x_2593) ;  /* 0x0000000800707947 */ /* 0x000ff00003800000 */
.L_x_2602:
[----:B0-----:R0:W5:Y:S01]  /*2b30*/  LDG.E.64 R2, desc[UR36][R22.64] ;  /* 0x0000002416027981 */ /* 0x001162000c1e1b00 */
[----:B------:R-:W-:Y:S05]  /*2b40*/  BRA `(.L_x_2593) ;  /* 0x0000000800687947 */ /* 0x000fea0003800000 */
.L_x_2601:
[----:B------:R-:W-:-:S09]  /*2b50*/  UISETP.NE.AND UP0, UPT, UR4, 0xf, UPT ;  /* 0x0000000f0400788c */ /* 0x000fd2000bf05270 */
[----:B------:R-:W-:Y:S05]  /*2b60*/  BRA.U !UP0, `(.L_x_2603) ;  /* 0x00000001089c7547 */ /* 0x000fea000b800000 */
[----:B------:R-:W-:-:S09]  /*2b70*/  UISETP.NE.AND UP0, UPT, UR4, 0x17, UPT ;  /* 0x000000170400788c */ /* 0x000fd2000bf05270 */
[----:B------:R-:W-:Y:S05]  /*2b80*/  BRA.U !UP0, `(.L_x_2604) ;  /* 0x00000001085c7547 */ /* 0x000fea000b800000 */
[----:B------:R-:W-:-:S09]  /*2b90*/  UISETP.NE.AND UP0, UPT, UR4, 0x18, UPT ;  /* 0x000000180400788c */ /* 0x000fd2000bf05270 */
[----:B------:R-:W-:Y:S05]  /*2ba0*/  BRA.U UP0, `(.L_x_2592) ;  /* 0x0000000500c47547 */ /* 0x000fea000b800000 */
[----:B0-----:R-:W2:Y:S01]  /*2bb0*/  LDG.E.U8 R0, desc[UR36][R22.64] ;  /* 0x0000002416007981 */ /* 0x001ea2000c1e1100 */
        /* <DEDUP_REMOVED lines=17> */
[----:B------:R-:W-:-:S06]  /*2cd0*/  FMUL.FTZ R3, R3, 1 ;  /* 0x3f80000003037820 */ /* 0x000fcc0000410000 */
[----:B------:R-:W0:Y:S01]  /*2ce0*/  F2F.F64.F32 R2, R3 ;  /* 0x0000000300027310 */ /* 0x000e220000201800 */
[----:B------:R-:W-:Y:S05]  /*2cf0*/  BRA `(.L_x_2593) ;  /* 0x0000000400fc7947 */ /* 0x000fea0003800000 */
.L_x_2604:
[----:B0-----:R-:W2:Y:S02]  /*2d00*/  LDG.E.U8 R3, desc[UR36][R22.64] ;  /* 0x0000002416037981 */ /* 0x001ea4000c1e1100 */
        /* <DEDUP_REMOVED lines=11> */
[----:B------:R0:W2:Y:S01]  /*2dc0*/  F2F.F64.F32 R2, R0 ;  /* 0x0000000000027310 */ /* 0x0000a20000201800 */
[----:B------:R-:W-:Y:S05]  /*2dd0*/  BRA `(.L_x_2593) ;  /* 0x0000000400c47947 */ /* 0x000fea0003800000 */
.L_x_2603:
[----:B0-----:R-:W2:Y:S02]  /*2de0*/  LDG.E.U16 R0, desc[UR36][R22.64] ;  /* 0x0000002416007981 */ /* 0x001ea4000c1e1500 */
[----:B--2---:R-:W-:-:S04]  /*2df0*/  IMAD.U32 R0, R0, 0x10000, RZ ;  /* 0x0001000000007824 */ /* 0x004fc800078e00ff */
[----:B------:R-:W-:-:S04]  /*2e00*/  FMUL.FTZ R0, R0, 1 ;  /* 0x3f80000000007820 */ /* 0x000fc80000410000 */
[----:B------:R0:W2:Y:S01]  /*2e10*/  F2F.F64.F32 R2, R0 ;  /* 0x0000000000027310 */ /* 0x0000a20000201800 */
[----:B------:R-:W-:Y:S05]  /*2e20*/  BRA `(.L_x_2593) ;  /* 0x0000000400b07947 */ /* 0x000fea0003800000 */
.L_x_2600:
        /* <DEDUP_REMOVED lines=8> */
[----:B0-----:R-:W2:Y:S02]  /*2eb0*/  LDG.E.U16 R2, desc[UR36][R22.64] ;  /* 0x0000002416027981 */ /* 0x001ea4000c1e1500 */
[----:B--2---:R-:W0:Y:S01]  /*2ec0*/  I2F.F64.U16 R2, R2 ;  /* 0x0000000200027312 */ /* 0x004e220000101800 */
[----:B------:R-:W-:Y:S05]  /*2ed0*/  BRA `(.L_x_2593) ;  /* 0x0000000400847947 */ /* 0x000fea0003800000 */
.L_x_2607:
[----:B------:R-:W2:Y:S01]  /*2ee0*/  LDG.E.U8 R22, desc[UR36][R22.64] ;  /* 0x0000002416167981 */ /* 0x000ea2000c1e1100 */
[----:B0-----:R-:W-:Y:S02]  /*2ef0*/  CS2R R2, SRZ ;  /* 0x0000000000027805 */ /* 0x001fe4000001ff00 */
        /* <DEDUP_REMOVED lines=19> */
.L_x_2609:
[----:B------:R-:W-:Y:S05]  /*3030*/  BSYNC.RECONVERGENT B0 ;  /* 0x0000000000007941 */ /* 0x000fea0003800200 */
.L_x_2608:
[----:B------:R-:W-:Y:S01]  /*3040*/  IMAD.SHL.U32 R0, R0, 0x100000, RZ ;  /* 0x0010000000007824 */ /* 0x000fe200078e00ff */
[----:B------:R-:W-:-:S04]  /*3050*/  LEA R2, R2, 0x3b800000, 0x17 ;  /* 0x3b80000002027811 */ /* 0x000fc800078eb8ff */
[----:B------:R-:W-:-:S05]  /*3060*/  LOP3.LUT R0, R2, R0, R7, 0xfe, !PT ;  /* 0x0000000002007212 */ /* 0x000fca00078efe07 */
[----:B------:R-:W-:-:S04]  /*3070*/  FMUL.FTZ R0, R0, 1 ;  /* 0x3f80000000007820 */ /* 0x000fc80000410000 */
[----:B------:R0:W2:Y:S01]  /*3080*/  F2F.F64.F32 R2, R0 ;  /* 0x0000000000027310 */ /* 0x0000a20000201800 */
[----:B------:R-:W-:Y:S05]  /*3090*/  BRA `(.L_x_2593) ;  /* 0x0000000400147947 */ /* 0x000fea0003800000 */
.L_x_2606:
[----:B------:R-:W2:Y:S01]  /*30a0*/  LDG.E.U8 R22, desc[UR36][R22.64] ;  /* 0x0000002416167981 */ /* 0x000ea2000c1e1100 */
[----:B0-----:R-:W-:Y:S02]  /*30b0*/  CS2R R2, SRZ ;  /* 0x0000000000027805 */ /* 0x001fe4000001ff00 */
        /* <DEDUP_REMOVED lines=19> */
.L_x_2611:
[----:B------:R-:W-:Y:S05]  /*31f0*/  BSYNC.RECONVERGENT B0 ;  /* 0x0000000000007941 */ /* 0x000fea0003800200 */
.L_x_2610:
[----:B------:R-:W-:Y:S02]  /*3200*/  SHF.L.U32 R0, R0, 0x15, RZ ;  /* 0x0000001500007819 */ /* 0x000fe400000006ff */
[----:B------:R-:W-:-:S04]  /*3210*/  LEA R2, R2, 0x37800000, 0x17 ;  /* 0x3780000002027811 */ /* 0x000fc800078eb8ff */
[----:B------:R-:W-:-:S05]  /*3220*/  LOP3.LUT R0, R2, R0, R7, 0xfe, !PT ;  /* 0x0000000002007212 */ /* 0x000fca00078efe07 */
[----:B------:R-:W-:-:S04]  /*3230*/  FMUL.FTZ R0, R0, 1 ;  /* 0x3f80000000007820 */ /* 0x000fc80000410000 */
[----:B------:R0:W2:Y:S01]  /*3240*/  F2F.F64.F32 R2, R0 ;  /* 0x0000000000027310 */ /* 0x0000a20000201800 */
[----:B------:R-:W-:Y:S05]  /*3250*/  BRA `(.L_x_2593) ;  /* 0x0000000000a47947 */ /* 0x000fea0003800000 */
.L_x_2605:
[----:B------:R-:W-:-:S09]  /*3260*/  UISETP.NE.AND UP0, UPT, UR4, 0x1c, UPT ;  /* 0x0000001c0400788c */ /* 0x000fd2000bf05270 */
[----:B------:R-:W-:Y:S05]  /*3270*/  BRA.U !UP0, `(.L_x_2612) ;  /* 0x0000000108947547 */ /* 0x000fea000b800000 */
[----:B------:R-:W-:-:S09]  /*3280*/  UISETP.NE.AND UP0, UPT, UR4, 0x1d, UPT ;  /* 0x0000001d0400788c */ /* 0x000fd2000bf05270 */
[----:B------:R-:W-:Y:S05]  /*3290*/  BRA.U !UP0, `(.L_x_2613) ;  /* 0x0000000108807547 */ /* 0x000fea000b800000 */
[----:B------:R-:W-:-:S09]  /*32a0*/  UISETP.NE.AND UP0, UPT, UR4, 0x2c, UPT ;  /* 0x0000002c0400788c */ /* 0x000fd2000bf05270 */
[----:B------:R-:W-:Y:S05]  /*32b0*/  BRA.U !UP0, `(.L_x_2614) ;  /* 0x0000000108487547 */ /* 0x000fea000b800000 */
.L_x_2592:
[----:B0-----:R-:W-:Y:S01]  /*32c0*/  MOV R2, 0x0 ;  /* 0x0000000000027802 */ /* 0x001fe20000000f00 */
[----:B------:R-:W0:Y:S01]  /*32d0*/  LDCU.64 UR4, c[0x4][0x128] ;  /* 0x01002500ff0477ac */ /* 0x000e220008000a00 */
[----:B------:R-:W-:Y:S02]  /*32e0*/  HFMA2 R13, -RZ, RZ, 0, 0 ;  /* 0x00000000ff0d7431 */ /* 0x000fe400000001ff */
[----:B------:R-:W-:Y:S01]  /*32f0*/  IMAD.MOV.U32 R8, RZ, RZ, 0x4e ;  /* 0x0000004eff087424 */ /* 0x000fe200078e00ff */
[----:B------:R-:W2:Y:S01]  /*3300*/  LDCU.64 UR6, c[0x4][0x130] ;  /* 0x01002600ff0677ac */ /* 0x000ea20008000a00 */
[----:B------:R-:W1:Y:S01]  /*3310*/  LDC.64 R2, c[0x4][R2] ;  /* 0x0100000002027b82 */ /* 0x000e620000000a00 */
[----:B------:R-:W-:Y:S01]  /*3320*/  IMAD.MOV.U32 R12, RZ, RZ, 0x1 ;  /* 0x00000001ff0c7424 */ /* 0x000fe200078e00ff */
[----:B------:R-:W3:Y:S01]  /*3330*/  LDCU.64 UR8, c[0x4][0x8] ;  /* 0x01000100ff0877ac */ /* 0x000ee20008000a00 */
[----:B0-----:R-:W-:Y:S02]  /*3340*/  IMAD.U32 R4, RZ, RZ, UR4 ;  /* 0x00000004ff047e24 */ /* 0x001fe4000f8e00ff */
[----:B------:R-:W-:Y:S01]  /*3350*/  IMAD.U32 R5, RZ, RZ, UR5 ;  /* 0x00000005ff057e24 */ /* 0x000fe2000f8e00ff */
[----:B--2---:R-:W-:Y:S01]  /*3360*/  MOV R6, UR6 ;  /* 0x0000000600067c02 */ /* 0x004fe20008000f00 */
[----:B------:R-:W-:-:S02]  /*3370*/  IMAD.U32 R7, RZ, RZ, UR7 ;  /* 0x00000007ff077e24 */ /* 0x000fc4000f8e00ff */
[----:B---3--:R-:W-:Y:S01]  /*3380*/  IMAD.U32 R10, RZ, RZ, UR8 ;  /* 0x00000008ff0a7e24 */ /* 0x008fe2000f8e00ff */
[----:B------:R-:W-:-:S07]  /*3390*/  MOV R11, UR9 ;  /* 0x00000009000b7c02 */ /* 0x000fce0008000f00 */
[----:B------:R-:W-:-:S07]  /*33a0*/  LEPC R20, `(.L_x_2615) ;  /* 0x000000001014794e */ /* 0x000fce0000000000 */
[----:B-1--45:R-:W-:Y:S05]  /*33b0*/  CALL.ABS.NOINC R2 ;  /* 0x0000000002007343 */ /* 0x032fea0003c00000 */
.L_x_2615:
[----:B------:R-:W-:Y:S01]  /*33c0*/  CS2R R2, SRZ ;  /* 0x0000000000027805 */ /* 0x000fe2000001ff00 */
[----:B------:R-:W-:Y:S06]  /*33d0*/  BRA `(.L_x_2593) ;  /* 0x0000000000447947 */ /* 0x000fec0003800000 */
.L_x_2614:
[----:B0-----:R-:W2:Y:S01]  /*33e0*/  LDG.E.U8 R0, desc[UR36][R22.64] ;  /* 0x0000002416007981 */ /* 0x001ea2000c1e1100 */
        /* <DEDUP_REMOVED lines=9> */
[----:B------:R2:W0:Y:S01]  /*3480*/  @P0 F2F.F64.F32 R2, R0 ;  /* 0x0000000000020310 */ /* 0x0004220000201800 */
[----:B------:R-:W-:Y:S05]  /*3490*/  BRA `(.L_x_2593) ;  /* 0x0000000000147947 */ /* 0x000fea0003800000 */
.L_x_2613:
[----:B0-----:R-:W2:Y:S02]  /*34a0*/  LDG.E.64 R2, desc[UR36][R22.64] ;  /* 0x0000002416027981 */ /* 0x001ea4000c1e1b00 */
[----:B--2---:R-:W0:Y:S01]  /*34b0*/  I2F.F64.U64 R2, R2 ;  /* 0x0000000200027312 */ /* 0x004e220000301800 */
[----:B------:R-:W-:Y:S05]  /*34c0*/  BRA `(.L_x_2593) ;  /* 0x0000000000087947 */ /* 0x000fea0003800000 */
.L_x_2612:
[----:B0-----:R-:W2:Y:S02]  /*34d0*/  LDG.E R2, desc[UR36][R22.64] ;  /* 0x0000002416027981 */ /* 0x001ea4000c1e1900 */
[----:B--2---:R-:W0:Y:S02]  /*34e0*/  I2F.F64.U32 R2, R2 ;  /* 0x0000000200027312 */ /* 0x004e240000201800 */
.L_x_2593:
[----:B------:R-:W-:Y:S05]  /*34f0*/  BSYNC.RECONVERGENT B6 ;  /* 0x0000000000067941 */ /* 0x000fea0003800200 */
.L_x_2587:
[----:B------:R-:W0:Y:S01]  /*3500*/  LDCU.128 UR8, c[0x0][0x600] ;  /* 0x0000c000ff0877ac */ /* 0x000e220008000c00 */
[----:B------:R-:W1:Y:S01]  /*3510*/  LDCU.64 UR4, c[0x0][0x5e8] ;  /* 0x0000bd00ff0477ac */ /* 0x000e620008000a00 */
[C---:B0-2--5:R-:W-:Y:S02]  /*3520*/  DSETP.GE.AND P1, PT, R2.reuse, UR10, PT ;  /* 0x0000000a02007e2a */ /* 0x065fe4000bf26000 */
[----:B------:R-:W-:Y:S01]  /*3530*/  DSETP.GTU.AND P0, PT, R2, UR8, PT ;  /* 0x0000000802007e2a */ /* 0x000fe2000bf0c000 */
[----:B-1----:R-:W-:Y:S01]  /*3540*/  IADD3 R2, P2, PT, R18, UR4, RZ ;  /* 0x0000000412027c10 */ /* 0x002fe2000ff5e0ff */
[----:B------:R-:W-:Y:S02]  /*3550*/  ULOP3.LUT UR4, UR40, 0xff, URZ, 0xc0, !UPT ;  /* 0x000000ff28047892 */ /* 0x000fe4000f8ec0ff */
[----:B---34-:R-:W-:Y:S02]  /*3560*/  FSEL R0, R16, RZ, !P1 ;  /* 0x000000ff10007208 */ /* 0x018fe40004800000 */
[----:B------:R-:W-:Y:S01]  /*3570*/  FSEL R16, R17, RZ, !P1 ;  /* 0x000000ff11107208 */ /* 0x000fe20004800000 */
[----:B------:R-:W-:Y:S01]  /*3580*/  UISETP.GT.AND UP0, UPT, UR4, 0x9, UPT ;  /* 0x000000090400788c */ /* 0x000fe2000bf04270 */
[----:B------:R-:W-:-:S02]  /*3590*/  IADD3.X R3, PT, PT, RZ, UR5, RZ, P2, !PT ;  /* 0x00000005ff037c10 */ /* 0x000fc400097fe4ff */
[----:B------:R-:W-:Y:S02]  /*35a0*/  FSEL R4, R0, RZ, P0 ;  /* 0x000000ff00047208 */ /* 0x000fe40000000000 */
[----:B------:R-:W-:-:S04]  /*35b0*/  FSEL R5, R16, RZ, P0 ;  /* 0x000000ff10057208 */ /* 0x000fc80000000000 */
        /* <DEDUP_REMOVED lines=9> */
[----:B------:R-:W0:Y:S02]  /*3650*/  F2I.F64.TRUNC R5, R4 ;  /* 0x0000000400057311 */ /* 0x000e24000030d100 */
[----:B0-----:R0:W-:Y:S01]  /*3660*/  STG.E.U8 desc[UR36][R2.64], R5 ;  /* 0x0000000502007986 */ /* 0x0011e2000c101124 */
[----:B------:R-:W-:Y:S05]  /*3670*/  BRA `(.L_x_2621) ;  /* 0x0000000c00f47947 */ /* 0x000fea0003800000 */
.L_x_2619:
[----:B------:R-:W0:Y:S02]  /*3680*/  F2I.S64.F64.TRUNC R4, R4 ;  /* 0x0000000400047311 */ /* 0x000e24000030d900 */
[----:B0-----:R-:W-:-:S05]  /*3690*/  IMAD.MOV.U32 R7, RZ, RZ, R4 ;  /* 0x000000ffff077224 */ /* 0x001fca00078e0004 */
[----:B------:R0:W-:Y:S01]  /*36a0*/  STG.E.U8 desc[UR36][R2.64], R7 ;  /* 0x0000000702007986 */ /* 0x0001e2000c101124 */
[----:B------:R-:W-:Y:S05]  /*36b0*/  BRA `(.L_x_2621) ;  /* 0x0000000c00e47947 */ /* 0x000fea0003800000 */
.L_x_2618:
[----:B------:R-:W-:-:S09]  /*36c0*/  UISETP.NE.AND UP0, UPT, UR4, 0x2, UPT ;  /* 0x000000020400788c */ /* 0x000fd2000bf05270 */
[----:B------:R-:W-:Y:S05]  /*36d0*/  BRA.U !UP0, `(.L_x_2622) ;  /* 0x0000000108287547 */ /* 0x000fea000b800000 */
[----:B------:R-:W-:-:S09]  /*36e0*/  UISETP.NE.AND UP0, UPT, UR4, 0x3, UPT ;  /* 0x000000030400788c */ /* 0x000fd2000bf05270 */
[----:B------:R-:W-:Y:S05]  /*36f0*/  BRA.U !UP0, `(.L_x_2623) ;  /* 0x0000000108147547 */ /* 0x000fea000b800000 */
[----:B------:R-:W-:-:S09]  /*3700*/  UISETP.NE.AND UP0, UPT, UR4, 0x4, UPT ;  /* 0x000000040400788c */ /* 0x000fd2000bf05270 */
[----:B------:R-:W-:Y:S05]  /*3710*/  BRA.U UP0, `(.L_x_2620) ;  /* 0x0000000d00247547 */ /* 0x000fea000b800000 */
[----:B------:R-:W0:Y:S02]  /*3720*/  F2I.S64.F64.TRUNC R4, R4 ;  /* 0x0000000400047311 */ /* 0x000e24000030d900 */
[----:B0-----:R0:W-:Y:S01]  /*3730*/  STG.E.64 desc[UR36][R2.64], R4 ;  /* 0x0000000402007986 */ /* 0x0011e2000c101b24 */
[----:B------:R-:W-:Y:S05]  /*3740*/  BRA `(.L_x_2621) ;  /* 0x0000000c00c07947 */ /* 0x000fea0003800000 */
.L_x_2623:
[----:B------:R-:W0:Y:S02]  /*3750*/  F2I.F64.TRUNC R5, R4 ;  /* 0x0000000400057311 */ /* 0x000e24000030d100 */
[----:B0-----:R0:W-:Y:S01]  /*3760*/  STG.E desc[UR36][R2.64], R5 ;  /* 0x0000000502007986 */ /* 0x0011e2000c101924 */
[----:B------:R-:W-:Y:S05]  /*3770*/  BRA `(.L_x_2621) ;  /* 0x0000000c00b47947 */ /* 0x000fea0003800000 */
.L_x_2622:
[----:B------:R-:W0:Y:S02]  /*3780*/  F2I.F64.TRUNC R5, R4 ;  /* 0x0000000400057311 */ /* 0x000e24000030d100 */
[----:B0-----:R0:W-:Y:S01]  /*3790*/  STG.E.U16 desc[UR36][R2.64], R5 ;  /* 0x0000000502007986 */ /* 0x0011e2000c101524 */
[----:B------:R-:W-:Y:S05]  /*37a0*/  BRA `(.L_x_2621) ;  /* 0x0000000c00a87947 */ /* 0x000fea0003800000 */
.L_x_2617:
[----:B------:R-:W-:-:S09]  /*37b0*/  UISETP.GT.AND UP0, UPT, UR4, 0x6, UPT ;  /* 0x000000060400788c */ /* 0x000fd2000bf04270 */
[----:B------:R-:W-:Y:S05]  /*37c0*/  BRA.U UP0, `(.L_x_2624) ;  /* 0x00000001004c7547 */ /* 0x000fea000b800000 */
[----:B------:R-:W-:-:S09]  /*37d0*/  UISETP.NE.AND UP0, UPT, UR4, 0x5, UPT ;  /* 0x000000050400788c */ /* 0x000fd2000bf05270 */
[----:B------:R-:W-:Y:S05]  /*37e0*/  BRA.U !UP0, `(.L_x_2625) ;  /* 0x0000000108247547 */ /* 0x000fea000b800000 */
[----:B------:R-:W-:-:S09]  /*37f0*/  UISETP.NE.AND UP0, UPT, UR4, 0x6, UPT ;  /* 0x000000060400788c */ /* 0x000fd2000bf05270 */
[----:B------:R-:W-:Y:S05]  /*3800*/  BRA.U UP0, `(.L_x_2620) ;  /* 0x0000000900e87547 */ /* 0x000fea000b800000 */
[----:B------:R-:W-:Y:S01]  /*3810*/  UMOV UR4, 0xf0000000 ;  /* 0xf000000000047882 */ /* 0x000fe20000000000 */
[----:B------:R-:W-:Y:S01]  /*3820*/  UMOV UR5, 0x380fffff ;  /* 0x380fffff00057882 */ /* 0x000fe20000000000 */
[----:B------:R-:W0:Y:S01]  /*3830*/  F2F.F32.F64 R7, R4 ;  /* 0x0000000400077310 */ /* 0x000e220000301000 */
[----:B------:R-:W-:-:S14]  /*3840*/  DSETP.GEU.AND P0, PT, |R4|, UR4, PT ;  /* 0x0000000404007e2a */ /* 0x000fdc000bf0e200 */
[----:B0-----:R-:W-:-:S05]  /*3850*/  @!P0 FMUL R7, R7, 1.175494350822287508e-38 ;  /* 0x0080000007078820 */ /* 0x001fca0000400000 */
[----:B------:R1:W-:Y:S01]  /*3860*/  STG.E desc[UR36][R2.64], R7 ;  /* 0x0000000702007986 */ /* 0x0003e2000c101924 */
[----:B------:R-:W-:Y:S05]  /*3870*/  BRA `(.L_x_2621) ;  /* 0x0000000c00747947 */ /* 0x000fea0003800000 */
.L_x_2625:
[----:B------:R-:W-:Y:S01]  /*3880*/  UMOV UR4, 0xf0000000 ;  /* 0xf000000000047882 */ /* 0x000fe20000000000 */
[----:B------:R-:W-:Y:S01]  /*3890*/  UMOV UR5, 0x380fffff ;  /* 0x380fffff00057882 */ /* 0x000fe20000000000 */
[----:B------:R-:W0:Y:S01]  /*38a0*/  F2F.F32.F64 R0, R4 ;  /* 0x0000000400007310 */ /* 0x000e220000301000 */
[----:B------:R-:W-:-:S14]  /*38b0*/  DSETP.GEU.AND P0, PT, |R4|, UR4, PT ;  /* 0x0000000404007e2a */ /* 0x000fdc000bf0e200 */
[----:B0-----:R-:W-:-:S05]  /*38c0*/  @!P0 FMUL R0, R0, 1.175494350822287508e-38 ;  /* 0x0080000000008820 */ /* 0x001fca0000400000 */
[----:B------:R-:W-:-:S05]  /*38d0*/  F2FP.F16.F32.PACK_AB R0, RZ, R0 ;  /* 0x00000000ff00723e */ /* 0x000fca00000000ff */
[----:B------:R0:W-:Y:S01]  /*38e0*/  STG.E.U16 desc[UR36][R2.64], R0 ;  /* 0x0000000002007986 */ /* 0x0001e2000c101524 */
[----:B------:R-:W-:Y:S05]  /*38f0*/  BRA `(.L_x_2621) ;  /* 0x0000000c00547947 */ /* 0x000fea0003800000 */
.L_x_2624:
[----:B------:R-:W-:-:S09]  /*3900*/  UISETP.NE.AND UP0, UPT, UR4, 0x7, UPT ;  /* 0x000000070400788c */ /* 0x000fd2000bf05270 */
[----:B------:R-:W-:Y:S05]  /*3910*/  BRA.U !UP0, `(.L_x_2626) ;  /* 0x0000000108547547 */ /* 0x000fea000b800000 */
[----:B------:R-:W-:-:S09]  /*3920*/  UISETP.NE.AND UP0, UPT, UR4, 0x8, UPT ;  /* 0x000000080400788c */ /* 0x000fd2000bf05270 */
[----:B------:R-:W-:Y:S05]  /*3930*/  BRA.U !UP0, `(.L_x_2627) ;  /* 0x0000000108287547 */ /* 0x000fea000b800000 */
[----:B------:R-:W-:-:S09]  /*3940*/  UISETP.NE.AND UP0, UPT, UR4, 0x9, UPT ;  /* 0x000000090400788c */ /* 0x000fd2000bf05270 */
[----:B------:R-:W-:Y:S05]  /*3950*/  BRA.U UP0, `(.L_x_2620) ;  /* 0x0000000900947547 */ /* 0x000fea000b800000 */
[----:B------:R-:W-:Y:S01]  /*3960*/  UMOV UR4, 0xf0000000 ;  /* 0xf000000000047882 */ /* 0x000fe20000000000 */
[----:B------:R-:W-:Y:S01]  /*3970*/  UMOV UR5, 0x380fffff ;  /* 0x380fffff00057882 */ /* 0x000fe20000000000 */
[----:B------:R-:W0:Y:S01]  /*3980*/  F2F.F32.F64 R6, R4 ;  /* 0x0000000400067310 */ /* 0x000e220000301000 */
[----:B------:R-:W-:Y:S01]  /*3990*/  DSETP.GEU.AND P0, PT, |R4|, UR4, PT ;  /* 0x0000000404007e2a */ /* 0x000fe2000bf0e200 */
[----:B------:R-:W-:-:S13]  /*39a0*/  IMAD.MOV.U32 R7, RZ, RZ, RZ ;  /* 0x000000ffff077224 */ /* 0x000fda00078e00ff */
[----:B0-----:R-:W-:-:S05]  /*39b0*/  @!P0 FMUL R6, R6, 1.175494350822287508e-38 ;  /* 0x0080000006068820 */ /* 0x001fca0000400000 */
[----:B------:R3:W-:Y:S01]  /*39c0*/  STG.E.64 desc[UR36][R2.64], R6 ;  /* 0x0000000602007986 */ /* 0x0007e2000c101b24 */
[----:B------:R-:W-:Y:S05]  /*39d0*/  BRA `(.L_x_2621) ;  /* 0x0000000c001c7947 */ /* 0x000fea0003800000 */
.L_x_2627:
[----:B------:R-:W-:Y:S01]  /*39e0*/  UMOV UR4, 0xf0000000 ;  /* 0xf000000000047882 */ /* 0x000fe20000000000 */
[----:B------:R-:W-:Y:S01]  /*39f0*/  UMOV UR5, 0x380fffff ;  /* 0x380fffff00057882 */ /* 0x000fe20000000000 */
[----:B------:R-:W0:Y:S01]  /*3a00*/  F2F.F32.F64 R0, R4 ;  /* 0x0000000400007310 */ /* 0x000e220000301000 */
[----:B------:R-:W-:-:S14]  /*3a10*/  DSETP.GEU.AND P0, PT, |R4|, UR4, PT ;  /* 0x0000000404007e2a */ /* 0x000fdc000bf0e200 */
[----:B0-----:R-:W-:-:S05]  /*3a20*/  @!P0 FMUL R0, R0, 1.175494350822287508e-38 ;  /* 0x0080000000008820 */ /* 0x001fca0000400000 */
[----:B------:R-:W-:-:S04]  /*3a30*/  F2FP.F16.F32.PACK_AB R5, RZ, R0 ;  /* 0x00000000ff05723e */ /* 0x000fc800000000ff */
[----:B------:R-:W-:-:S05]  /*3a40*/  PRMT R5, R5, 0x5410, RZ ;  /* 0x0000541005057816 */ /* 0x000fca00000000ff */
[----:B------:R2:W-:Y:S01]  /*3a50*/  STG.E desc[UR36][R2.64], R5 ;  /* 0x0000000502007986 */ /* 0x0005e2000c101924 */
[----:B------:R-:W-:Y:S05]  /*3a60*/  BRA `(.L_x_2621) ;  /* 0x0000000800f87947 */ /* 0x000fea0003800000 */
.L_x_2626:
[----:B------:R4:W-:Y:S01]  /*3a70*/  STG.E.64 desc[UR36][R2.64], R4 ;  /* 0x0000000402007986 */ /* 0x0009e2000c101b24 */
[----:B------:R-:W-:Y:S05]  /*3a80*/  BRA `(.L_x_2621) ;  /* 0x0000000800f07947 */ /* 0x000fea0003800000 */
.L_x_2616:
        /* <DEDUP_REMOVED lines=8> */
[----:B------:R-:W-:-:S06]  /*3b10*/  DSETP.NEU.AND P0, PT, R4, RZ, PT ;  /* 0x000000ff0400722a */ /* 0x000fcc0003f0d000 */
[----:B------:R-:W-:-:S05]  /*3b20*/  SEL R5, RZ, 0x1, !P0 ;  /* 0x00000001ff057807 */ /* 0x000fca0004000000 */
[----:B------:R0:W-:Y:S01]  /*3b30*/  STG.E.U8 desc[UR36][R2.64], R5 ;  /* 0x0000000502007986 */ /* 0x0001e2000c101124 */
[----:B------:R-:W-:Y:S05]  /*3b40*/  BRA `(.L_x_2621) ;  /* 0x0000000800c07947 */ /* 0x000fea0003800000 */
.L_x_2630:
[----:B------:R-:W-:-:S05]  /*3b50*/  CS2R R6, SRZ ;  /* 0x0000000000067805 */ /* 0x000fca000001ff00 */
[----:B------:R0:W-:Y:S01]  /*3b60*/  STG.E.128 desc[UR36][R2.64], R4 ;  /* 0x0000000402007986 */ /* 0x0001e2000c101d24 */
[----:B------:R-:W-:Y:S05]  /*3b70*/  BRA `(.L_x_2621) ;  /* 0x0000000800b47947 */ /* 0x000fea0003800000 */
.L_x_2629:
        /* <DEDUP_REMOVED lines=10> */
[----:B------:R-:W-:Y:S01]  /*3c20*/  BSSY.RECONVERGENT B0, `(.L_x_2633) ;  /* 0x000000d000007945 */ /* 0x000fe20003800200 */
[----:B------:R-:W-:-:S12]  /*3c30*/  MOV R0, 0x7f ;  /* 0x0000007f00007802 */ /* 0x000fd80000000f00 */
[----:B0-----:R-:W-:-:S05]  /*3c40*/  @!P0 FMUL R9, R9, 1.175494350822287508e-38 ;  /* 0x0080000009098820 */ /* 0x001fca0000400000 */
        /* <DEDUP_REMOVED lines=10> */
.L_x_2634:
[----:B------:R-:W-:Y:S05]  /*3cf0*/  BSYNC.RECONVERGENT B0 ;  /* 0x0000000000007941 */ /* 0x000fea0003800200 */
.L_x_2633:
[----:B------:R-:W-:-:S05]  /*3d00*/  LOP3.LUT R7, R0, 0x80, R7, 0xf8, !PT ;  /* 0x0000008000077812 */ /* 0x000fca00078ef807 */
[----:B------:R0:W-:Y:S01]  /*3d10*/  STG.E.U8 desc[UR36][R2.64], R7 ;  /* 0x0000000702007986 */ /* 0x0001e2000c101124 */
[----:B------:R-:W-:Y:S05]  /*3d20*/  BRA `(.L_x_2621) ;  /* 0x0000000800487947 */ /* 0x000fea0003800000 */
.L_x_2632:
[----:B------:R-:W-:Y:S01]  /*3d30*/  UMOV UR4, 0xf0000000 ;  /* 0xf000000000047882 */ /* 0x000fe20000000000 */
[----:B------:R-:W-:Y:S01]  /*3d40*/  UMOV UR5, 0x380fffff ;  /* 0x380fffff00057882 */ /* 0x000fe20000000000 */
[----:B------:R-:W0:Y:S01]  /*3d50*/  F2F.F32.F64 R9, R4 ;  /* 0x0000000400097310 */ /* 0x000e220000301000 */
[----:B------:R-:W-:Y:S01]  /*3d60*/  DSETP.GEU.AND P0, PT, |R4|, UR4, PT ;  /* 0x0000000404007e2a */ /* 0x000fe2000bf0e200 */
[----:B------:R-:W-:-:S13]  /*3d70*/  BSSY.RECONVERGENT B0, `(.L_x_2635) ;  /* 0x000000f000007945 */ /* 0x000fda0003800200 */
[----:B0-----:R-:W-:-:S05]  /*3d80*/  @!P0 FMUL R9, R9, 1.175494350822287508e-38 ;  /* 0x0080000009098820 */ /* 0x001fca0000400000 */
        /* <DEDUP_REMOVED lines=13> */
.L_x_2636:
[----:B------:R-:W-:Y:S05]  /*3e60*/  BSYNC.RECONVERGENT B0 ;  /* 0x0000000000007941 */ /* 0x000fea0003800200 */
.L_x_2635:
[----:B------:R-:W-:-:S05]  /*3e70*/  LOP3.LUT R7, R0, 0x80, R7, 0xf8, !PT ;  /* 0x0000008000077812 */ /* 0x000fca00078ef807 */
[----:B------:R0:W-:Y:S01]  /*3e80*/  STG.E.U8 desc[UR36][R2.64], R7 ;  /* 0x0000000702007986 */ /* 0x0001e2000c101124 */
[----:B------:R-:W-:Y:S05]  /*3e90*/  BRA `(.L_x_2621) ;  /* 0x0000000400ec7947 */ /* 0x000fea0003800000 */
.L_x_2631:
[----:B------:R-:W-:Y:S01]  /*3ea0*/  UMOV UR4, 0xf0000000 ;  /* 0xf000000000047882 */ /* 0x000fe20000000000 */
[----:B------:R-:W-:Y:S01]  /*3eb0*/  UMOV UR5, 0x380fffff ;  /* 0x380fffff00057882 */ /* 0x000fe20000000000 */
[----:B------:R-:W0:Y:S01]  /*3ec0*/  F2F.F32.F64 R0, R4 ;  /* 0x0000000400007310 */ /* 0x000e220000301000 */
[----:B------:R-:W-:-:S14]  /*3ed0*/  DSETP.GEU.AND P0, PT, |R4|, UR4, PT ;  /* 0x0000000404007e2a */ /* 0x000fdc000bf0e200 */
[----:B0-----:R-:W-:-:S05]  /*3ee0*/  @!P0 FMUL R0, R0, 1.175494350822287508e-38 ;  /* 0x0080000000008820 */ /* 0x001fca0000400000 */
[----:B------:R-:W-:-:S05]  /*3ef0*/  F2FP.BF16.F32.PACK_AB R0, RZ, R0 ;  /* 0x00000000ff00723e */ /* 0x000fca00000010ff */
[----:B------:R0:W-:Y:S01]  /*3f00*/  STG.E.U16 desc[UR36][R2.64], R0 ;  /* 0x0000000002007986 */ /* 0x0001e2000c101524 */
[----:B------:R-:W-:Y:S05]  /*3f10*/  BRA `(.L_x_2621) ;  /* 0x0000000400cc7947 */ /* 0x000fea0003800000 */
.L_x_2628:
        /* <DEDUP_REMOVED lines=8> */
[----:B------:R-:W0:Y:S02]  /*3fa0*/  F2I.U32.F64.TRUNC R5, R4 ;  /* 0x0000000400057311 */ /* 0x000e24000030d000 */
[----:B0-----:R0:W-:Y:S01]  /*3fb0*/  STG.E.U16 desc[UR36][R2.64], R5 ;  /* 0x0000000502007986 */ /* 0x0011e2000c101524 */
[----:B------:R-:W-:Y:S05]  /*3fc0*/  BRA `(.L_x_2621) ;  /* 0x0000000400a07947 */ /* 0x000fea0003800000 */
.L_x_2639:
[----:B------:R-:W-:Y:S01]  /*3fd0*/  UMOV UR4, 0xf0000000 ;  /* 0xf000000000047882 */ /* 0x000fe20000000000 */
[----:B------:R-:W-:Y:S01]  /*3fe0*/  UMOV UR5, 0x380fffff ;  /* 0x380fffff00057882 */ /* 0x000fe20000000000 */
[----:B------:R-:W0:Y:S01]  /*3ff0*/  F2F.F32.F64 R7, R4 ;  /* 0x0000000400077310 */ /* 0x000e220000301000 */
[----:B------:R-:W-:Y:S01]  /*4000*/  DSETP.GEU.AND P0, PT, |R4|, UR4, PT ;  /* 0x0000000404007e2a */ /* 0x000fe2000bf0e200 */
[----:B------:R-:W-:Y:S01]  /*4010*/  BSSY.RECONVERGENT B0, `(.L_x_2640) ;  /* 0x0000015000007945 */ /* 0x000fe20003800200 */
[----:B------:R-:W-:-:S12]  /*4020*/  IMAD.MOV.U32 R0, RZ, RZ, 0x80 ;  /* 0x00000080ff007424 */ /* 0x000fd800078e00ff */
[----:B0-----:R-:W-:-:S05]  /*4030*/  @!P0 FMUL R7, R7, 1.175494350822287508e-38 ;  /* 0x0080000007078820 */ /* 0x001fca0000400000 */
        /* <DEDUP_REMOVED lines=10> */
.L_x_2642:
[----:B------:R-:W-:-:S04]  /*40e0*/  SHF.R.U32.HI R0, RZ, 0x14, R7 ;  /* 0x00000014ff007819 */ /* 0x000fc80000011607 */
[----:B------:R-:W-:-:S04]  /*40f0*/  LOP3.LUT R0, R0, 0x1, RZ, 0xc0, !PT ;  /* 0x0000000100007812 */ /* 0x000fc800078ec0ff */
[----:B------:R-:W-:-:S04]  /*4100*/  IADD3 R0, PT, PT, R7, 0x487ffff, R0 ;  /* 0x0487ffff07007810 */ /* 0x000fc80007ffe000 */
[----:B------:R-:W-:-:S04]  /*4110*/  SHF.R.U32.HI R0, RZ, 0x14, R0 ;  /* 0x00000014ff007819 */ /* 0x000fc80000011600 */
[----:B------:R-:W-:-:S07]  /*4120*/  LOP3.LUT R4, R0, 0xff, RZ, 0xc0, !PT ;  /* 0x000000ff00047812 */ /* 0x000fce00078ec0ff */
.L_x_2643:
[----:B------:R-:W-:-:S04]  /*4130*/  SHF.R.U32.HI R5, RZ, 0x18, R7 ;  /* 0x00000018ff057819 */ /* 0x000fc80000011607 */
[----:B------:R-:W-:-:S04]  /*4140*/  LOP3.LUT R4, R4, 0x80, R5, 0xf8, !PT ;  /* 0x0000008004047812 */ /* 0x000fc800078ef805 */
[----:B------:R-:W-:-:S07]  /*4150*/  PRMT R0, R4, 0x7610, R0 ;  /* 0x0000761004007816 */ /* 0x000fce0000000000 */
.L_x_2641:
[----:B------:R-:W-:Y:S05]  /*4160*/  BSYNC.RECONVERGENT B0 ;  /* 0x0000000000007941 */ /* 0x000fea0003800200 */
.L_x_2640:
[----:B------:R0:W-:Y:S01]  /*4170*/  STG.E.U8 desc[UR36][R2.64], R0 ;  /* 0x0000000002007986 */ /* 0x0001e2000c101124 */
[----:B------:R-:W-:Y:S05]  /*4180*/  BRA `(.L_x_2621) ;  /* 0x0000000400307947 */ /* 0x000fea0003800000 */
.L_x_2638:
[----:B------:R-:W-:Y:S01]  /*4190*/  UMOV UR4, 0xf0000000 ;  /* 0xf000000000047882 */ /* 0x000fe20000000000 */
[----:B------:R-:W-:Y:S01]  /*41a0*/  UMOV UR5, 0x380fffff ;  /* 0x380fffff00057882 */ /* 0x000fe20000000000 */
[----:B------:R-:W0:Y:S01]  /*41b0*/  F2F.F32.F64 R7, R4 ;  /* 0x0000000400077310 */ /* 0x000e220000301000 */
[----:B------:R-:W-:Y:S01]  /*41c0*/  DSETP.GEU.AND P0, PT, |R4|, UR4, PT ;  /* 0x0000000404007e2a */ /* 0x000fe2000bf0e200 */
[----:B------:R-:W-:Y:S01]  /*41d0*/  BSSY.RECONVERGENT B0, `(.L_x_2644) ;  /* 0x0000015000007945 */ /* 0x000fe20003800200 */
[----:B------:R-:W-:-:S12]  /*41e0*/  MOV R0, 0x80 ;  /* 0x0000008000007802 */ /* 0x000fd80000000f00 */
        /* <DEDUP_REMOVED lines=11> */
.L_x_2646:
[----:B------:R-:W-:-:S04]  /*42a0*/  SHF.R.U32.HI R0, RZ, 0x15, R7 ;  /* 0x00000015ff007819 */ /* 0x000fc80000011607 */
[----:B------:R-:W-:-:S04]  /*42b0*/  LOP3.LUT R0, R0, 0x1, RZ, 0xc0, !PT ;  /* 0x0000000100007812 */ /* 0x000fc800078ec0ff */
[----:B------:R-:W-:-:S04]  /*42c0*/  IADD3 R0, PT, PT, R7, 0x88fffff, R0 ;  /* 0x088fffff07007810 */ /* 0x000fc80007ffe000 */
[----:B------:R-:W-:-:S04]  /*42d0*/  SHF.R.U32.HI R0, RZ, 0x15, R0 ;  /* 0x00000015ff007819 */ /* 0x000fc80000011600 */
[----:B------:R-:W-:-:S07]  /*42e0*/  LOP3.LUT R4, R0, 0xff, RZ, 0xc0, !PT ;  /* 0x000000ff00047812 */ /* 0x000fce00078ec0ff */
.L_x_2647:
[----:B------:R-:W-:-:S04]  /*42f0*/  SHF.R.U32.HI R5, RZ, 0x18, R7 ;  /* 0x00000018ff057819 */ /* 0x000fc80000011607 */
[----:B------:R-:W-:-:S04]  /*4300*/  LOP3.LUT R4, R4, 0x80, R5, 0xf8, !PT ;  /* 0x0000008004047812 */ /* 0x000fc800078ef805 */
[----:B------:R-:W-:-:S07]  /*4310*/  PRMT R0, R4, 0x7610, R0 ;  /* 0x0000761004007816 */ /* 0x000fce0000000000 */
.L_x_2645:
[----:B------:R-:W-:Y:S05]  /*4320*/  BSYNC.RECONVERGENT B0 ;  /* 0x0000000000007941 */ /* 0x000fea0003800200 */
.L_x_2644:
[----:B------:R0:W-:Y:S01]  /*4330*/  STG.E.U8 desc[UR36][R2.64], R0 ;  /* 0x0000000002007986 */ /* 0x0001e2000c101124 */
[----:B------:R-:W-:Y:S05]  /*4340*/  BRA `(.L_x_2621) ;  /* 0x0000000000c07947 */ /* 0x000fea0003800000 */
.L_x_2637:
[----:B------:R-:W-:-:S09]  /*4350*/  UISETP.NE.AND UP0, UPT, UR4, 0x1c, UPT ;  /* 0x0000001c0400788c */ /* 0x000fd2000bf05270 */
[----:B------:R-:W-:Y:S05]  /*4360*/  BRA.U !UP0, `(.L_x_2648) ;  /* 0x0000000108b07547 */ /* 0x000fea000b800000 */
[----:B------:R-:W-:-:S09]  /*4370*/  UISETP.NE.AND UP0, UPT, UR4, 0x1d, UPT ;  /* 0x0000001d0400788c */ /* 0x000fd2000bf05270 */
[----:B------:R-:W-:Y:S05]  /*4380*/  BRA.U !UP0, `(.L_x_2649) ;  /* 0x00000001089c7547 */ /* 0x000fea000b800000 */
[----:B------:R-:W-:-:S09]  /*4390*/  UISETP.NE.AND UP0, UPT, UR4, 0x2c, UPT ;  /* 0x0000002c0400788c */ /* 0x000fd2000bf05270 */
[----:B------:R-:W-:Y:S05]  /*43a0*/  BRA.U !UP0, `(.L_x_2650) ;  /* 0x0000000108447547 */ /* 0x000fea000b800000 */
.L_x_2620:
        /* <DEDUP_REMOVED lines=16> */
.L_x_2651:
[----:B------:R-:W-:Y:S05]  /*44b0*/  BRA `(.L_x_2621) ;  /* 0x0000000000647947 */ /* 0x000fea0003800000 */
.L_x_2650:
[----:B------:R-:W-:Y:S01]  /*44c0*/  UMOV UR4, 0xf0000000 ;  /* 0xf000000000047882 */ /* 0x000fe20000000000 */
[----:B------:R-:W-:Y:S01]  /*44d0*/  UMOV UR5, 0x380fffff ;  /* 0x380fffff00057882 */ /* 0x000fe20000000000 */
[----:B------:R0:W1:Y:S01]  /*44e0*/  F2F.F32.F64 R8, R4 ;  /* 0x0000000400087310 */ /* 0x0000620000301000 */
[----:B------:R-:W-:Y:S01]  /*44f0*/  DSETP.GEU.AND P0, PT, |R4|, UR4, PT ;  /* 0x0000000404007e2a */ /* 0x000fe2000bf0e200 */
[----:B0-----:R-:W-:-:S13]  /*4500*/  IMAD.MOV.U32 R5, RZ, RZ, 0xff ;  /* 0x000000ffff057424 */ /* 0x001fda00078e00ff */
[----:B-1----:R-:W-:-:S05]  /*4510*/  @!P0 FMUL R8, R8, 1.175494350822287508e-38 ;  /* 0x0080000008088820 */ /* 0x002fca0000400000 */
        /* <DEDUP_REMOVED lines=14> */
.L_x_2649:
[----:B------:R-:W0:Y:S02]  /*4600*/  F2I.U64.F64.TRUNC R4, R4 ;  /* 0x0000000400047311 */ /* 0x000e24000030d800 */
[----:B0-----:R0:W-:Y:S01]  /*4610*/  STG.E.64 desc[UR36][R2.64], R4 ;  /* 0x0000000402007986 */ /* 0x0011e2000c101b24 */
[----:B------:R-:W-:Y:S05]  /*4620*/  BRA `(.L_x_2621) ;  /* 0x0000000000087947 */ /* 0x000fea0003800000 */
.L_x_2648:
[----:B------:R-:W0:Y:S02]  /*4630*/  F2I.U32.F64.TRUNC R5, R4 ;  /* 0x0000000400057311 */ /* 0x000e24000030d000 */
[----:B0-----:R0:W-:Y:S02]  /*4640*/  STG.E desc[UR36][R2.64], R5 ;  /* 0x0000000502007986 */ /* 0x0011e4000c101924 */
.L_x_2621:
[----:B------:R-:W-:-:S07]  /*4650*/  VIADD R19, R19, 0x80 ;  /* 0x0000008013137836 */ /* 0x000fce0000000000 */
.L_x_2556:
[----:B------:R-:W-:Y:S05]  /*4660*/  BSYNC.RECONVERGENT B7 ;  /* 0x0000000000077941 */ /* 0x000fea0003800200 */
.L_x_2555:
        /* <DEDUP_REMOVED lines=358> */
.L_x_2654:
        /* <DEDUP_REMOVED lines=18> */
.L_x_2659:
[----:B------:R-:W2:Y:S02]  /*5df0*/  LDG.E.U8 R2, desc[UR36][R2.64] ;  /* 0x0000002402027981 */ /* 0x000ea4000c1e1100 */
[----:B--2---:R0:W1:Y:S01]  /*5e00*/  I2F.F64.U16 R16, R2 ;  /* 0x0000000200107312 */ /* 0x0040620000101800 */
[----:B------:R-:W-:Y:S05]  /*5e10*/  BRA `(.L_x_2661) ;  /* 0x0000000c00607947 */ /* 0x000fea0003800000 */
.L_x_2658:
[----:B------:R-:W-:-:S09]  /*5e20*/  UISETP.NE.AND UP0, UPT, UR4, 0x2, UPT ;  /* 0x000000020400788c */ /* 0x000fd2000bf05270 */
[----:B------:R-:W-:Y:S05]  /*5e30*/  BRA.U !UP0, `(.L_x_2662) ;  /* 0x0000000108287547 */ /* 0x000fea000b800000 */
[----:B------:R-:W-:-:S09]  /*5e40*/  UISETP.NE.AND UP0, UPT, UR4, 0x3, UPT ;  /* 0x000000030400788c */ /* 0x000fd2000bf05270 */
[----:B------:R-:W-:Y:S05]  /*5e50*/  BRA.U !UP0, `(.L_x_2663) ;  /* 0x0000000108147547 */ /* 0x000fea000b800000 */
[----:B------:R-:W-:-:S09]  /*5e60*/  UISETP.NE.AND UP0, UPT, UR4, 0x4, UPT ;  /* 0x000000040400788c */ /* 0x000fd2000bf05270 */
[----:B------:R-:W-:Y:S05]  /*5e70*/  BRA.U UP0, `(.L_x_2660) ;  /* 0x0000000900ec7547 */ /* 0x000fea000b800000 */
[----:B------:R-:W2:Y:S02]  /*5e80*/  LDG.E.64 R16, desc[UR36][R2.64] ;  /* 0x0000002402107981 */ /* 0x000ea4000c1e1b00 */
[----:B--2---:R-:W2:Y:S01]  /*5e90*/  I2F.F64.S64 R16, R16 ;  /* 0x0000001000107312 */ /* 0x004ea20000301c00 */
[----:B------:R-:W-:Y:S05]  /*5ea0*/  BRA `(.L_x_2661) ;  /* 0x0000000c003c7947 */ /* 0x000fea0003800000 */
.L_x_2663:
[----:B------:R-:W2:Y:S02]  /*5eb0*/  LDG.E R2, desc[UR36][R2.64] ;  /* 0x0000002402027981 */ /* 0x000ea4000c1e1900 */
[----:B--2---:R3:W4:Y:S01]  /*5ec0*/  I2F.F64 R16, R2 ;  /* 0x0000000200107312 */ /* 0x0047220000201c00 */
[----:B------:R-:W-:Y:S05]  /*5ed0*/  BRA `(.L_x_2661) ;  /* 0x0000000c00307947 */ /* 0x000fea0003800000 */
.L_x_2662:
[----:B------:R-:W2:Y:S02]  /*5ee0*/  LDG.E.U16 R2, desc[UR36][R2.64] ;  /* 0x0000002402027981 */ /* 0x000ea4000c1e1500 */
[----:B--2---:R0:W1:Y:S01]  /*5ef0*/  I2F.F64.S16 R16, R2 ;  /* 0x0000000200107312 */ /* 0x0040620000101c00 */
[----:B------:R-:W-:Y:S05]  /*5f00*/  BRA `(.L_x_2661) ;  /* 0x0000000c00247947 */ /* 0x000fea0003800000 */
.L_x_2657:
        /* <DEDUP_REMOVED lines=10> */
.L_x_2665:
[----:B------:R-:W2:Y:S02]  /*5fb0*/  LDG.E.U16 R0, desc[UR36][R2.64] ;  /* 0x0000002402007981 */ /* 0x000ea4000c1e1500 */
[----:B--2---:R-:W-:-:S05]  /*5fc0*/  HADD2.F32 R0, -RZ, R0.H0_H0 ;  /* 0x20000000ff007230 */ /* 0x004fca0000004100 */
[----:B------:R-:W-:-:S04]  /*5fd0*/  FMUL.FTZ R0, R0, 1 ;  /* 0x3f80000000007820 */ /* 0x000fc80000410000 */
[----:B------:R0:W1:Y:S01]  /*5fe0*/  F2F.F64.F32 R16, R0 ;  /* 0x0000000000107310 */ /* 0x0000620000201800 */
[----:B------:R-:W-:Y:S05]  /*5ff0*/  BRA `(.L_x_2661) ;  /* 0x0000000800e87947 */ /* 0x000fea0003800000 */
.L_x_2664:
        /* <DEDUP_REMOVED lines=10> */
.L_x_2667:
[----:B------:R-:W2:Y:S02]  /*60a0*/  LDG.E.U16 R2, desc[UR36][R2.64] ;  /* 0x0000002402027981 */ /* 0x000ea4000c1e1500 */
[----:B--2---:R-:W-:-:S05]  /*60b0*/  HADD2.F32 R0, -RZ, R2.H0_H0 ;  /* 0x20000002ff007230 */ /* 0x004fca0000004100 */
[----:B------:R-:W-:-:S04]  /*60c0*/  FMUL.FTZ R0, R0, 1 ;  /* 0x3f80000000007820 */ /* 0x000fc80000410000 */
[----:B------:R0:W1:Y:S01]  /*60d0*/  F2F.F64.F32 R16, R0 ;  /* 0x0000000000107310 */ /* 0x0000620000201800 */
[----:B------:R-:W-:Y:S05]  /*60e0*/  BRA `(.L_x_2661) ;  /* 0x0000000800ac7947 */ /* 0x000fea0003800000 */
.L_x_2666:
[----:B------:R0:W5:Y:S01]  /*60f0*/  LDG.E.64 R16, desc[UR36][R2.64] ;  /* 0x0000002402107981 */ /* 0x000162000c1e1b00 */
[----:B------:R-:W-:Y:S05]  /*6100*/  BRA `(.L_x_2661) ;  /* 0x0000000800a47947 */ /* 0x000fea0003800000 */
.L_x_2656:
        /* <DEDUP_REMOVED lines=9> */
[----:B------:R-:W-:Y:S02]  /*61a0*/  MOV R16, RZ ;  /* 0x000000ff00107202 */ /* 0x000fe40000000f00 */
[----:B--2---:R-:W-:-:S04]  /*61b0*/  ISETP.NE.AND P0, PT, R2, RZ, PT ;  /* 0x000000ff0200720c */ /* 0x004fc80003f05270 */
[----:B------:R-:W-:Y:S01]  /*61c0*/  FSEL R17, RZ, 1.875, !P0 ;  /* 0x3ff00000ff117808 */ /* 0x000fe20004000000 */
[----:B------:R-:W-:Y:S08]  /*61d0*/  BRA `(.L_x_2661) ;  /* 0x0000000800707947 */ /* 0x000ff00003800000 */
.L_x_2670:
[----:B------:R0:W5:Y:S01]  /*61e0*/  LDG.E.64 R16, desc[UR36][R2.64] ;  /* 0x0000002402107981 */ /* 0x000162000c1e1b00 */
[----:B------:R-:W-:Y:S05]  /*61f0*/  BRA `(.L_x_2661) ;  /* 0x0000000800687947 */ /* 0x000fea0003800000 */
.L_x_2669:
        /* <DEDUP_REMOVED lines=27> */
.L_x_2672:
        /* <DEDUP_REMOVED lines=10> */
[----:B------:R-:W-:-:S05]  /*6450*/  LOP3.LUT R0, R0, 0x80000000, R5, 0xf8, !PT ;  /* 0x8000000000007812 */ /* 0x000fca00078ef805 */
[----:B------:R-:W-:-:S04]  /*6460*/  FMUL.FTZ R0, R0, 1 ;  /* 0x3f80000000007820 */ /* 0x000fc80000410000 */
[----:B------:R0:W1:Y:S01]  /*6470*/  F2F.F64.F32 R16, R0 ;  /* 0x0000000000107310 */ /* 0x0000620000201800 */
[----:B------:R-:W-:Y:S05]  /*6480*/  BRA `(.L_x_2661) ;  /* 0x0000000400c47947 */ /* 0x000fea0003800000 */
.L_x_2671:
[----:B------:R-:W2:Y:S02]  /*6490*/  LDG.E.U16 R0, desc[UR36][R2.64] ;  /* 0x0000002402007981 */ /* 0x000ea4000c1e1500 */
[----:B--2---:R-:W-:-:S04]  /*64a0*/  IMAD.U32 R0, R0, 0x10000, RZ ;  /* 0x0001000000007824 */ /* 0x004fc800078e00ff */
[----:B------:R-:W-:-:S04]  /*64b0*/  FMUL.FTZ R0, R0, 1 ;  /* 0x3f80000000007820 */ /* 0x000fc80000410000 */
[----:B------:R0:W1:Y:S01]  /*64c0*/  F2F.F64.F32 R16, R0 ;  /* 0x0000000000107310 */ /* 0x0000620000201800 */
[----:B------:R-:W-:Y:S05]  /*64d0*/  BRA `(.L_x_2661) ;  /* 0x0000000400b07947 */ /* 0x000fea0003800000 */
.L_x_2668:
        /* <DEDUP_REMOVED lines=11> */
.L_x_2675:
        /* <DEDUP_REMOVED lines=21> */
.L_x_2677:
[----:B------:R-:W-:Y:S05]  /*66e0*/  BSYNC.RECONVERGENT B0 ;  /* 0x0000000000007941 */ /* 0x000fea0003800200 */
.L_x_2676:
[----:B------:R-:W-:Y:S02]  /*66f0*/  SHF.L.U32 R0, R0, 0x14, RZ ;  /* 0x0000001400007819 */ /* 0x000fe400000006ff */
[----:B------:R-:W-:-:S04]  /*6700*/  LEA R2, R2, 0x3b800000, 0x17 ;  /* 0x3b80000002027811 */ /* 0x000fc800078eb8ff */
[----:B------:R-:W-:-:S05]  /*6710*/  LOP3.LUT R0, R2, R0, R7, 0xfe, !PT ;  /* 0x0000000002007212 */ /* 0x000fca00078efe07 */
[----:B------:R-:W-:-:S04]  /*6720*/  FMUL.FTZ R0, R0, 1 ;  /* 0x3f80000000007820 */ /* 0x000fc80000410000 */
[----:B------:R0:W1:Y:S01]  /*6730*/  F2F.F64.F32 R16, R0 ;  /* 0x0000000000107310 */ /* 0x0000620000201800 */
[----:B------:R-:W-:Y:S05]  /*6740*/  BRA `(.L_x_2661) ;  /* 0x0000000400147947 */ /* 0x000fea0003800000 */
.L_x_2674:
[----:B------:R-:W2:Y:S01]  /*6750*/  LDG.E.U8 R3, desc[UR36][R2.64] ;  /* 0x0000002402037981 */ /* 0x000ea2000c1e1100 */
[----:B------:R-:W-:Y:S02]  /*6760*/  CS2R R16, SRZ ;  /* 0x0000000000107805 */ /* 0x000fe4000001ff00 */
[----:B--2---:R-:W-:-:S13]  /*6770*/  ISETP.NE.AND P0, PT, R3, RZ, PT ;  /* 0x000000ff0300720c */ /* 0x004fda0003f05270 */
[----:B------:R-:W-:Y:S05]  /*6780*/  @!P0 BRA `(.L_x_2661) ;  /* 0x0000000400048947 */ /* 0x000fea0003800000 */
[----:B------:R-:W-:-:S13]  /*6790*/  ISETP.NE.AND P0, PT, R3, 0x80, PT ;  /* 0x000000800300780c */ /* 0x000fda0003f05270 */
[----:B------:R-:W-:Y:S02]  /*67a0*/  @!P0 IMAD.MOV.U32 R16, RZ, RZ, 0x20000000 ;  /* 0x20000000ff108424 */ /* 0x000fe400078e00ff */
        /* <DEDUP_REMOVED lines=15> */
.L_x_2679:
[----:B------:R-:W-:Y:S05]  /*68a0*/  BSYNC.RECONVERGENT B0 ;  /* 0x0000000000007941 */ /* 0x000fea0003800200 */
.L_x_2678:
[----:B------:R-:W-:Y:S01]  /*68b0*/  IMAD.SHL.U32 R0, R0, 0x200000, RZ ;  /* 0x0020000000007824 */ /* 0x000fe200078e00ff */
[----:B------:R-:W-:-:S04]  /*68c0*/  LEA R2, R2, 0x37800000, 0x17 ;  /* 0x3780000002027811 */ /* 0x000fc800078eb8ff */
[----:B------:R-:W-:-:S05]  /*68d0*/  LOP3.LUT R0, R2, R0, R7, 0xfe, !PT ;  /* 0x0000000002007212 */ /* 0x000fca00078efe07 */
[----:B------:R-:W-:-:S04]  /*68e0*/  FMUL.FTZ R0, R0, 1 ;  /* 0x3f80000000007820 */ /* 0x000fc80000410000 */
[----:B------:R0:W1:Y:S01]  /*68f0*/  F2F.F64.F32 R16, R0 ;  /* 0x0000000000107310 */ /* 0x0000620000201800 */
[----:B------:R-:W-:Y:S05]  /*6900*/  BRA `(.L_x_2661) ;  /* 0x0000000000a47947 */ /* 0x000fea0003800000 */
.L_x_2673:
[----:B------:R-:W-:-:S09]  /*6910*/  UISETP.NE.AND UP0, UPT, UR4, 0x1c, UPT ;  /* 0x0000001c0400788c */ /* 0x000fd2000bf05270 */
[----:B------:R-:W-:Y:S05]  /*6920*/  BRA.U !UP0, `(.L_x_2680) ;  /* 0x0000000108947547 */ /* 0x000fea000b800000 */
[----:B------:R-:W-:-:S09]  /*6930*/  UISETP.NE.AND UP0, UPT, UR4, 0x1d, UPT ;  /* 0x0000001d0400788c */ /* 0x000fd2000bf05270 */
[----:B------:R-:W-:Y:S05]  /*6940*/  BRA.U !UP0, `(.L_x_2681) ;  /* 0x0000000108807547 */ /* 0x000fea000b800000 */
[----:B------:R-:W-:-:S09]  /*6950*/  UISETP.NE.AND UP0, UPT, UR4, 0x2c, UPT ;  /* 0x0000002c0400788c */ /* 0x000fd2000bf05270 */
[----:B------:R-:W-:Y:S05]  /*6960*/  BRA.U UP0, `(.L_x_2660) ;  /* 0x0000000100307547 */ /* 0x000fea000b800000 */
[----:B------:R-:W2:Y:S01]  /*6970*/  LDG.E.U8 R0, desc[UR36][R2.64] ;  /* 0x0000002402007981 */ /* 0x000ea2000c1e1100 */
[----:B------:R-:W-:Y:S02]  /*6980*/  HFMA2 R16, -RZ, RZ, 0, 0 ;  /* 0x00000000ff107431 */ /* 0x000fe400000001ff */
[----:B------:R-:W-:Y:S01]  /*6990*/  IMAD.MOV.U32 R17, RZ, RZ, 0x38000000 ;  /* 0x38000000ff117424 */ /* 0x000fe200078e00ff */
[----:B--2---:R-:W-:-:S13]  /*69a0*/  ISETP.NE.AND P0, PT, R0, RZ, PT ;  /* 0x000000ff0000720c */ /* 0x004fda0003f05270 */
[----:B------:R-:W-:Y:S05]  /*69b0*/  @!P0 BRA `(.L_x_2661) ;  /* 0x0000000000788947 */ /* 0x000fea0003800000 */
[----:B------:R-:W-:-:S13]  /*69c0*/  ISETP.NE.AND P0, PT, R0, 0xff, PT ;  /* 0x000000ff0000780c */ /* 0x000fda0003f05270 */
[----:B------:R-:W-:Y:S01]  /*69d0*/  @P0 IMAD.SHL.U32 R0, R0, 0x800000, RZ ;  /* 0x0080000000000824 */ /* 0x000fe200078e00ff */
[----:B------:R-:W-:Y:S01]  /*69e0*/  @!P0 MOV R16, 0x20000000 ;  /* 0x2000000000108802 */ /* 0x000fe20000000f00 */
[----:B------:R-:W-:Y:S02]  /*69f0*/  @!P0 IMAD.MOV.U32 R17, RZ, RZ, 0x7ff80000 ;  /* 0x7ff80000ff118424 */ /* 0x000fe400078e00ff */
[----:B------:R-:W-:-:S04]  /*6a00*/  @P0 FMUL.FTZ R0, R0, 1 ;  /* 0x3f80000000000820 */ /* 0x000fc80000410000 */
[----:B------:R0:W1:Y:S01]  /*6a10*/  @P0 F2F.F64.F32 R16, R0 ;  /* 0x0000000000100310 */ /* 0x0000620000201800 */
[----:B------:R-:W-:Y:S05]  /*6a20*/  BRA `(.L_x_2661) ;  /* 0x00000000005c7947 */ /* 0x000fea0003800000 */
.L_x_2660:
        /* <DEDUP_REMOVED lines=16> */
.L_x_2682:
[----:B------:R-:W-:Y:S01]  /*6b30*/  CS2R R16, SRZ ;  /* 0x0000000000107805 */ /* 0x000fe2000001ff00 */
[----:B------:R-:W-:Y:S06]  /*6b40*/  BRA `(.L_x_2661) ;  /* 0x0000000000147947 */ /* 0x000fec0003800000 */
.L_x_2681:
[----:B------:R-:W2:Y:S02]  /*6b50*/  LDG.E.64 R16, desc[UR36][R2.64] ;  /* 0x0000002402107981 */ /* 0x000ea4000c1e1b00 */
[----:B--2---:R-:W0:Y:S01]  /*6b60*/  I2F.F64.U64 R16, R16 ;  /* 0x0000001000107312 */ /* 0x004e220000301800 */
[----:B------:R-:W-:Y:S05]  /*6b70*/  BRA `(.L_x_2661) ;  /* 0x0000000000087947 */ /* 0x000fea0003800000 */
.L_x_2680:
[----:B------:R-:W2:Y:S02]  /*6b80*/  LDG.E R2, desc[UR36][R2.64] ;  /* 0x0000002402027981 */ /* 0x000ea4000c1e1900 */
[----:B--2---:R0:W1:Y:S02]  /*6b90*/  I2F.F64.U32 R16, R2 ;  /* 0x0000000200107312 */ /* 0x0040640000201800 */
.L_x_2661:
[----:B------:R-:W-:Y:S05]  /*6ba0*/  BSYNC.RECONVERGENT B6 ;  /* 0x0000000000067941 */ /* 0x000fea0003800200 */
.L_x_2655:
[----:B------:R-:W3:Y:S01]  /*6bb0*/  LDCU.64 UR6, c[0x0][0x5f8] ;  /* 0x0000bf00ff0677ac */ /* 0x000ee20008000a00 */
[----:B------:R-:W-:Y:S01]  /*6bc0*/  BSSY.RECONVERGENT B6, `(.L_x_2683) ;  /* 0x00000ec000067945 */ /* 0x000fe20003800200 */
[----:B------:R-:W-:-:S04]  /*6bd0*/  UPRMT UR4, UR40, 0x7772, URZ ;  /* 0x0000777228047896 */ /* 0x000fc800080000ff */
[----:B------:R-:W-:Y:S01]  /*6be0*/  UISETP.GT.AND UP0, UPT, UR4, 0x9, UPT ;  /* 0x000000090400788c */ /* 0x000fe2000bf04270 */
[----:B---3--:R-:W-:-:S05]  /*6bf0*/  IADD3 R22, P0, PT, R22, UR6, RZ ;  /* 0x0000000616167c10 */ /* 0x008fca000ff1e0ff */
        /* <DEDUP_REMOVED lines=10> */
[----:B0-----:R-:W3:Y:S02]  /*6ca0*/  LDG.E.S8 R2, desc[UR36][R22.64] ;  /* 0x0000002416027981 */ /* 0x001ee4000c1e1300 */
[----:B---3--:R-:W0:Y:S01]  /*6cb0*/  I2F.F64.S16 R2, R2 ;  /* 0x0000000200027312 */ /* 0x008e220000101c00 */
[----:B------:R-:W-:Y:S05]  /*6cc0*/  BRA `(.L_x_2689) ;  /* 0x0000000c006c7947 */ /* 0x000fea0003800000 */
.L_x_2687:
[----:B0-----:R-:W3:Y:S02]  /*6cd0*/  LDG.E.U8 R2, desc[UR36][R22.64] ;  /* 0x0000002416027981 */ /* 0x001ee4000c1e1100 */
[----:B---3--:R-:W0:Y:S01]  /*6ce0*/  I2F.F64.U16 R2, R2 ;  /* 0x0000000200027312 */ /* 0x008e220000101800 */
[----:B------:R-:W-:Y:S05]  /*6cf0*/  BRA `(.L_x_2689) ;  /* 0x0000000c00607947 */ /* 0x000fea0003800000 */
.L_x_2686:
[----:B------:R-:W-:-:S09]  /*6d00*/  UISETP.NE.AND UP0, UPT, UR4, 0x2, UPT ;  /* 0x000000020400788c */ /* 0x000fd2000bf05270 */
[----:B------:R-:W-:Y:S05]  /*6d10*/  BRA.U !UP0, `(.L_x_2690) ;  /* 0x0000000108287547 */ /* 0x000fea000b800000 */
[----:B------:R-:W-:-:S09]  /*6d20*/  UISETP.NE.AND UP0, UPT, UR4, 0x3, UPT ;  /* 0x000000030400788c */ /* 0x000fd2000bf05270 */
[----:B------:R-:W-:Y:S05]  /*6d30*/  BRA.U !UP0, `(.L_x_2691) ;  /* 0x0000000108147547 */ /* 0x000fea000b800000 */
[----:B------:R-:W-:-:S09]  /*6d40*/  UISETP.NE.AND UP0, UPT, UR4, 0x4, UPT ;  /* 0x000000040400788c */ /* 0x000fd2000bf05270 */
[----:B------:R-:W-:Y:S05]  /*6d50*/  BRA.U UP0, `(.L_x_2688) ;  /* 0x0000000900ec7547 */ /* 0x000fea000b800000 */
[----:B0-----:R-:W3:Y:S02]  /*6d60*/  LDG.E.64 R2, desc[UR36][R22.64] ;  /* 0x0000002416027981 */ /* 0x001ee4000c1e1b00 */
[----:B---3--:R-:W0:Y:S01]  /*6d70*/  I2F.F64.S64 R2, R2 ;  /* 0x0000000200027312 */ /* 0x008e220000301c00 */
[----:B------:R-:W-:Y:S05]  /*6d80*/  BRA `(.L_x_2689) ;  /* 0x0000000c003c7947 */ /* 0x000fea0003800000 */
.L_x_2691:
[----:B0-----:R-:W3:Y:S02]  /*6d90*/  LDG.E R2, desc[UR36][R22.64] ;  /* 0x0000002416027981 */ /* 0x001ee4000c1e1900 */
[----:B---3--:R-:W0:Y:S01]  /*6da0*/  I2F.F64 R2, R2 ;  /* 0x0000000200027312 */ /* 0x008e220000201c00 */
[----:B------:R-:W-:Y:S05]  /*6db0*/  BRA `(.L_x_2689) ;  /* 0x0000000c00307947 */ /* 0x000fea0003800000 */
.L_x_2690:
[----:B0-----:R-:W3:Y:S02]  /*6dc0*/  LDG.E.U16 R2, desc[UR36][R22.64] ;  /* 0x0000002416027981 */ /* 0x001ee4000c1e1500 */
[----:B---3--:R-:W0:Y:S01]  /*6dd0*/  I2F.F64.S16 R2, R2 ;  /* 0x0000000200027312 */ /* 0x008e220000101c00 */
[----:B------:R-:W-:Y:S05]  /*6de0*/  BRA `(.L_x_2689) ;  /* 0x0000000c00247947 */ /* 0x000fea0003800000 */
.L_x_2685:
[----:B------:R-:W-:-:S09]  /*6df0*/  UISETP.GT.AND UP0, UPT, UR4, 0x6, UPT ;  /* 0x000000060400788c */ /* 0x000fd2000bf04270 */
[----:B------:R-:W-:Y:S05]  /*6e00*/  BRA.U UP0, `(.L_x_2692) ;  /* 0x0000000100347547 */ /* 0x000fea000b800000 */
[----:B------:R-:W-:-:S09]  /*6e10*/  UISETP.NE.AND UP0, UPT, UR4, 0x5, UPT ;  /* 0x000000050400788c */ /* 0x000fd2000bf05270 */
[----:B------:R-:W-:Y:S05]  /*6e20*/  BRA.U !UP0, `(.L_x_2693) ;  /* 0x0000000108187547 */ /* 0x000fea000b800000 */
[----:B------:R-:W-:-:S09]  /*6e30*/  UISETP.NE.AND UP0, UPT, UR4, 0x6, UPT ;  /* 0x000000060400788c */ /* 0x000fd2000bf05270 */
[----:B------:R-:W-:Y:S05]  /*6e40*/  BRA.U UP0, `(.L_x_2688) ;  /* 0x0000000900b07547 */ /* 0x000fea000b800000 */
[----:B0-----:R-:W3:Y:S02]  /*6e50*/  LDG.E R2, desc[UR36][R22.64] ;  /* 0x0000002416027981 */ /* 0x001ee4000c1e1900 */
[----:B---3--:R-:W-:-:S06]  /*6e60*/  FMUL.FTZ R2, R2, 1 ;  /* 0x3f80000002027820 */ /* 0x008fcc0000410000 */
[----:B------:R-:W0:Y:S01]  /*6e70*/  F2F.F64.F32 R2, R2 ;  /* 0x0000000200027310 */ /* 0x000e220000201800 */
[----:B------:R-:W-:Y:S05]  /*6e80*/  BRA `(.L_x_2689) ;  /* 0x0000000800fc7947 */ /* 0x000fea0003800000 */
.L_x_2693:
[----:B0-----:R-:W3:Y:S02]  /*6e90*/  LDG.E.U16 R0, desc[UR36][R22.64] ;  /* 0x0000002416007981 */ /* 0x001ee4000c1e1500 */
[----:B---3--:R-:W-:-:S05]  /*6ea0*/  HADD2.F32 R0, -RZ, R0.H0_H0 ;  /* 0x20000000ff007230 */ /* 0x008fca0000004100 */
[----:B------:R-:W-:-:S04]  /*6eb0*/  FMUL.FTZ R0, R0, 1 ;  /* 0x3f80000000007820 */ /* 0x000fc80000410000 */
[----:B------:R0:W3:Y:S01]  /*6ec0*/  F2F.F64.F32 R2, R0 ;  /* 0x0000000000027310 */ /* 0x0000e20000201800 */
[----:B------:R-:W-:Y:S05]  /*6ed0*/  BRA `(.L_x_2689) ;  /* 0x0000000800e87947 */ /* 0x000fea0003800000 */
.L_x_2692:
        /* <DEDUP_REMOVED lines=10> */
.L_x_2695:
[----:B------:R-:W0:Y:S02]  /*6f80*/  LDG.E.U16 R22, desc[UR36][R22.64] ;  /* 0x0000002416167981 */ /* 0x000e24000c1e1500 */
[----:B0-----:R-:W-:-:S05]  /*6f90*/  HADD2.F32 R0, -RZ, R22.H0_H0 ;  /* 0x20000016ff007230 */ /* 0x001fca0000004100 */
[----:B------:R-:W-:-:S04]  /*6fa0*/  FMUL.FTZ R0, R0, 1 ;  /* 0x3f80000000007820 */ /* 0x000fc80000410000 */
[----:B------:R0:W3:Y:S01]  /*6fb0*/  F2F.F64.F32 R2, R0 ;  /* 0x0000000000027310 */ /* 0x0000e20000201800 */
[----:B------:R-:W-:Y:S05]  /*6fc0*/  BRA `(.L_x_2689) ;  /* 0x0000000800ac7947 */ /* 0x000fea0003800000 */
.L_x_2694:
[----:B0-----:R0:W5:Y:S01]  /*6fd0*/  LDG.E.64 R2, desc[UR36][R22.64] ;  /* 0x0000002416027981 */ /* 0x001162000c1e1b00 */
[----:B------:R-:W-:Y:S05]  /*6fe0*/  BRA `(.L_x_2689) ;  /* 0x0000000800a47947 */ /* 0x000fea0003800000 */
.L_x_2684:
        /* <DEDUP_REMOVED lines=8> */
[----:B------:R-:W3:Y:S01]  /*7070*/  LDG.E.U8 R22, desc[UR36][R22.64] ;  /* 0x0000002416167981 */ /* 0x000ee2000c1e1100 */
[----:B0-----:R-:W-:Y:S02]  /*7080*/  MOV R2, RZ ;  /* 0x000000ff00027202 */ /* 0x001fe40000000f00 */
[----:B---3--:R-:W-:-:S04]  /*7090*/  ISETP.NE.AND P0, PT, R22, RZ, PT ;  /* 0x000000ff1600720c */ /* 0x008fc80003f05270 */
[----:B------:R-:W-:Y:S01]  /*70a0*/  FSEL R3, RZ, 1.875, !P0 ;  /* 0x3ff00000ff037808 */ /* 0x000fe20004000000 */
[----:B------:R-:W-:Y:S08]  /*70b0*/  BRA `(.L_x_2689) ;  /* 0x0000000800707947 */ /* 0x000ff00003800000 */
.L_x_2698:
[----:B0-----:R0:W5:Y:S01]  /*70c0*/  LDG.E.64 R2, desc[UR36][R22.64] ;  /* 0x0000002416027981 */ /* 0x001162000c1e1b00 */
[----:B------:R-:W-:Y:S05]  /*70d0*/  BRA `(.L_x_2689) ;  /* 0x0000000800687947 */ /* 0x000fea0003800000 */
.L_x_2697:
[----:B------:R-:W-:-:S09]  /*70e0*/  UISETP.NE.AND UP0, UPT, UR4, 0xf, UPT ;  /* 0x0000000f0400788c */ /* 0x000fd2000bf05270 */
[----:B------:R-:W-:Y:S05]  /*70f0*/  BRA.U !UP0, `(.L_x_2699) ;  /* 0x00000001089c7547 */ /* 0x000fea000b800000 */
[----:B------:R-:W-:-:S09]  /*7100*/  UISETP.NE.AND UP0, UPT, UR4, 0x17, UPT ;  /* 0x000000170400788c */ /* 0x000fd2000bf05270 */
[----:B------:R-:W-:Y:S05]  /*7110*/  BRA.U !UP0, `(.L_x_2700) ;  /* 0x00000001085c7547 */ /* 0x000fea000b800000 */
[----:B------:R-:W-:-:S09]  /*7120*/  UISETP.NE.AND UP0, UPT, UR4, 0x18, UPT ;  /* 0x000000180400788c */ /* 0x000fd2000bf05270 */
[----:B------:R-:W-:Y:S05]  /*7130*/  BRA.U UP0, `(.L_x_2688) ;  /* 0x0000000500f47547 */ /* 0x000fea000b800000 */
[----:B0-----:R-:W3:Y:S01]  /*7140*/  LDG.E.U8 R0, desc[UR36][R22.64] ;  /* 0x0000002416007981 */ /* 0x001ee2000c1e1100 */
[----:B------:R-:W-:Y:S02]  /*7150*/  IMAD.MOV.U32 R4, RZ, RZ, 0x1f ;  /* 0x0000001fff047424 */ /* 0x000fe400078e00ff */
[----:B---3--:R-:W-:-:S05]  /*7160*/  IMAD.SHL.U32 R0, R0, 0x1000000, RZ ;  /* 0x0100000000007824 */ /* 0x008fca00078e00ff */
        /* <DEDUP_REMOVED lines=18> */
.L_x_2700:
[----:B0-----:R-:W3:Y:S02]  /*7290*/  LDG.E.U8 R3, desc[UR36][R22.64] ;  /* 0x0000002416037981 */ /* 0x001ee4000c1e1100 */
[C---:B---3--:R-:W-:Y:S01]  /*72a0*/  IMAD.SHL.U32 R0, R3.reuse, 0x2000000, RZ ;  /* 0x0200000003007824 */ /* 0x048fe200078e00ff */
        /* <DEDUP_REMOVED lines=10> */
[----:B------:R0:W3:Y:S01]  /*7350*/  F2F.F64.F32 R2, R0 ;  /* 0x0000000000027310 */ /* 0x0000e20000201800 */
[----:B------:R-:W-:Y:S05]  /*7360*/  BRA `(.L_x_2689) ;  /* 0x0000000400c47947 */ /* 0x000fea0003800000 */
.L_x_2699:
[----:B0-----:R-:W3:Y:S02]  /*7370*/  LDG.E.U16 R0, desc[UR36][R22.64] ;  /* 0x0000002416007981 */ /* 0x001ee4000c1e1500 */
[----:B---3--:R-:W-:-:S04]  /*7380*/  IMAD.U32 R0, R0, 0x10000, RZ ;  /* 0x0001000000007824 */ /* 0x008fc800078e00ff */
[----:B------:R-:W-:-:S04]  /*7390*/  FMUL.FTZ R0, R0, 1 ;  /* 0x3f80000000007820 */ /* 0x000fc80000410000 */
[----:B------:R0:W3:Y:S01]  /*73a0*/  F2F.F64.F32 R2, R0 ;  /* 0x0000000000027310 */ /* 0x0000e20000201800 */
[----:B------:R-:W-:Y:S05]  /*73b0*/  BRA `(.L_x_2689) ;  /* 0x0000000400b07947 */ /* 0x000fea0003800000 */
.L_x_2696:
        /* <DEDUP_REMOVED lines=8> */
[----:B0-----:R-:W3:Y:S02]  /*7440*/  LDG.E.U16 R2, desc[UR36][R22.64] ;  /* 0x0000002416027981 */ /* 0x001ee4000c1e1500 */
[----:B---3--:R-:W0:Y:S01]  /*7450*/  I2F.F64.U16 R2, R2 ;  /* 0x0000000200027312 */ /* 0x008e220000101800 */
[----:B------:R-:W-:Y:S05]  /*7460*/  BRA `(.L_x_2689) ;  /* 0x0000000400847947 */ /* 0x000fea0003800000 */
.L_x_2703:
[----:B------:R-:W3:Y:S01]  /*7470*/  LDG.E.U8 R22, desc[UR36][R22.64] ;  /* 0x0000002416167981 */ /* 0x000ee2000c1e1100 */
[----:B0-----:R-:W-:Y:S02]  /*7480*/  CS2R R2, SRZ ;  /* 0x0000000000027805 */ /* 0x001fe4000001ff00 */
[----:B---3--:R-:W-:-:S13]  /*7490*/  ISETP.NE.AND P0, PT, R22, RZ, PT ;  /* 0x000000ff1600720c */ /* 0x008fda0003f05270 */
        /* <DEDUP_REMOVED lines=18> */
.L_x_2705:
[----:B------:R-:W-:Y:S05]  /*75c0*/  BSYNC.RECONVERGENT B0 ;  /* 0x0000000000007941 */ /* 0x000fea0003800200 */
.L_x_2704:
[----:B------:R-:W-:Y:S02]  /*75d0*/  SHF.L.U32 R0, R0, 0x14, RZ ;  /* 0x0000001400007819 */ /* 0x000fe400000006ff */
[----:B------:R-:W-:-:S04]  /*75e0*/  LEA R2, R2, 0x3b800000, 0x17 ;  /* 0x3b80000002027811 */ /* 0x000fc800078eb8ff */
[----:B------:R-:W-:-:S05]  /*75f0*/  LOP3.LUT R0, R2, R0, R7, 0xfe, !PT ;  /* 0x0000000002007212 */ /* 0x000fca00078efe07 */
[----:B------:R-:W-:-:S04]  /*7600*/  FMUL.FTZ R0, R0, 1 ;  /* 0x3f80000000007820 */ /* 0x000fc80000410000 */
[----:B------:R0:W3:Y:S01]  /*7610*/  F2F.F64.F32 R2, R0 ;  /* 0x0000000000027310 */ /* 0x0000e20000201800 */
[----:B------:R-:W-:Y:S05]  /*7620*/  BRA `(.L_x_2689) ;  /* 0x0000000400147947 */ /* 0x000fea0003800000 */
.L_x_2702:
[----:B------:R-:W3:Y:S01]  /*7630*/  LDG.E.U8 R22, desc[UR36][R22.64] ;  /* 0x0000002416167981 */ /* 0x000ee2000c1e1100 */
[----:B0-----:R-:W-:Y:S02]  /*7640*/  CS2R R2, SRZ ;  /* 0x0000000000027805 */ /* 0x001fe4000001ff00 */
[----:B---3--:R-:W-:-:S13]  /*7650*/  ISETP.NE.AND P0, PT, R22, RZ, PT ;  /* 0x000000ff1600720c */ /* 0x008fda0003f05270 */
        /* <DEDUP_REMOVED lines=18> */
.L_x_2707:
[----:B------:R-:W-:Y:S05]  /*7780*/  BSYNC.RECONVERGENT B0 ;  /* 0x0000000000007941 */ /* 0x000fea0003800200 */
.L_x_2706:
[----:B------:R-:W-:Y:S01]  /*7790*/  IMAD.SHL.U32 R0, R0, 0x200000, RZ ;  /* 0x0020000000007824 */ /* 0x000fe200078e00ff */
[----:B------:R-:W-:-:S04]  /*77a0*/  LEA R2, R2, 0x37800000, 0x17 ;  /* 0x3780000002027811 */ /* 0x000fc800078eb8ff */
[----:B------:R-:W-:-:S05]  /*77b0*/  LOP3.LUT R0, R2, R0, R7, 0xfe, !PT ;  /* 0x0000000002007212 */ /* 0x000fca00078efe07 */
[----:B------:R-:W-:-:S04]  /*77c0*/  FMUL.FTZ R0, R0, 1 ;  /* 0x3f80000000007820 */ /* 0x000fc80000410000 */
[----:B------:R0:W3:Y:S01]  /*77d0*/  F2F.F64.F32 R2, R0 ;  /* 0x0000000000027310 */ /* 0x0000e20000201800 */
[----:B------:R-:W-:Y:S05]  /*77e0*/  BRA `(.L_x_2689) ;  /* 0x0000000000a47947 */ /* 0x000fea0003800000 */
.L_x_2701:
[----:B------:R-:W-:-:S09]  /*77f0*/  UISETP.NE.AND UP0, UPT, UR4, 0x1c, UPT ;  /* 0x0000001c0400788c */ /* 0x000fd2000bf05270 */
[----:B------:R-:W-:Y:S05]  /*7800*/  BRA.U !UP0, `(.L_x_2708) ;  /* 0x0000000108947547 */ /* 0x000fea000b800000 */
[----:B------:R-:W-:-:S09]  /*7810*/  UISETP.NE.AND UP0, UPT, UR4, 0x1d, UPT ;  /* 0x0000001d0400788c */ /* 0x000fd2000bf05270 */
[----:B------:R-:W-:Y:S05]  /*7820*/  BRA.U !UP0, `(.L_x_2709) ;  /* 0x0000000108807547 */ /* 0x000fea000b800000 */
[----:B------:R-:W-:-:S09]  /*7830*/  UISETP.NE.AND UP0, UPT, UR4, 0x2c, UPT ;  /* 0x0000002c0400788c */ /* 0x000fd2000bf05270 */
[----:B------:R-:W-:Y:S05]  /*7840*/  BRA.U UP0, `(.L_x_2688) ;  /* 0x0000000100307547 */ /* 0x000fea000b800000 */
[----:B0-----:R-:W3:Y:S01]  /*7850*/  LDG.E.U8 R0, desc[UR36][R22.64] ;  /* 0x0000002416007981 */ /* 0x001ee2000c1e1100 */
[----:B------:R-:W-:Y:S02]  /*7860*/  HFMA2 R2, -RZ, RZ, 0, 0 ;  /* 0x00000000ff027431 */ /* 0x000fe400000001ff */
[----:B------:R-:W-:Y:S01]  /*7870*/  IMAD.MOV.U32 R3, RZ, RZ, 0x38000000 ;  /* 0x38000000ff037424 */ /* 0x000fe200078e00ff */
[----:B---3--:R-:W-:-:S13]  /*7880*/  ISETP.NE.AND P0, PT, R0, RZ, PT ;  /* 0x000000ff0000720c */ /* 0x008fda0003f05270 */
[----:B------:R-:W-:Y:S05]  /*7890*/  @!P0 BRA `(.L_x_2689) ;  /* 0x0000000000788947 */ /* 0x000fea0003800000 */
[----:B------:R-:W-:-:S13]  /*78a0*/  ISETP.NE.AND P0, PT, R0, 0xff, PT ;  /* 0x000000ff0000780c */ /* 0x000fda0003f05270 */
[----:B------:R-:W-:Y:S01]  /*78b0*/  @P0 IMAD.SHL.U32 R0, R0, 0x800000, RZ ;  /* 0x0080000000000824 */ /* 0x000fe200078e00ff */
[----:B------:R-:W-:Y:S01]  /*78c0*/  @!P0 MOV R2, 0x20000000 ;  /* 0x2000000000028802 */ /* 0x000fe20000000f00 */
[----:B------:R-:W-:Y:S02]  /*78d0*/  @!P0 IMAD.MOV.U32 R3, RZ, RZ, 0x7ff80000 ;  /* 0x7ff80000ff038424 */ /* 0x000fe400078e00ff */
[----:B------:R-:W-:-:S04]  /*78e0*/  @P0 FMUL.FTZ R0, R0, 1 ;  /* 0x3f80000000000820 */ /* 0x000fc80000410000 */
[----:B------:R0:W3:Y:S01]  /*78f0*/  @P0 F2F.F64.F32 R2, R0 ;  /* 0x0000000000020310 */ /* 0x0000e20000201800 */
[----:B------:R-:W-:Y:S05]  /*7900*/  BRA `(.L_x_2689) ;  /* 0x00000000005c7947 */ /* 0x000fea0003800000 */
.L_x_2688:
[----:B0-----:R-:W-:Y:S01]  /*7910*/  MOV R2, 0x0 ;  /* 0x0000000000027802 */ /* 0x001fe20000000f00 */
[----:B------:R-:W0:Y:S01]  /*7920*/  LDCU.64 UR4, c[0x4][0x128] ;  /* 0x01002500ff0477ac */ /* 0x000e220008000a00 */
[----:B------:R-:W-:Y:S02]  /*7930*/  HFMA2 R12, -RZ, RZ, 0, 5.9604644775390625e-08 ;  /* 0x00000001ff0c7431 */ /* 0x000fe400000001ff */
[----:B------:R-:W-:Y:S01]  /*7940*/  IMAD.MOV.U32 R8, RZ, RZ, 0x4e ;  /* 0x0000004eff087424 */ /* 0x000fe200078e00ff */
[----:B------:R-:W3:Y:S01]  /*7950*/  LDCU.64 UR6, c[0x4][0x130] ;  /* 0x01002600ff0677ac */ /* 0x000ee20008000a00 */
[----:B------:R-:W1:Y:S01]  /*7960*/  LDC.64 R2, c[0x4][R2] ;  /* 0x0100000002027b82 */ /* 0x000e620000000a00 */
[----:B------:R-:W-:Y:S01]  /*7970*/  IMAD.MOV.U32 R13, RZ, RZ, RZ ;  /* 0x000000ffff0d7224 */ /* 0x000fe200078e00ff */
[----:B------:R-:W2:Y:S01]  /*7980*/  LDCU.64 UR8, c[0x4][0x8] ;  /* 0x01000100ff0877ac */ /* 0x000ea20008000a00 */
[----:B0-----:R-:W-:Y:S01]  /*7990*/  IMAD.U32 R4, RZ, RZ, UR4 ;  /* 0x00000004ff047e24 */ /* 0x001fe2000f8e00ff */
[----:B------:R-:W-:Y:S01]  /*79a0*/  MOV R5, UR5 ;  /* 0x0000000500057c02 */ /* 0x000fe20008000f00 */
[----:B---3--:R-:W-:-:S02]  /*79b0*/  IMAD.U32 R6, RZ, RZ, UR6 ;  /* 0x00000006ff067e24 */ /* 0x008fc4000f8e00ff */
[----:B------:R-:W-:Y:S01]  /*79c0*/  IMAD.U32 R7, RZ, RZ, UR7 ;  /* 0x00000007ff077e24 */ /* 0x000fe2000f8e00ff */
[----:B--2---:R-:W-:Y:S01]  /*79d0*/  MOV R10, UR8 ;  /* 0x00000008000a7c02 */ /* 0x004fe20008000f00 */
[----:B------:R-:W-:-:S07]  /*79e0*/  IMAD.U32 R11, RZ, RZ, UR9 ;  /* 0x00000009ff0b7e24 */ /* 0x000fce000f8e00ff */
[----:B------:R-:W-:-:S07]  /*79f0*/  LEPC R20, `(.L_x_2710) ;  /* 0x000000001014794e */ /* 0x000fce0000000000 */
[----:B-1--45:R-:W-:Y:S05]  /*7a00*/  CALL.ABS.NOINC R2 ;  /* 0x0000000002007343 */ /* 0x032fea0003c00000 */
.L_x_2710:
[----:B------:R-:W-:Y:S01]  /*7a10*/  CS2R R2, SRZ ;  /* 0x0000000000027805 */ /* 0x000fe2000001ff00 */
[----:B------:R-:W-:Y:S06]  /*7a20*/  BRA `(.L_x_2689) ;  /* 0x0000000000147947 */ /* 0x000fec0003800000 */
.L_x_2709:
[----:B0-----:R-:W3:Y:S02]  /*7a30*/  LDG.E.64 R2, desc[UR36][R22.64] ;  /* 0x0000002416027981 */ /* 0x001ee4000c1e1b00 */
[----:B---3--:R-:W0:Y:S01]  /*7a40*/  I2F.F64.U64 R2, R2 ;  /* 0x0000000200027312 */ /* 0x008e220000301800 */
[----:B------:R-:W-:Y:S05]  /*7a50*/  BRA `(.L_x_2689) ;  /* 0x0000000000087947 */ /* 0x000fea0003800000 */
.L_x_2708:
[----:B0-----:R-:W3:Y:S02]  /*7a60*/  LDG.E R2, desc[UR36][R22.64] ;  /* 0x0000002416027981 */ /* 0x001ee4000c1e1900 */
[----:B---3--:R-:W0:Y:S02]  /*7a70*/  I2F.F64.U32 R2, R2 ;  /* 0x0000000200027312 */ /* 0x008e240000201800 */
.L_x_2689:
[----:B------:R-:W-:Y:S05]  /*7a80*/  BSYNC.RECONVERGENT B6 ;  /* 0x0000000000067941 */ /* 0x000fea0003800200 */
.L_x_2683:
[----:B------:R-:W0:Y:S01]  /*7a90*/  LDCU.128 UR8, c[0x0][0x600] ;  /* 0x0000c000ff0877ac */ /* 0x000e220008000c00 */
[----:B------:R-:W1:Y:S01]  /*7aa0*/  LDCU.64 UR4, c[0x0][0x5e8] ;  /* 0x0000bd00ff0477ac */ /* 0x000e620008000a00 */
[C---:B0--3-5:R-:W-:Y:S02]  /*7ab0*/  DSETP.GE.AND P1, PT, R2.reuse, UR10, PT ;  /* 0x0000000a02007e2a */ /* 0x069fe4000bf26000 */
[----:B------:R-:W-:Y:S01]  /*7ac0*/  DSETP.GTU.AND P0, PT, R2, UR8, PT ;  /* 0x0000000802007e2a */ /* 0x000fe2000bf0c000 */
[----:B-1----:R-:W-:Y:S01]  /*7ad0*/  IADD3 R2, P2, PT, R18, UR4, RZ ;  /* 0x0000000412027c10 */ /* 0x002fe2000ff5e0ff */
[----:B------:R-:W-:Y:S02]  /*7ae0*/  ULOP3.LUT UR4, UR40, 0xff, URZ, 0xc0, !UPT ;  /* 0x000000ff28047892 */ /* 0x000fe4000f8ec0ff */
[----:B--2-4-:R-:W-:Y:S02]  /*7af0*/  FSEL R0, R16, RZ, !P1 ;  /* 0x000000ff10007208 */ /* 0x014fe40004800000 */
[----:B------:R-:W-:Y:S01]  /*7b00*/  FSEL R16, R17, RZ, !P1 ;  /* 0x000000ff11107208 */ /* 0x000fe20004800000 */
[----:B------:R-:W-:Y:S01]  /*7b10*/  UISETP.GT.AND UP0, UPT, UR4, 0x9, UPT ;  /* 0x000000090400788c */ /* 0x000fe2000bf04270 */
[----:B------:R-:W-:Y:S01]  /*7b20*/  IMAD.X R3, RZ, RZ, UR5, P2 ;  /* 0x00000005ff037e24 */ /* 0x000fe200090e06ff */
[----:B------:R-:W-:-:S02]  /*7b30*/  FSEL R4, R0, RZ, P0 ;  /* 0x000000ff00047208 */ /* 0x000fc40000000000 */
[----:B------:R-:W-:-:S05]  /*7b40*/  FSEL R5, R16, RZ, P0 ;  /* 0x000000ff10057208 */ /* 0x000fca0000000000 */
        /* <DEDUP_REMOVED lines=12> */
.L_x_2714:
[----:B------:R-:W0:Y:S02]  /*7c10*/  F2I.S64.F64.TRUNC R4, R4 ;  /* 0x0000000400047311 */ /* 0x000e24000030d900 */
[----:B0-----:R-:W-:-:S05]  /*7c20*/  MOV R7, R4 ;  /* 0x0000000400077202 */ /* 0x001fca0000000f00 */
[----:B------:R0:W-:Y:S01]  /*7c30*/  STG.E.U8 desc[UR36][R2.64], R7 ;  /* 0x0000000702007986 */ /* 0x0001e2000c101124 */
[----:B------:R-:W-:Y:S05]  /*7c40*/  BRA `(.L_x_2716) ;  /* 0x0000000c00e07947 */ /* 0x000fea0003800000 */
.L_x_2713:
        /* <DEDUP_REMOVED lines=9> */
.L_x_2718:
[----:B------:R-:W0:Y:S02]  /*7ce0*/  F2I.F64.TRUNC R5, R4 ;  /* 0x0000000400057311 */ /* 0x000e24000030d100 */
[----:B0-----:R0:W-:Y:S01]  /*7cf0*/  STG.E desc[UR36][R2.64], R5 ;  /* 0x0000000502007986 */ /* 0x0011e2000c101924 */
[----:B------:R-:W-:Y:S05]  /*7d00*/  BRA `(.L_x_2716) ;  /* 0x0000000c00b07947 */ /* 0x000fea0003800000 */
.L_x_2717:
[----:B------:R-:W0:Y:S02]  /*7d10*/  F2I.F64.TRUNC R5, R4 ;  /* 0x0000000400057311 */ /* 0x000e24000030d100 */
[----:B0-----:R0:W-:Y:S01]  /*7d20*/  STG.E.U16 desc[UR36][R2.64], R5 ;  /* 0x0000000502007986 */ /* 0x0011e2000c101524 */
[----:B------:R-:W-:Y:S05]  /*7d30*/  BRA `(.L_x_2716) ;  /* 0x0000000c00a47947 */ /* 0x000fea0003800000 */
.L_x_2712:
        /* <DEDUP_REMOVED lines=13> */
.L_x_2720:
        /* <DEDUP_REMOVED lines=8> */
.L_x_2719:
        /* <DEDUP_REMOVED lines=14> */
.L_x_2722:
        /* <DEDUP_REMOVED lines=9> */
.L_x_2721:
[----:B------:R0:W-:Y:S01]  /*8000*/  STG.E.64 desc[UR36][R2.64], R4 ;  /* 0x0000000402007986 */ /* 0x0001e2000c101b24 */
[----:B------:R-:W-:Y:S05]  /*8010*/  BRA `(.L_x_2716) ;  /* 0x0000000800ec7947 */ /* 0x000fea0003800000 */
.L_x_2711:
        /* <DEDUP_REMOVED lines=13> */
.L_x_2726:
        /* <DEDUP_REMOVED lines=22> */
.L_x_2729:
[----:B------:R-:W-:-:S04]  /*8250*/  SHF.R.U32.HI R5, RZ, 0x18, R7 ;  /* 0x00000018ff057819 */ /* 0x000fc80000011607 */
[----:B------:R-:W-:-:S07]  /*8260*/  LOP3.LUT R0, R0, 0x80, R5, 0xf8, !PT ;  /* 0x0000008000007812 */ /* 0x000fce00078ef805 */
.L_x_2728:
[----:B------:R-:W-:Y:S05]  /*8270*/  BSYNC.RECONVERGENT B0 ;  /* 0x0000000000007941 */ /* 0x000fea0003800200 */
.L_x_2727:
[----:B------:R0:W-:Y:S01]  /*8280*/  STG.E.U8 desc[UR36][R2.64], R0 ;  /* 0x0000000002007986 */ /* 0x0001e2000c101124 */
[----:B------:R-:W-:Y:S05]  /*8290*/  BRA `(.L_x_2716) ;  /* 0x00000008004c7947 */ /* 0x000fea0003800000 */
.L_x_2725:
        /* <DEDUP_REMOVED lines=22> */
.L_x_2732:
[----:B------:R-:W-:-:S04]  /*8400*/  SHF.R.U32.HI R5, RZ, 0x18, R7 ;  /* 0x00000018ff057819 */ /* 0x000fc80000011607 */
[----:B------:R-:W-:-:S07]  /*8410*/  LOP3.LUT R0, R0, 0x80, R5, 0xf8, !PT ;  /* 0x0000008000007812 */ /* 0x000fce00078ef805 */
.L_x_2731:
[----:B------:R-:W-:Y:S05]  /*8420*/  BSYNC.RECONVERGENT B0 ;  /* 0x0000000000007941 */ /* 0x000fea0003800200 */
.L_x_2730:
[----:B------:R0:W-:Y:S01]  /*8430*/  STG.E.U8 desc[UR36][R2.64], R0 ;  /* 0x0000000002007986 */ /* 0x0001e2000c101124 */
[----:B------:R-:W-:Y:S05]  /*8440*/  BRA `(.L_x_2716) ;  /* 0x0000000400e07947 */ /* 0x000fea0003800000 */
.L_x_2724:
        /* <DEDUP_REMOVED lines=8> */
[----:B------:R0:W1:Y:S01]  /*84d0*/  F2F.F32.F64 R8, R4 ;  /* 0x0000000400087310 */ /* 0x0000620000301000 */
[----:B------:R-:W-:Y:S01]  /*84e0*/  DSETP.GEU.AND P0, PT, |R4|, UR4, PT ;  /* 0x0000000404007e2a */ /* 0x000fe2000bf0e200 */
[----:B0-----:R-:W-:-:S13]  /*84f0*/  HFMA2 R5, -RZ, RZ, 0, 1.5199184417724609375e-05 ;  /* 0x000000ffff057431 */ /* 0x001fda00000001ff */
        /* <DEDUP_REMOVED lines=15> */
.L_x_2734:
[----:B------:R-:W0:Y:S02]  /*85f0*/  F2I.U64.F64.TRUNC R4, R4 ;  /* 0x0000000400047311 */ /* 0x000e24000030d800 */
[----:B0-----:R0:W-:Y:S01]  /*8600*/  STG.E.64 desc[UR36][R2.64], R4 ;  /* 0x0000000402007986 */ /* 0x0011e2000c101b24 */
[----:B------:R-:W-:Y:S05]  /*8610*/  BRA `(.L_x_2716) ;  /* 0x00000004006c7947 */ /* 0x000fea0003800000 */
.L_x_2733:
[----:B------:R-:W0:Y:S02]  /*8620*/  F2I.U32.F64.TRUNC R5, R4 ;  /* 0x0000000400057311 */ /* 0x000e24000030d000 */
[----:B0-----:R0:W-:Y:S01]  /*8630*/  STG.E desc[UR36][R2.64], R5 ;  /* 0x0000000502007986 */ /* 0x0011e2000c101924 */
[----:B------:R-:W-:Y:S05]  /*8640*/  BRA `(.L_x_2716) ;  /* 0x0000000400607947 */ /* 0x000fea0003800000 */
.L_x_2723:
        /* <DEDUP_REMOVED lines=10> */
.L_x_2736:
[----:B------:R-:W-:-:S05]  /*86f0*/  CS2R R6, SRZ ;  /* 0x0000000000067805 */ /* 0x000fca000001ff00 */
[----:B------:R4:W-:Y:S01]  /*8700*/  STG.E.128 desc[UR36][R2.64], R4 ;  /* 0x0000000402007986 */ /* 0x0009e2000c101d24 */
[----:B------:R-:W-:Y:S05]  /*8710*/  BRA `(.L_x_2716) ;  /* 0x00000004002c7947 */ /* 0x000fea0003800000 */
.L_x_2735:
[----:B------:R-:W-:-:S09]  /*8720*/  UISETP.NE.AND UP0, UPT, UR4, 0xf, UPT ;  /* 0x0000000f0400788c */ /* 0x000fd2000bf05270 */
[----:B------:R-:W-:Y:S05]  /*8730*/  BRA.U !UP0, `(.L_x_2737) ;  /* 0x0000000508087547 */ /* 0x000fea000b800000 */
[----:B------:R-:W-:-:S09]  /*8740*/  UISETP.NE.AND UP0, UPT, UR4, 0x17, UPT ;  /* 0x000000170400788c */ /* 0x000fd2000bf05270 */
[----:B------:R-:W-:Y:S05]  /*8750*/  BRA.U !UP0, `(.L_x_2738) ;  /* 0x0000000108a07547 */ /* 0x000fea000b800000 */
[----:B------:R-:W-:-:S09]  /*8760*/  UISETP.NE.AND UP0, UPT, UR4, 0x18, UPT ;  /* 0x000000180400788c */ /* 0x000fd2000bf05270 */
[----:B------:R-:W-:Y:S05]  /*8770*/  BRA.U !UP0, `(.L_x_2739) ;  /* 0x0000000108447547 */ /* 0x000fea000b800000 */
.L_x_2715:
[----:B------:R-:W-:Y:S01]  /*8780*/  MOV R0, 0x0 ;  /* 0x0000000000007802 */ /* 0x000fe20000000f00 */
[----:B------:R-:W0:Y:S01]  /*8790*/  LDCU.64 UR4, c[0x4][0x128] ;  /* 0x01002500ff0477ac */ /* 0x000e220008000a00 */
[----:B------:R-:W-:Y:S02]  /*87a0*/  HFMA2 R8, -RZ, RZ, 0, 6.020069122314453125e-06 ;  /* 0x00000065ff087431 */ /* 0x000fe400000001ff */
[----:B------:R-:W-:Y:S01]  /*87b0*/  IMAD.MOV.U32 R12, RZ, RZ, 0x1 ;  /* 0x00000001ff0c7424 */ /* 0x000fe200078e00ff */
[----:B------:R1:W2:Y:S01]  /*87c0*/  LDC.64 R2, c[0x4][R0] ;  /* 0x0100000000027b82 */ /* 0x0002a20000000a00 */
[----:B------:R-:W3:Y:S01]  /*87d0*/  LDCU.64 UR6, c[0x4][0x130] ;  /* 0x01002600ff0677ac */ /* 0x000ee20008000a00 */
[----:B------:R-:W-:Y:S01]  /*87e0*/  MOV R13, RZ ;  /* 0x000000ff000d7202 */ /* 0x000fe20000000f00 */
[----:B------:R-:W4:Y:S01]  /*87f0*/  LDCU.64 UR8, c[0x4][0x10] ;  /* 0x01000200ff0877ac */ /* 0x000f220008000a00 */
[----:B0-----:R-:W-:Y:S02]  /*8800*/  IMAD.U32 R4, RZ, RZ, UR4 ;  /* 0x00000004ff047e24 */ /* 0x001fe4000f8e00ff */
[----:B------:R-:W-:Y:S01]  /*8810*/  IMAD.U32 R5, RZ, RZ, UR5 ;  /* 0x00000005ff057e24 */ /* 0x000fe2000f8e00ff */
[----:B---3--:R-:W-:Y:S01]  /*8820*/  MOV R6, UR6 ;  /* 0x0000000600067c02 */ /* 0x008fe20008000f00 */
[----:B------:R-:W-:Y:S01]  /*8830*/  IMAD.U32 R7, RZ, RZ, UR7 ;  /* 0x00000007ff077e24 */ /* 0x000fe2000f8e00ff */
[----:B----4-:R-:W-:Y:S01]  /*8840*/  MOV R10, UR8 ;  /* 0x00000008000a7c02 */ /* 0x010fe20008000f00 */
[----:B-1----:R-:W-:-:S07]  /*8850*/  IMAD.U32 R11, RZ, RZ, UR9 ;  /* 0x00000009ff0b7e24 */ /* 0x002fce000f8e00ff */
[----:B------:R-:W-:-:S07]  /*8860*/  LEPC R20, `(.L_x_2740) ;  /* 0x000000001014794e */ /* 0x000fce0000000000 */
[----:B--2---:R-:W-:Y:S05]  /*8870*/  CALL.ABS.NOINC R2 ;  /* 0x0000000002007343 */ /* 0x004fea0003c00000 */
.L_x_2740:
[----:B------:R-:W-:Y:S05]  /*8880*/  BRA `(.L_x_2716) ;  /* 0x0000000000d07947 */ /* 0x000fea0003800000 */
.L_x_2739:
[----:B------:R-:W-:Y:S01]  /*8890*/  UMOV UR4, 0xf0000000 ;  /* 0xf000000000047882 */ /* 0x000fe20000000000 */
[----:B------:R-:W-:Y:S01]  /*88a0*/  UMOV UR5, 0x380fffff ;  /* 0x380fffff00057882 */ /* 0x000fe20000000000 */
[----:B------:R-:W0:Y:S01]  /*88b0*/  F2F.F32.F64 R9, R4 ;  /* 0x0000000400097310 */ /* 0x000e220000301000 */
[----:B------:R-:W-:Y:S01]  /*88c0*/  DSETP.GEU.AND P0, PT, |R4|, UR4, PT ;  /* 0x0000000404007e2a */ /* 0x000fe2000bf0e200 */
[----:B------:R-:W-:Y:S01]  /*88d0*/  BSSY.RECONVERGENT B0, `(.L_x_2741) ;  /* 0x000000d000007945 */ /* 0x000fe20003800200 */
[----:B------:R-:W-:-:S12]  /*88e0*/  IMAD.MOV.U32 R0, RZ, RZ, 0x7f ;  /* 0x0000007fff007424 */ /* 0x000fd800078e00ff */
[----:B0-----:R-:W-:-:S05]  /*88f0*/  @!P0 FMUL R9, R9, 1.175494350822287508e-38 ;  /* 0x0080000009098820 */ /* 0x001fca0000400000 */
        /* <DEDUP_REMOVED lines=10> */
.L_x_2742:
[----:B------:R-:W-:Y:S05]  /*89a0*/  BSYNC.RECONVERGENT B0 ;  /* 0x0000000000007941 */ /* 0x000fea0003800200 */
.L_x_2741:
[----:B------:R-:W-:-:S05]  /*89b0*/  LOP3.LUT R7, R0, 0x80, R7, 0xf8, !PT ;  /* 0x0000008000077812 */ /* 0x000fca00078ef807 */
[----:B------:R2:W-:Y:S01]  /*89c0*/  STG.E.U8 desc[UR36][R2.64], R7 ;  /* 0x0000000702007986 */ /* 0x0005e2000c101124 */
[----:B------:R-:W-:Y:S05]  /*89d0*/  BRA `(.L_x_2716) ;  /* 0x00000000007c7947 */ /* 0x000fea0003800000 */
.L_x_2738:
[----:B------:R-:W-:Y:S01]  /*89e0*/  UMOV UR4, 0xf0000000 ;  /* 0xf000000000047882 */ /* 0x000fe20000000000 */
[----:B------:R-:W-:Y:S01]  /*89f0*/  UMOV UR5, 0x380fffff ;  /* 0x380fffff00057882 */ /* 0x000fe20000000000 */
[----:B------:R-:W0:Y:S01]  /*8a00*/  F2F.F32.F64 R7, R4 ;  /* 0x0000000400077310 */ /* 0x000e220000301000 */
[----:B------:R-:W-:Y:S01]  /*8a10*/  DSETP.GEU.AND P0, PT, |R4|, UR4, PT ;  /* 0x0000000404007e2a */ /* 0x000fe2000bf0e200 */
[----:B------:R-:W-:-:S13]  /*8a20*/  BSSY.RECONVERGENT B0, `(.L_x_2743) ;  /* 0x000000f000007945 */ /* 0x000fda0003800200 */
        /* <DEDUP_REMOVED lines=11> */
.L_x_2744:
[----:B------:R-:W-:Y:S02]  /*8ae0*/  ISETP.GT.U32.AND P0, PT, R6, 0x7f800000, PT ;  /* 0x7f8000000600780c */ /* 0x000fe40003f04070 */
[----:B------:R-:W-:-:S04]  /*8af0*/  MOV R0, 0x7f ;  /* 0x0000007f00007802 */ /* 0x000fc80000000f00 */
[----:B------:R-:W-:-:S07]  /*8b00*/  SEL R0, R0, 0x7c, P0 ;  /* 0x0000007c00007807 */ /* 0x000fce0000000000 */
.L_x_2745:
[----:B------:R-:W-:Y:S05]  /*8b10*/  BSYNC.RECONVERGENT B0 ;  /* 0x0000000000007941 */ /* 0x000fea0003800200 */
.L_x_2743:
[----:B------:R-:W-:-:S04]  /*8b20*/  SHF.R.U32.HI R5, RZ, 0x18, R7 ;  /* 0x00000018ff057819 */ /* 0x000fc80000011607 */
[----:B------:R-:W-:-:S05]  /*8b30*/  LOP3.LUT R5, R0, 0x80, R5, 0xf8, !PT ;  /* 0x0000008000057812 */ /* 0x000fca00078ef805 */
[----:B------:R1:W-:Y:S01]  /*8b40*/  STG.E.U8 desc[UR36][R2.64], R5 ;  /* 0x0000000502007986 */ /* 0x0003e2000c101124 */
[----:B------:R-:W-:Y:S05]  /*8b50*/  BRA `(.L_x_2716) ;  /* 0x00000000001c7947 */ /* 0x000fea0003800000 */
.L_x_2737:
[----:B------:R-:W-:Y:S01]  /*8b60*/  UMOV UR4, 0xf0000000 ;  /* 0xf000000000047882 */ /* 0x000fe20000000000 */
[----:B------:R-:W-:Y:S01]  /*8b70*/  UMOV UR5, 0x380fffff ;  /* 0x380fffff00057882 */ /* 0x000fe20000000000 */
[----:B------:R-:W0:Y:S01]  /*8b80*/  F2F.F32.F64 R0, R4 ;  /* 0x0000000400007310 */ /* 0x000e220000301000 */
[----:B------:R-:W-:-:S14]  /*8b90*/  DSETP.GEU.AND P0, PT, |R4|, UR4, PT ;  /* 0x0000000404007e2a */ /* 0x000fdc000bf0e200 */
[----:B0-----:R-:W-:-:S05]  /*8ba0*/  @!P0 FMUL R0, R0, 1.175494350822287508e-38 ;  /* 0x0080000000008820 */ /* 0x001fca0000400000 */
[----:B------:R-:W-:-:S05]  /*8bb0*/  F2FP.BF16.F32.PACK_AB R0, RZ, R0 ;  /* 0x00000000ff00723e */ /* 0x000fca00000010ff */
[----:B------:R0:W-:Y:S02]  /*8bc0*/  STG.E.U16 desc[UR36][R2.64], R0 ;  /* 0x0000000002007986 */ /* 0x0001e4000c101524 */
.L_x_2716:
[----:B------:R-:W-:-:S07]  /*8bd0*/  VIADD R19, R19, 0x80 ;  /* 0x0000008013137836 */ /* 0x000fce0000000000 */
.L_x_2653:
[----:B------:R-:W-:Y:S05]  /*8be0*/  BSYNC.RECONVERGENT B7 ;  /* 0x0000000000077941 */ /* 0x000fea0003800200 */
.L_x_2652:
[----:B------:R-:W5:Y:S01]  /*8bf0*/  LDCU UR4, c[0x0][0x380] ;  /* 0x00007000ff0477ac */ /* 0x000f620008000800 */
[----:B------:R-:W-:Y:S01]  /*8c00*/  BSSY.RECONVERGENT B7, `(.L_x_2746) ;  /* 0x0000456000077945 */ /* 0x000fe20003800200 */
[----:B-----5:R-:W-:-:S13]  /*8c10*/  ISETP.GE.AND P0, PT, R19, UR4, PT ;  /* 0x0000000413007c0c */ /* 0x020fda000bf06270 */
[----:B------:R-:W-:Y:S05]  /*8c20*/  @P0 BRA `(.L_x_2747) ;  /* 0x00000044004c0947 */ /* 0x000fea0003800000 */
[----:B------:R-:W5:Y:S01]  /*8c30*/  LDCU UR4, c[0x0][0x388] ;  /* 0x00007100ff0477ac */ /* 0x000f620008000800 */
[----:B------:R-:W-:Y:S01]  /*8c40*/  HFMA2 R18, -RZ, RZ, 0, 0 ;  /* 0x00000000ff127431 */ /* 0x000fe200000001ff */
        /* <DEDUP_REMOVED lines=352> */
.L_x_2748:
        /* <DEDUP_REMOVED lines=18> */
.L_x_2753:
[----:B------:R-:W2:Y:S02]  /*a370*/  LDG.E.U8 R2, desc[UR36][R2.64] ;  /* 0x0000002402027981 */ /* 0x000ea4000c1e1100 */
[----:B--2---:R0:W1:Y:S01]  /*a380*/  I2F.F64.U16 R16, R2 ;  /* 0x0000000200107312 */ /* 0x0040620000101800 */
[----:B------:R-:W-:Y:S05]  /*a390*/  BRA `(.L_x_2755) ;  /* 0x0000000c00607947 */ /* 0x000fea0003800000 */
.L_x_2752:
        /* <DEDUP_REMOVED lines=9> */
.L_x_2757:
[----:B------:R-:W2:Y:S02]  /*a430*/  LDG.E R2, desc[UR36][R2.64] ;  /* 0x0000002402027981 */ /* 0x000ea4000c1e1900 */
[----:B--2---:R0:W1:Y:S01]  /*a440*/  I2F.F64 R16, R2 ;  /* 0x0000000200107312 */ /* 0x0040620000201c00 */
[----:B------:R-:W-:Y:S05]  /*a450*/  BRA `(.L_x_2755) ;  /* 0x0000000c00307947 */ /* 0x000fea0003800000 */
.L_x_2756:
[----:B------:R-:W2:Y:S02]  /*a460*/  LDG.E.U16 R2, desc[UR36][R2.64] ;  /* 0x0000002402027981 */ /* 0x000ea4000c1e1500 */
[----:B--2---:R0:W1:Y:S01]  /*a470*/  I2F.F64.S16 R16, R2 ;  /* 0x0000000200107312 */ /* 0x0040620000101c00 */
[----:B------:R-:W-:Y:S05]  /*a480*/  BRA `(.L_x_2755) ;  /* 0x0000000c00247947 */ /* 0x000fea0003800000 */
.L_x_2751:
        /* <DEDUP_REMOVED lines=10> */
.L_x_2759:
[----:B------:R-:W2:Y:S02]  /*a530*/  LDG.E.U16 R0, desc[UR36][R2.64] ;  /* 0x0000002402007981 */ /* 0x000ea4000c1e1500 */
[----:B--2---:R-:W-:-:S05]  /*a540*/  HADD2.F32 R0, -RZ, R0.H0_H0 ;  /* 0x20000000ff007230 */ /* 0x004fca0000004100 */
[----:B------:R-:W-:-:S04]  /*a550*/  FMUL.FTZ R0, R0, 1 ;  /* 0x3f80000000007820 */ /* 0x000fc80000410000 */
[----:B------:R0:W1:Y:S01]  /*a560*/  F2F.F64.F32 R16, R0 ;  /* 0x0000000000107310 */ /* 0x0000620000201800 */
[----:B------:R-:W-:Y:S05]  /*a570*/  BRA `(.L_x_2755) ;  /* 0x0000000800e87947 */ /* 0x000fea0003800000 */
.L_x_2758:
        /* <DEDUP_REMOVED lines=10> */
.L_x_2761:
[----:B------:R-:W2:Y:S02]  /*a620*/  LDG.E.U16 R2, desc[UR36][R2.64] ;  /* 0x0000002402027981 */ /* 0x000ea4000c1e1500 */
[----:B--2---:R-:W-:-:S05]  /*a630*/  HADD2.F32 R0, -RZ, R2.H0_H0 ;  /* 0x20000002ff007230 */ /* 0x004fca0000004100 */
[----:B------:R-:W-:-:S04]  /*a640*/  FMUL.FTZ R0, R0, 1 ;  /* 0x3f80000000007820 */ /* 0x000fc80000410000 */
[----:B------:R0:W1:Y:S01]  /*a650*/  F2F.F64.F32 R16, R0 ;  /* 0x0000000000107310 */ /* 0x0000620000201800 */
[----:B------:R-:W-:Y:S05]  /*a660*/  BRA `(.L_x_2755) ;  /* 0x0000000800ac7947 */ /* 0x000fea0003800000 */
.L_x_2760:
[----:B------:R0:W5:Y:S01]  /*a670*/  LDG.E.64 R16, desc[UR36][R2.64] ;  /* 0x0000002402107981 */ /* 0x000162000c1e1b00 */
[----:B------:R-:W-:Y:S05]  /*a680*/  BRA `(.L_x_2755) ;  /* 0x0000000800a47947 */ /* 0x000fea0003800000 */
.L_x_2750:
        /* <DEDUP_REMOVED lines=13> */
.L_x_2764:
[----:B------:R0:W5:Y:S01]  /*a760*/  LDG.E.64 R16, desc[UR36][R2.64] ;  /* 0x0000002402107981 */ /* 0x000162000c1e1b00 */
[----:B------:R-:W-:Y:S05]  /*a770*/  BRA `(.L_x_2755) ;  /* 0x0000000800687947 */ /* 0x000fea0003800000 */
.L_x_2763:
[----:B------:R-:W-:-:S09]  /*a780*/  UISETP.NE.AND UP0, UPT, UR4, 0xf, UPT ;  /* 0x0000000f0400788c */ /* 0x000fd2000bf05270 */
[----:B------:R-:W-:Y:S05]  /*a790*/  BRA.U !UP0, `(.L_x_2765) ;  /* 0x00000001089c7547 */ /* 0x000fea000b800000 */
[----:B------:R-:W-:-:S09]  /*a7a0*/  UISETP.NE.AND UP0, UPT, UR4, 0x17, UPT ;  /* 0x000000170400788c */ /* 0x000fd2000bf05270 */
[----:B------:R-:W-:Y:S05]  /*a7b0*/  BRA.U !UP0, `(.L_x_2766) ;  /* 0x00000001085c7547 */ /* 0x000fea000b800000 */
[----:B------:R-:W-:-:S09]  /*a7c0*/  UISETP.NE.AND UP0, UPT, UR4, 0x18, UPT ;  /* 0x000000180400788c */ /* 0x000fd2000bf05270 */
[----:B------:R-:W-:Y:S05]  /*a7d0*/  BRA.U UP0, `(.L_x_2754) ;  /* 0x0000000500f47547 */ /* 0x000fea000b800000 */
[----:B------:R-:W2:Y:S01]  /*a7e0*/  LDG.E.U8 R0, desc[UR36][R2.64] ;  /* 0x0000002402007981 */ /* 0x000ea2000c1e1100 */
[----:B------:R-:W-:Y:S02]  /*a7f0*/  HFMA2 R6, -RZ, RZ, 0, 1.847743988037109375e-06 ;  /* 0x0000001fff067431 */ /* 0x000fe400000001ff */
        /* <DEDUP_REMOVED lines=8> */
[----:B------:R-:W-:Y:S01]  /*a880*/  IMAD.SHL.U32 R7, R5, 0x800000, RZ ;  /* 0x0080000005077824 */ /* 0x000fe200078e00ff */
[----:B------:R-:W-:-:S04]  /*a890*/  IADD3 R5, PT, PT, R4, 0x1000000, RZ ;  /* 0x0100000004057810 */ /* 0x000fc80007ffe0ff */
        /* <DEDUP_REMOVED lines=9> */
.L_x_2766:
        /* <DEDUP_REMOVED lines=14> */
.L_x_2765:
[----:B------:R-:W2:Y:S02]  /*aa10*/  LDG.E.U16 R0, desc[UR36][R2.64] ;  /* 0x0000002402007981 */ /* 0x000ea4000c1e1500 */
[----:B--2---:R-:W-:-:S05]  /*aa20*/  SHF.L.U32 R0, R0, 0x10, RZ ;  /* 0x0000001000007819 */ /* 0x004fca00000006ff */
[----:B------:R-:W-:-:S04]  /*aa30*/  FMUL.FTZ R0, R0, 1 ;  /* 0x3f80000000007820 */ /* 0x000fc80000410000 */
[----:B------:R0:W1:Y:S01]  /*aa40*/  F2F.F64.F32 R16, R0 ;  /* 0x0000000000107310 */ /* 0x0000620000201800 */
[----:B------:R-:W-:Y:S05]  /*aa50*/  BRA `(.L_x_2755) ;  /* 0x0000000400b07947 */ /* 0x000fea0003800000 */
.L_x_2762:
        /* <DEDUP_REMOVED lines=11> */
.L_x_2769:
        /* <DEDUP_REMOVED lines=21> */
.L_x_2771:
[----:B------:R-:W-:Y:S05]  /*ac60*/  BSYNC.RECONVERGENT B0 ;  /* 0x0000000000007941 */ /* 0x000fea0003800200 */
.L_x_2770:
[----:B------:R-:W-:Y:S01]  /*ac70*/  IMAD.SHL.U32 R0, R0, 0x100000, RZ ;  /* 0x0010000000007824 */ /* 0x000fe200078e00ff */
[----:B------:R-:W-:-:S04]  /*ac80*/  LEA R2, R2, 0x3b800000, 0x17 ;  /* 0x3b80000002027811 */ /* 0x000fc800078eb8ff */
[----:B------:R-:W-:-:S05]  /*ac90*/  LOP3.LUT R0, R2, R0, R7, 0xfe, !PT ;  /* 0x0000000002007212 */ /* 0x000fca00078efe07 */
[----:B------:R-:W-:-:S04]  /*aca0*/  FMUL.FTZ R0, R0, 1 ;  /* 0x3f80000000007820 */ /* 0x000fc80000410000 */
[----:B------:R0:W1:Y:S01]  /*acb0*/  F2F.F64.F32 R16, R0 ;  /* 0x0000000000107310 */ /* 0x0000620000201800 */
[----:B------:R-:W-:Y:S05]  /*acc0*/  BRA `(.L_x_2755) ;  /* 0x0000000400147947 */ /* 0x000fea0003800000 */
.L_x_2768:
        /* <DEDUP_REMOVED lines=21> */
.L_x_2773:
[----:B------:R-:W-:Y:S05]  /*ae20*/  BSYNC.RECONVERGENT B0 ;  /* 0x0000000000007941 */ /* 0x000fea0003800200 */
.L_x_2772:
[----:B------:R-:W-:Y:S02]  /*ae30*/  SHF.L.U32 R0, R0, 0x15, RZ ;  /* 0x0000001500007819 */ /* 0x000fe400000006ff */
[----:B------:R-:W-:-:S04]  /*ae40*/  LEA R2, R2, 0x37800000, 0x17 ;  /* 0x3780000002027811 */ /* 0x000fc800078eb8ff */
[----:B------:R-:W-:-:S05]  /*ae50*/  LOP3.LUT R0, R2, R0, R7, 0xfe, !PT ;  /* 0x0000000002007212 */ /* 0x000fca00078efe07 */
[----:B------:R-:W-:-:S04]  /*ae60*/  FMUL.FTZ R0, R0, 1 ;  /* 0x3f80000000007820 */ /* 0x000fc80000410000 */
[----:B------:R0:W1:Y:S01]  /*ae70*/  F2F.F64.F32 R16, R0 ;  /* 0x0000000000107310 */ /* 0x0000620000201800 */
[----:B------:R-:W-:Y:S05]  /*ae80*/  BRA `(.L_x_2755) ;  /* 0x0000000000a47947 */ /* 0x000fea0003800000 */
.L_x_2767:
[----:B------:R-:W-:-:S09]  /*ae90*/  UISETP.NE.AND UP0, UPT, UR4, 0x1c, UPT ;  /* 0x0000001c0400788c */ /* 0x000fd2000bf05270 */
[----:B------:R-:W-:Y:S05]  /*aea0*/  BRA.U !UP0, `(.L_x_2774) ;  /* 0x0000000108947547 */ /* 0x000fea000b800000 */
[----:B------:R-:W-:-:S09]  /*aeb0*/  UISETP.NE.AND UP0, UPT, UR4, 0x1d, UPT ;  /* 0x0000001d0400788c */ /* 0x000fd2000bf05270 */
[----:B------:R-:W-:Y:S05]  /*aec0*/  BRA.U !UP0, `(.L_x_2775) ;  /* 0x0000000108807547 */ /* 0x000fea000b800000 */
[----:B------:R-:W-:-:S09]  /*aed0*/  UISETP.NE.AND UP0, UPT, UR4, 0x2c, UPT ;  /* 0x0000002c0400788c */ /* 0x000fd2000bf05270 */
[----:B------:R-:W-:Y:S05]  /*aee0*/  BRA.U UP0, `(.L_x_2754) ;  /* 0x0000000100307547 */ /* 0x000fea000b800000 */
[----:B------:R-:W2:Y:S01]  /*aef0*/  LDG.E.U8 R0, desc[UR36][R2.64] ;  /* 0x0000002402007981 */ /* 0x000ea2000c1e1100 */
[----:B------:R-:W-:Y:S02]  /*af00*/  HFMA2 R17, -RZ, RZ, 0.5, 0 ;  /* 0x38000000ff117431 */ /* 0x000fe400000001ff */
        /* <DEDUP_REMOVED lines=8> */
[----:B------:R1:W2:Y:S01]  /*af90*/  @P0 F2F.F64.F32 R16, R0 ;  /* 0x0000000000100310 */ /* 0x0002a20000201800 */
[----:B------:R-:W-:Y:S05]  /*afa0*/  BRA `(.L_x_2755) ;  /* 0x00000000005c7947 */ /* 0x000fea0003800000 */
.L_x_2754:
[----:B------:R-:W-:Y:S01]  /*afb0*/  MOV R2, 0x0 ;  /* 0x0000000000027802 */ /* 0x000fe20000000f00 */
[----:B------:R-:W0:Y:S01]  /*afc0*/  LDCU.64 UR4, c[0x4][0x128] ;  /* 0x01002500ff0477ac */ /* 0x000e220008000a00 */
[----:B------:R-:W-:Y:S02]  /*afd0*/  HFMA2 R8, -RZ, RZ, 0, 4.64916229248046875e-06 ;  /* 0x0000004eff087431 */ /* 0x000fe400000001ff */
[----:B------:R-:W-:Y:S01]  /*afe0*/  IMAD.MOV.U32 R12, RZ, RZ, 0x1 ;  /* 0x00000001ff0c7424 */ /* 0x000fe200078e00ff */
[----:B------:R-:W-:Y:S01]  /*aff0*/  MOV R13, RZ ;  /* 0x000000ff000d7202 */ /* 0x000fe20000000f00 */
[----:B------:R-:W1:Y:S01]  /*b000*/  LDCU.64 UR6, c[0x4][0x130] ;  /* 0x01002600ff0677ac */ /* 0x000e620008000a00 */
[----:B------:R-:W2:Y:S01]  /*b010*/  LDC.64 R2, c[0x4][R2] ;  /* 0x0100000002027b82 */ /* 0x000ea20000000a00 */
[----:B------:R-:W3:Y:S01]  /*b020*/  LDCU.64 UR8, c[0x4][0x8] ;  /* 0x01000100ff0877ac */ /* 0x000ee20008000a00 */
[----:B0-----:R-:W-:Y:S01]  /*b030*/  MOV R4, UR4 ;  /* 0x0000000400047c02 */ /* 0x001fe20008000f00 */
[----:B------:R-:W-:Y:S01]  /*b040*/  IMAD.U32 R5, RZ, RZ, UR5 ;  /* 0x00000005ff057e24 */ /* 0x000fe2000f8e00ff */
[----:B-1----:R-:W-:Y:S01]  /*b050*/  MOV R6, UR6 ;  /* 0x0000000600067c02 */ /* 0x002fe20008000f00 */
[----:B------:R-:W-:Y:S01]  /*b060*/  IMAD.U32 R7, RZ, RZ, UR7 ;  /* 0x00000007ff077e24 */ /* 0x000fe2000f8e00ff */
[----:B---3--:R-:W-:Y:S01]  /*b070*/  MOV R10, UR8 ;  /* 0x00000008000a7c02 */ /* 0x008fe20008000f00 */
[----:B------:R-:W-:-:S07]  /*b080*/  IMAD.U32 R11, RZ, RZ, UR9 ;  /* 0x00000009ff0b7e24 */ /* 0x000fce000f8e00ff */
[----:B------:R-:W-:-:S07]  /*b090*/  LEPC R20, `(.L_x_2776) ;  /* 0x000000001014794e */ /* 0x000fce0000000000 */
[----:B--2---:R-:W-:Y:S05]  /*b0a0*/  CALL.ABS.NOINC R2 ;  /* 0x0000000002007343 */ /* 0x004fea0003c00000 */
.L_x_2776:
[----:B------:R-:W-:Y:S01]  /*b0b0*/  CS2R R16, SRZ ;  /* 0x0000000000107805 */ /* 0x000fe2000001ff00 */
[----:B------:R-:W-:Y:S06]  /*b0c0*/  BRA `(.L_x_2755) ;  /* 0x0000000000147947 */ /* 0x000fec0003800000 */
.L_x_2775:
[----:B------:R-:W2:Y:S02]  /*b0d0*/  LDG.E.64 R16, desc[UR36][R2.64] ;  /* 0x0000002402107981 */ /* 0x000ea4000c1e1b00 */
[----:B--2---:R-:W0:Y:S01]  /*b0e0*/  I2F.F64.U64 R16, R16 ;  /* 0x0000001000107312 */ /* 0x004e220000301800 */
[----:B------:R-:W-:Y:S05]  /*b0f0*/  BRA `(.L_x_2755) ;  /* 0x0000000000087947 */ /* 0x000fea0003800000 */
.L_x_2774:
[----:B------:R-:W2:Y:S02]  /*b100*/  LDG.E R2, desc[UR36][R2.64] ;  /* 0x0000002402027981 */ /* 0x000ea4000c1e1900 */
[----:B--2---:R3:W4:Y:S02]  /*b110*/  I2F.F64.U32 R16, R2 ;  /* 0x0000000200107312 */ /* 0x0047240000201800 */
.L_x_2755:
[----:B------:R-:W-:Y:S05]  /*b120*/  BSYNC.RECONVERGENT B6 ;  /* 0x0000000000067941 */ /* 0x000fea0003800200 */
.L_x_2749:
        /* <DEDUP_REMOVED lines=18> */
.L_x_2781:
[----:B0-----:R-:W3:Y:S02]  /*b250*/  LDG.E.U8 R2, desc[UR36][R22.64] ;  /* 0x0000002416027981 */ /* 0x001ee4000c1e1100 */
[----:B---3--:R-:W0:Y:S01]  /*b260*/  I2F.F64.U16 R2, R2 ;  /* 0x0000000200027312 */ /* 0x008e220000101800 */
[----:B------:R-:W-:Y:S05]  /*b270*/  BRA `(.L_x_2783) ;  /* 0x0000000c00607947 */ /* 0x000fea0003800000 */
.L_x_2780:
        /* <DEDUP_REMOVED lines=9> */
.L_x_2785:
[----:B0-----:R-:W3:Y:S02]  /*b310*/  LDG.E R2, desc[UR36][R22.64] ;  /* 0x0000002416027981 */ /* 0x001ee4000c1e1900 */
[----:B---3--:R-:W0:Y:S01]  /*b320*/  I2F.F64 R2, R2 ;  /* 0x0000000200027312 */ /* 0x008e220000201c00 */
[----:B------:R-:W-:Y:S05]  /*b330*/  BRA `(.L_x_2783) ;  /* 0x0000000c00307947 */ /* 0x000fea0003800000 */
.L_x_2784:
[----:B0-----:R-:W3:Y:S02]  /*b340*/  LDG.E.U16 R2, desc[UR36][R22.64] ;  /* 0x0000002416027981 */ /* 0x001ee4000c1e1500 */
[----:B---3--:R-:W0:Y:S01]  /*b350*/  I2F.F64.S16 R2, R2 ;  /* 0x0000000200027312 */ /* 0x008e220000101c00 */
[----:B------:R-:W-:Y:S05]  /*b360*/  BRA `(.L_x_2783) ;  /* 0x0000000c00247947 */ /* 0x000fea0003800000 */
.L_x_2779:
        /* <DEDUP_REMOVED lines=10> */
.L_x_2787:
[----:B01----:R-:W3:Y:S02]  /*b410*/  LDG.E.U16 R0, desc[UR36][R22.64] ;  /* 0x0000002416007981 */ /* 0x003ee4000c1e1500 */
[----:B---3--:R-:W-:-:S05]  /*b420*/  HADD2.F32 R0, -RZ, R0.H0_H0 ;  /* 0x20000000ff007230 */ /* 0x008fca0000004100 */
[----:B------:R-:W-:-:S04]  /*b430*/  FMUL.FTZ R0, R0, 1 ;  /* 0x3f80000000007820 */ /* 0x000fc80000410000 */
[----:B------:R0:W1:Y:S01]  /*b440*/  F2F.F64.F32 R2, R0 ;  /* 0x0000000000027310 */ /* 0x0000620000201800 */
[----:B------:R-:W-:Y:S05]  /*b450*/  BRA `(.L_x_2783) ;  /* 0x0000000800e87947 */ /* 0x000fea0003800000 */
.L_x_2786:
        /* <DEDUP_REMOVED lines=8> */
[----:B------:R-:W3:Y:S01]  /*b4e0*/  F2F.F64.F32 R2, R2 ;  /* 0x0000000200027310 */ /* 0x000ee20000201800 */
[----:B------:R-:W-:Y:S05]  /*b4f0*/  BRA `(.L_x_2783) ;  /* 0x0000000800c07947 */ /* 0x000fea0003800000 */
.L_x_2789:
[----:B------:R-:W0:Y:S02]  /*b500*/  LDG.E.U16 R22, desc[UR36][R22.64] ;  /* 0x0000002416167981 */ /* 0x000e24000c1e1500 */
[----:B01----:R-:W-:-:S05]  /*b510*/  HADD2.F32 R0, -RZ, R22.H0_H0 ;  /* 0x20000016ff007230 */ /* 0x003fca0000004100 */
[----:B------:R-:W-:-:S04]  /*b520*/  FMUL.FTZ R0, R0, 1 ;  /* 0x3f80000000007820 */ /* 0x000fc80000410000 */
[----:B------:R0:W1:Y:S01]  /*b530*/  F2F.F64.F32 R2, R0 ;  /* 0x0000000000027310 */ /* 0x0000620000201800 */
[----:B------:R-:W-:Y:S05]  /*b540*/  BRA `(.L_x_2783) ;  /* 0x0000000800ac7947 */ /* 0x000fea0003800000 */
.L_x_2788:
[----:B0-----:R0:W5:Y:S01]  /*b550*/  LDG.E.64 R2, desc[UR36][R22.64] ;  /* 0x0000002416027981 */ /* 0x001162000c1e1b00 */
[----:B------:R-:W-:Y:S05]  /*b560*/  BRA `(.L_x_2783) ;  /* 0x0000000800a47947 */ /* 0x000fea0003800000 */
.L_x_2778:
        /* <DEDUP_REMOVED lines=9> */
[----:B0-----:R-:W-:Y:S01]  /*b600*/  HFMA2 R2, -RZ, RZ, 0, 0 ;  /* 0x00000000ff027431 */ /* 0x001fe200000001ff */
[----:B---3--:R-:W-:-:S04]  /*b610*/  ISETP.NE.AND P0, PT, R22, RZ, PT ;  /* 0x000000ff1600720c */ /* 0x008fc80003f05270 */
[----:B------:R-:W-:Y:S01]  /*b620*/  FSEL R3, RZ, 1.875, !P0 ;  /* 0x3ff00000ff037808 */ /* 0x000fe20004000000 */
[----:B------:R-:W-:Y:S08]  /*b630*/  BRA `(.L_x_2783) ;  /* 0x0000000800707947 */ /* 0x000ff00003800000 */
.L_x_2792:
[----:B0-----:R0:W5:Y:S01]  /*b640*/  LDG.E.64 R2, desc[UR36][R22.64] ;  /* 0x0000002416027981 */ /* 0x001162000c1e1b00 */
[----:B------:R-:W-:Y:S05]  /*b650*/  BRA `(.L_x_2783) ;  /* 0x0000000800687947 */ /* 0x000fea0003800000 */
.L_x_2791:
[----:B------:R-:W-:-:S09]  /*b660*/  UISETP.NE.AND UP0, UPT, UR4, 0xf, UPT ;  /* 0x0000000f0400788c */ /* 0x000fd2000bf05270 */
[----:B------:R-:W-:Y:S05]  /*b670*/  BRA.U !UP0, `(.L_x_2793) ;  /* 0x00000001089c7547 */ /* 0x000fea000b800000 */
[----:B------:R-:W-:-:S09]  /*b680*/  UISETP.NE.AND UP0, UPT, UR4, 0x17, UPT ;  /* 0x000000170400788c */ /* 0x000fd2000bf05270 */
[----:B------:R-:W-:Y:S05]  /*b690*/  BRA.U !UP0, `(.L_x_2794) ;  /* 0x00000001085c7547 */ /* 0x000fea000b800000 */
[----:B------:R-:W-:-:S09]  /*b6a0*/  UISETP.NE.AND UP0, UPT, UR4, 0x18, UPT ;  /* 0x000000180400788c */ /* 0x000fd2000bf05270 */
[----:B------:R-:W-:Y:S05]  /*b6b0*/  BRA.U UP0, `(.L_x_2782) ;  /* 0x0000000500f47547 */ /* 0x000fea000b800000 */
[----:B01----:R-:W3:Y:S01]  /*b6c0*/  LDG.E.U8 R0, desc[UR36][R22.64] ;  /* 0x0000002416007981 */ /* 0x003ee2000c1e1100 */
[----:B------:R-:W-:Y:S01]  /*b6d0*/  MOV R4, 0x1f ;  /* 0x0000001f00047802 */ /* 0x000fe20000000f00 */
[----:B---3--:R-:W-:-:S05]  /*b6e0*/  IMAD.SHL.U32 R0, R0, 0x1000000, RZ ;  /* 0x0100000000007824 */ /* 0x008fca00078e00ff */
        /* <DEDUP_REMOVED lines=18> */
.L_x_2794:
[----:B0-----:R-:W1:Y:S02]  /*b810*/  LDG.E.U8 R3, desc[UR36][R22.64] ;  /* 0x0000002416037981 */ /* 0x001e64000c1e1100 */
[C---:B-1----:R-:W-:Y:S01]  /*b820*/  SHF.L.U32 R0, R3.reuse, 0x19, RZ ;  /* 0x0000001903007819 */ /* 0x042fe200000006ff */
        /* <DEDUP_REMOVED lines=12> */
.L_x_2793:
[----:B01----:R-:W3:Y:S02]  /*b8f0*/  LDG.E.U16 R0, desc[UR36][R22.64] ;  /* 0x0000002416007981 */ /* 0x003ee4000c1e1500 */
[----:B---3--:R-:W-:-:S05]  /*b900*/  SHF.L.U32 R0, R0, 0x10, RZ ;  /* 0x0000001000007819 */ /* 0x008fca00000006ff */
[----:B------:R-:W-:-:S04]  /*b910*/  FMUL.FTZ R0, R0, 1 ;  /* 0x3f80000000007820 */ /* 0x000fc80000410000 */
[----:B------:R0:W1:Y:S01]  /*b920*/  F2F.F64.F32 R2, R0 ;  /* 0x0000000000027310 */ /* 0x0000620000201800 */
[----:B------:R-:W-:Y:S05]  /*b930*/  BRA `(.L_x_2783) ;  /* 0x0000000400b07947 */ /* 0x000fea0003800000 */
.L_x_2790:
        /* <DEDUP_REMOVED lines=11> */
.L_x_2797:
        /* <DEDUP_REMOVED lines=8> */
[--C-:B-1----:R-:W-:Y:S01]  /*ba70*/  SHF.R.U32.HI R0, RZ, 0x3, R22.reuse ;  /* 0x00000003ff007819 */ /* 0x102fe20000011616 */
        /* <DEDUP_REMOVED lines=12> */
.L_x_2799:
[----:B------:R-:W-:Y:S05]  /*bb40*/  BSYNC.RECONVERGENT B0 ;  /* 0x0000000000007941 */ /* 0x000fea0003800200 */
.L_x_2798:
[----:B------:R-:W-:Y:S01]  /*bb50*/  IMAD.SHL.U32 R0, R0, 0x100000, RZ ;  /* 0x0010000000007824 */ /* 0x000fe200078e00ff */
[----:B------:R-:W-:-:S04]  /*bb60*/  LEA R2, R2, 0x3b800000, 0x17 ;  /* 0x3b80000002027811 */ /* 0x000fc800078eb8ff */
[----:B------:R-:W-:-:S05]  /*bb70*/  LOP3.LUT R0, R2, R0, R7, 0xfe, !PT ;  /* 0x0000000002007212 */ /* 0x000fca00078efe07 */
[----:B------:R-:W-:-:S04]  /*bb80*/  FMUL.FTZ R0, R0, 1 ;  /* 0x3f80000000007820 */ /* 0x000fc80000410000 */
[----:B------:R0:W1:Y:S01]  /*bb90*/  F2F.F64.F32 R2, R0 ;  /* 0x0000000000027310 */ /* 0x0000620000201800 */
[----:B------:R-:W-:Y:S05]  /*bba0*/  BRA `(.L_x_2783) ;  /* 0x0000000400147947 */ /* 0x000fea0003800000 */
.L_x_2796:
[----:B------:R-:W3:Y:S01]  /*bbb0*/  LDG.E.U8 R22, desc[UR36][R22.64] ;  /* 0x0000002416167981 */ /* 0x000ee2000c1e1100 */
[----:B0-----:R-:W-:Y:S02]  /*bbc0*/  CS2R R2, SRZ ;  /* 0x0000000000027805 */ /* 0x001fe4000001ff00 */
[----:B---3--:R-:W-:-:S13]  /*bbd0*/  ISETP.NE.AND P0, PT, R22, RZ, PT ;  /* 0x000000ff1600720c */ /* 0x008fda0003f05270 */
[----:B------:R-:W-:Y:S05]  /*bbe0*/  @!P0 BRA `(.L_x_2783) ;  /* 0x0000000400048947 */ /* 0x000fea0003800000 */
[----:B------:R-:W-:-:S13]  /*bbf0*/  ISETP.NE.AND P0, PT, R22, 0x80, PT ;  /* 0x000000801600780c */ /* 0x000fda0003f05270 */
[----:B------:R-:W-:Y:S01]  /*bc00*/  @!P0 MOV R2, 0x20000000 ;  /* 0x2000000000028802 */ /* 0x000fe20000000f00 */
[----:B------:R-:W-:Y:S01]  /*bc10*/  @!P0 IMAD.MOV.U32 R3, RZ, RZ, 0x7ff80000 ;  /* 0x7ff80000ff038424 */ /* 0x000fe200078e00ff */
[----:B------:R-:W-:Y:S06]  /*bc20*/  @!P0 BRA `(.L_x_2783) ;  /* 0x0000000000f48947 */ /* 0x000fec0003800000 */
[--C-:B-1----:R-:W-:Y:S01]  /*bc30*/  SHF.R.U32.HI R0, RZ, 0x2, R22.reuse ;  /* 0x00000002ff007819 */ /* 0x102fe20000011616 */
        /* <DEDUP_REMOVED lines=12> */
.L_x_2801:
[----:B------:R-:W-:Y:S05]  /*bd00*/  BSYNC.RECONVERGENT B0 ;  /* 0x0000000000007941 */ /* 0x000fea0003800200 */
.L_x_2800:
[----:B------:R-:W-:Y:S02]  /*bd10*/  SHF.L.U32 R0, R0, 0x15, RZ ;  /* 0x0000001500007819 */ /* 0x000fe400000006ff */
[----:B------:R-:W-:-:S04]  /*bd20*/  LEA R2, R2, 0x37800000, 0x17 ;  /* 0x3780000002027811 */ /* 0x000fc800078eb8ff */
[----:B------:R-:W-:-:S05]  /*bd30*/  LOP3.LUT R0, R2, R0, R7, 0xfe, !PT ;  /* 0x0000000002007212 */ /* 0x000fca00078efe07 */
[----:B------:R-:W-:-:S04]  /*bd40*/  FMUL.FTZ R0, R0, 1 ;  /* 0x3f80000000007820 */ /* 0x000fc80000410000 */
[----:B------:R0:W1:Y:S01]  /*bd50*/  F2F.F64.F32 R2, R0 ;  /* 0x0000000000027310 */ /* 0x0000620000201800 */
[----:B------:R-:W-:Y:S05]  /*bd60*/  BRA `(.L_x_2783) ;  /* 0x0000000000a47947 */ /* 0x000fea0003800000 */
.L_x_2795:
[----:B------:R-:W-:-:S09]  /*bd70*/  UISETP.NE.AND UP0, UPT, UR4, 0x1c, UPT ;  /* 0x0000001c0400788c */ /* 0x000fd2000bf05270 */
[----:B------:R-:W-:Y:S05]  /*bd80*/  BRA.U !UP0, `(.L_x_2802) ;  /* 0x0000000108947547 */ /* 0x000fea000b800000 */
[----:B------:R-:W-:-:S09]  /*bd90*/  UISETP.NE.AND UP0, UPT, UR4, 0x1d, UPT ;  /* 0x0000001d0400788c */ /* 0x000fd2000bf05270 */
[----:B------:R-:W-:Y:S05]  /*bda0*/  BRA.U !UP0, `(.L_x_2803) ;  /* 0x0000000108807547 */ /* 0x000fea000b800000 */
[----:B------:R-:W-:-:S09]  /*bdb0*/  UISETP.NE.AND UP0, UPT, UR4, 0x2c, UPT ;  /* 0x0000002c0400788c */ /* 0x000fd2000bf05270 */
[----:B------:R-:W-:Y:S05]  /*bdc0*/  BRA.U UP0, `(.L_x_2782) ;  /* 0x0000000100307547 */ /* 0x000fea000b800000 */
[----:B01----:R-:W3:Y:S01]  /*bdd0*/  LDG.E.U8 R0, desc[UR36][R22.64] ;  /* 0x0000002416007981 */ /* 0x003ee2000c1e1100 */
[----:B------:R-:W-:Y:S02]  /*bde0*/  HFMA2 R3, -RZ, RZ, 0.5, 0 ;  /* 0x38000000ff037431 */ /* 0x000fe400000001ff */
        /* <DEDUP_REMOVED lines=10> */
.L_x_2782:
[----:B0-----:R-:W-:Y:S01]  /*be90*/  MOV R2, 0x0 ;  /* 0x0000000000027802 */ /* 0x001fe20000000f00 */
[----:B------:R-:W0:Y:S01]  /*bea0*/  LDCU.64 UR4, c[0x4][0x128] ;  /* 0x01002500ff0477ac */ /* 0x000e220008000a00 */
[----:B------:R-:W-:Y:S02]  /*beb0*/  HFMA2 R8, -RZ, RZ, 0, 4.64916229248046875e-06 ;  /* 0x0000004eff087431 */ /* 0x000fe400000001ff */
[----:B------:R-:W-:Y:S01]  /*bec0*/  IMAD.MOV.U32 R12, RZ, RZ, 0x1 ;  /* 0x00000001ff0c7424 */ /* 0x000fe200078e00ff */
[----:B------:R-:W-:Y:S01]  /*bed0*/  MOV R13, RZ ;  /* 0x000000ff000d7202 */ /* 0x000fe20000000f00 */
[----:B------:R-:W3:Y:S01]  /*bee0*/  LDCU.64 UR6, c[0x4][0x130] ;  /* 0x01002600ff0677ac */ /* 0x000ee20008000a00 */
[----:B------:R-:W1:Y:S01]  /*bef0*/  LDC.64 R2, c[0x4][R2] ;  /* 0x0100000002027b82 */ /* 0x000e620000000a00 */
[----:B------:R-:W2:Y:S01]  /*bf00*/  LDCU.64 UR8, c[0x4][0x8] ;  /* 0x01000100ff0877ac */ /* 0x000ea20008000a00 */
[----:B0-----:R-:W-:Y:S01]  /*bf10*/  MOV R4, UR4 ;  /* 0x0000000400047c02 */ /* 0x001fe20008000f00 */
[----:B------:R-:W-:Y:S01]  /*bf20*/  IMAD.U32 R5, RZ, RZ, UR5 ;  /* 0x00000005ff057e24 */ /* 0x000fe2000f8e00ff */
[----:B---3--:R-:W-:Y:S01]  /*bf30*/  MOV R6, UR6 ;  /* 0x0000000600067c02 */ /* 0x008fe20008000f00 */
[----:B------:R-:W-:Y:S01]  /*bf40*/  IMAD.U32 R7, RZ, RZ, UR7 ;  /* 0x00000007ff077e24 */ /* 0x000fe2000f8e00ff */
[----:B--2---:R-:W-:Y:S01]  /*bf50*/  MOV R10, UR8 ;  /* 0x00000008000a7c02 */ /* 0x004fe20008000f00 */
[----:B------:R-:W-:-:S07]  /*bf60*/  IMAD.U32 R11, RZ, RZ, UR9 ;  /* 0x00000009ff0b7e24 */ /* 0x000fce000f8e00ff */
[----:B------:R-:W-:-:S07]  /*bf70*/  LEPC R20, `(.L_x_2804) ;  /* 0x000000001014794e */ /* 0x000fce0000000000 */
[----:B-1--45:R-:W-:Y:S05]  /*bf80*/  CALL.ABS.NOINC R2 ;  /* 0x0000000002007343 */ /* 0x032fea0003c00000 */
.L_x_2804:
[----:B------:R-:W-:Y:S01]  /*bf90*/  CS2R R2, SRZ ;  /* 0x0000000000027805 */ /* 0x000fe2000001ff00 */
[----:B------:R-:W-:Y:S06]  /*bfa0*/  BRA `(.L_x_2783) ;  /* 0x0000000000147947 */ /* 0x000fec0003800000 */
.L_x_2803:
[----:B0-----:R-:W3:Y:S02]  /*bfb0*/  LDG.E.64 R2, desc[UR36][R22.64] ;  /* 0x0000002416027981 */ /* 0x001ee4000c1e1b00 */
[----:B---3--:R-:W0:Y:S01]  /*bfc0*/  I2F.F64.U64 R2, R2 ;  /* 0x0000000200027312 */ /* 0x008e220000301800 */
[----:B------:R-:W-:Y:S05]  /*bfd0*/  BRA `(.L_x_2783) ;  /* 0x0000000000087947 */ /* 0x000fea0003800000 */
.L_x_2802:
[----:B0-----:R-:W3:Y:S02]  /*bfe0*/  LDG.E R2, desc[UR36][R22.64] ;  /* 0x0000002416027981 */ /* 0x001ee4000c1e1900 */
[----:B---3--:R-:W0:Y:S02]  /*bff0*/  I2F.F64.U32 R2, R2 ;  /* 0x0000000200027312 */ /* 0x008e240000201800 */
.L_x_2783:
[----:B------:R-:W-:Y:S05]  /*c000*/  BSYNC.RECONVERGENT B6 ;  /* 0x0000000000067941 */ /* 0x000fea0003800200 */
.L_x_2777:
[----:B------:R-:W0:Y:S01]  /*c010*/  LDCU.128 UR8, c[0x0][0x600] ;  /* 0x0000c000ff0877ac */ /* 0x000e220008000c00 */
[----:B------:R-:W2:Y:S01]  /*c020*/  LDCU.64 UR4, c[0x0][0x5e8] ;  /* 0x0000bd00ff0477ac */ /* 0x000ea20008000a00 */
[C---:B01-3-5:R-:W-:Y:S02]  /*c030*/  DSETP.GE.AND P1, PT, R2.reuse, UR10, PT ;  /* 0x0000000a02007e2a */ /* 0x06bfe4000bf26000 */
[----:B------:R-:W-:Y:S01]  /*c040*/  DSETP.GTU.AND P0, PT, R2, UR8, PT ;  /* 0x0000000802007e2a */ /* 0x000fe2000bf0c000 */
[----:B--2---:R-:W-:Y:S01]  /*c050*/  IADD3 R2, P2, PT, R18, UR4, RZ ;  /* 0x0000000412027c10 */ /* 0x004fe2000ff5e0ff */
[----:B------:R-:W-:Y:S02]  /*c060*/  ULOP3.LUT UR4, UR40, 0xff, URZ, 0xc0, !UPT ;  /* 0x000000ff28047892 */ /* 0x000fe4000f8ec0ff */
[----:B----4-:R-:W-:Y:S02]  /*c070*/  FSEL R0, R16, RZ, !P1 ;  /* 0x000000ff10007208 */ /* 0x010fe40004800000 */
        /* <DEDUP_REMOVED lines=17> */
.L_x_2808:
[----:B------:R-:W0:Y:S02]  /*c190*/  F2I.S64.F64.TRUNC R4, R4 ;  /* 0x0000000400047311 */ /* 0x000e24000030d900 */
[----:B0-----:R-:W-:-:S05]  /*c1a0*/  MOV R7, R4 ;  /* 0x0000000400077202 */ /* 0x001fca0000000f00 */
[----:B------:R0:W-:Y:S01]  /*c1b0*/  STG.E.U8 desc[UR36][R2.64], R7 ;  /* 0x0000000702007986 */ /* 0x0001e2000c101124 */
[----:B------:R-:W-:Y:S05]  /*c1c0*/  BRA `(.L_x_2810) ;  /* 0x0000000c00e07947 */ /* 0x000fea0003800000 */
.L_x_2807:
        /* <DEDUP_REMOVED lines=9> */
.L_x_2812:
[----:B------:R-:W0:Y:S02]  /*c260*/  F2I.F64.TRUNC R5, R4 ;  /* 0x0000000400057311 */ /* 0x000e24000030d100 */
[----:B0-----:R0:W-:Y:S01]  /*c270*/  STG.E desc[UR36][R2.64], R5 ;  /* 0x0000000502007986 */ /* 0x0011e2000c101924 */
[----:B------:R-:W-:Y:S05]  /*c280*/  BRA `(.L_x_2810) ;  /* 0x0000000c00b07947 */ /* 0x000fea0003800000 */
.L_x_2811:
[----:B------:R-:W0:Y:S02]  /*c290*/  F2I.F64.TRUNC R5, R4 ;  /* 0x0000000400057311 */ /* 0x000e24000030d100 */
[----:B0-----:R0:W-:Y:S01]  /*c2a0*/  STG.E.U16 desc[UR36][R2.64], R5 ;  /* 0x0000000502007986 */ /* 0x0011e2000c101524 */
[----:B------:R-:W-:Y:S05]  /*c2b0*/  BRA `(.L_x_2810) ;  /* 0x0000000c00a47947 */ /* 0x000fea0003800000 */
.L_x_2806:
        /* <DEDUP_REMOVED lines=13> */
.L_x_2814:
        /* <DEDUP_REMOVED lines=8> */
.L_x_2813:
        /* <DEDUP_REMOVED lines=14> */
.L_x_2816:
        /* <DEDUP_REMOVED lines=9> */
.L_x_2815:
[----:B------:R4:W-:Y:S01]  /*c580*/  STG.E.64 desc[UR36][R2.64], R4 ;  /* 0x0000000402007986 */ /* 0x0009e2000c101b24 */
[----:B------:R-:W-:Y:S05]  /*c590*/  BRA `(.L_x_2810) ;  /* 0x0000000800ec7947 */ /* 0x000fea0003800000 */
.L_x_2805:
        /* <DEDUP_REMOVED lines=13> */
.L_x_2820:
        /* <DEDUP_REMOVED lines=22> */
.L_x_2823:
[----:B------:R-:W-:-:S04]  /*c7d0*/  SHF.R.U32.HI R5, RZ, 0x18, R7 ;  /* 0x00000018ff057819 */ /* 0x000fc80000011607 */
[----:B------:R-:W-:-:S07]  /*c7e0*/  LOP3.LUT R0, R0, 0x80, R5, 0xf8, !PT ;  /* 0x0000008000007812 */ /* 0x000fce00078ef805 */
.L_x_2822:
[----:B------:R-:W-:Y:S05]  /*c7f0*/  BSYNC.RECONVERGENT B0 ;  /* 0x0000000000007941 */ /* 0x000fea0003800200 */
.L_x_2821:
[----:B------:R0:W-:Y:S01]  /*c800*/  STG.E.U8 desc[UR36][R2.64], R0 ;  /* 0x0000000002007986 */ /* 0x0001e2000c101124 */
[----:B------:R-:W-:Y:S05]  /*c810*/  BRA `(.L_x_2810) ;  /* 0x00000008004c7947 */ /* 0x000fea0003800000 */
.L_x_2819:
        /* <DEDUP_REMOVED lines=22> */
.L_x_2826:
[----:B------:R-:W-:-:S04]  /*c980*/  SHF.R.U32.HI R5, RZ, 0x18, R7 ;  /* 0x00000018ff057819 */ /* 0x000fc80000011607 */
[----:B------:R-:W-:-:S07]  /*c990*/  LOP3.LUT R0, R0, 0x80, R5, 0xf8, !PT ;  /* 0x0000008000007812 */ /* 0x000fce00078ef805 */
.L_x_2825:
[----:B------:R-:W-:Y:S05]  /*c9a0*/  BSYNC.RECONVERGENT B0 ;  /* 0x0000000000007941 */ /* 0x000fea0003800200 */
.L_x_2824:
[----:B------:R0:W-:Y:S01]  /*c9b0*/  STG.E.U8 desc[UR36][R2.64], R0 ;  /* 0x0000000002007986 */ /* 0x0001e2000c101124 */
[----:B------:R-:W-:Y:S05]  /*c9c0*/  BRA `(.L_x_2810) ;  /* 0x0000000400e07947 */ /* 0x000fea0003800000 */
.L_x_2818:
        /* <DEDUP_REMOVED lines=26> */
.L_x_2828:
[----:B------:R-:W0:Y:S02]  /*cb70*/  F2I.U64.F64.TRUNC R4, R4 ;  /* 0x0000000400047311 */ /* 0x000e24000030d800 */
[----:B0-----:R0:W-:Y:S01]  /*cb80*/  STG.E.64 desc[UR36][R2.64], R4 ;  /* 0x0000000402007986 */ /* 0x0011e2000c101b24 */
[----:B------:R-:W-:Y:S05]  /*cb90*/  BRA `(.L_x_2810) ;  /* 0x00000004006c7947 */ /* 0x000fea0003800000 */
.L_x_2827:
[----:B------:R-:W0:Y:S02]  /*cba0*/  F2I.U32.F64.TRUNC R5, R4 ;  /* 0x0000000400057311 */ /* 0x000e24000030d000 */
[----:B0-----:R0:W-:Y:S01]  /*cbb0*/  STG.E desc[UR36][R2.64], R5 ;  /* 0x0000000502007986 */ /* 0x0011e2000c101924 */
[----:B------:R-:W-:Y:S05]  /*cbc0*/  BRA `(.L_x_2810) ;  /* 0x0000000400607947 */ /* 0x000fea0003800000 */
.L_x_2817:
        /* <DEDUP_REMOVED lines=10> */
.L_x_2830:
[----:B------:R-:W-:-:S05]  /*cc70*/  CS2R R6, SRZ ;  /* 0x0000000000067805 */ /* 0x000fca000001ff00 */
[----:B------:R0:W-:Y:S01]  /*cc80*/  STG.E.128 desc[UR36][R2.64], R4 ;  /* 0x0000000402007986 */ /* 0x0001e2000c101d24 */
[----:B------:R-:W-:Y:S05]  /*cc90*/  BRA `(.L_x_2810) ;  /* 0x00000004002c7947 */ /* 0x000fea0003800000 */
.L_x_2829:
[----:B------:R-:W-:-:S09]  /*cca0*/  UISETP.NE.AND UP0, UPT, UR4, 0xf, UPT ;  /* 0x0000000f0400788c */ /* 0x000fd2000bf05270 */
[----:B------:R-:W-:Y:S05]  /*ccb0*/  BRA.U !UP0, `(.L_x_2831) ;  /* 0x0000000508087547 */ /* 0x000fea000b800000 */
[----:B------:R-:W-:-:S09]  /*ccc0*/  UISETP.NE.AND UP0, UPT, UR4, 0x17, UPT ;  /* 0x000000170400788c */ /* 0x000fd2000bf05270 */
[----:B------:R-:W-:Y:S05]  /*ccd0*/  BRA.U !UP0, `(.L_x_2832) ;  /* 0x0000000108a07547 */ /* 0x000fea000b800000 */
[----:B------:R-:W-:-:S09]  /*cce0*/  UISETP.NE.AND UP0, UPT, UR4, 0x18, UPT ;  /* 0x000000180400788c */ /* 0x000fd2000bf05270 */
[----:B------:R-:W-:Y:S05]  /*ccf0*/  BRA.U !UP0, `(.L_x_2833) ;  /* 0x0000000108447547 */ /* 0x000fea000b800000 */
.L_x_2809:
        /* <DEDUP_REMOVED lines=8> */
[----:B0-----:R-:W-:Y:S01]  /*cd80*/  MOV R4, UR4 ;  /* 0x0000000400047c02 */ /* 0x001fe20008000f00 */
[----:B------:R-:W-:Y:S01]  /*cd90*/  IMAD.U32 R5, RZ, RZ, UR5 ;  /* 0x00000005ff057e24 */ /* 0x000fe2000f8e00ff */
[----:B---3--:R-:W-:Y:S01]  /*cda0*/  MOV R6, UR6 ;  /* 0x0000000600067c02 */ /* 0x008fe20008000f00 */
[----:B------:R-:W-:Y:S01]  /*cdb0*/  IMAD.U32 R7, RZ, RZ, UR7 ;  /* 0x00000007ff077e24 */ /* 0x000fe2000f8e00ff */
[----:B----4-:R-:W-:Y:S01]  /*cdc0*/  MOV R10, UR8 ;  /* 0x00000008000a7c02 */ /* 0x010fe20008000f00 */
[----:B-1----:R-:W-:-:S07]  /*cdd0*/  IMAD.U32 R11, RZ, RZ, UR9 ;  /* 0x00000009ff0b7e24 */ /* 0x002fce000f8e00ff */
[----:B------:R-:W-:-:S07]  /*cde0*/  LEPC R20, `(.L_x_2834) ;  /* 0x000000001014794e */ /* 0x000fce0000000000 */
[----:B--2---:R-:W-:Y:S05]  /*cdf0*/  CALL.ABS.NOINC R2 ;  /* 0x0000000002007343 */ /* 0x004fea0003c00000 */
.L_x_2834:
[----:B------:R-:W-:Y:S05]  /*ce00*/  BRA `(.L_x_2810) ;  /* 0x0000000000d07947 */ /* 0x000fea0003800000 */
.L_x_2833:
        /* <DEDUP_REMOVED lines=17> */
.L_x_2836:
[----:B------:R-:W-:Y:S05]  /*cf20*/  BSYNC.RECONVERGENT B0 ;  /* 0x0000000000007941 */ /* 0x000fea0003800200 */
.L_x_2835:
[----:B------:R-:W-:-:S05]  /*cf30*/  LOP3.LUT R7, R0, 0x80, R7, 0xf8, !PT ;  /* 0x0000008000077812 */ /* 0x000fca00078ef807 */
[----:B------:R0:W-:Y:S01]  /*cf40*/  STG.E.U8 desc[UR36][R2.64], R7 ;  /* 0x0000000702007986 */ /* 0x0001e2000c101124 */
[----:B------:R-:W-:Y:S05]  /*cf50*/  BRA `(.L_x_2810) ;  /* 0x00000000007c7947 */ /* 0x000fea0003800000 */
.L_x_2832:
        /* <DEDUP_REMOVED lines=16> */
.L_x_2838:
[----:B------:R-:W-:Y:S02]  /*d060*/  ISETP.GT.U32.AND P0, PT, R6, 0x7f800000, PT ;  /* 0x7f8000000600780c */ /* 0x000fe40003f04070 */
[----:B------:R-:W-:-:S04]  /*d070*/  MOV R0, 0x7f ;  /* 0x0000007f00007802 */ /* 0x000fc80000000f00 */
[----:B------:R-:W-:-:S07]  /*d080*/  SEL R0, R0, 0x7c, P0 ;  /* 0x0000007c00007807 */ /* 0x000fce0000000000 */
.L_x_2839:
[----:B------:R-:W-:Y:S05]  /*d090*/  BSYNC.RECONVERGENT B0 ;  /* 0x0000000000007941 */ /* 0x000fea0003800200 */
.L_x_2837:
[----:B------:R-:W-:-:S04]  /*d0a0*/  SHF.R.U32.HI R5, RZ, 0x18, R7 ;  /* 0x00000018ff057819 */ /* 0x000fc80000011607 */
[----:B------:R-:W-:-:S05]  /*d0b0*/  LOP3.LUT R5, R0, 0x80, R5, 0xf8, !PT ;  /* 0x0000008000057812 */ /* 0x000fca00078ef805 */
[----:B------:R0:W-:Y:S01]  /*d0c0*/  STG.E.U8 desc[UR36][R2.64], R5 ;  /* 0x0000000502007986 */ /* 0x0001e2000c101124 */
[----:B------:R-:W-:Y:S05]  /*d0d0*/  BRA `(.L_x_2810) ;  /* 0x00000000001c7947 */ /* 0x000fea0003800000 */
.L_x_2831:
[----:B------:R-:W-:Y:S01]  /*d0e0*/  UMOV UR4, 0xf0000000 ;  /* 0xf000000000047882 */ /* 0x000fe20000000000 */
[----:B------:R-:W-:Y:S01]  /*d0f0*/  UMOV UR5, 0x380fffff ;  /* 0x380fffff00057882 */ /* 0x000fe20000000000 */
[----:B------:R-:W0:Y:S01]  /*d100*/  F2F.F32.F64 R0, R4 ;  /* 0x0000000400007310 */ /* 0x000e220000301000 */
[----:B------:R-:W-:-:S14]  /*d110*/  DSETP.GEU.AND P0, PT, |R4|, UR4, PT ;  /* 0x0000000404007e2a */ /* 0x000fdc000bf0e200 */
[----:B0-----:R-:W-:-:S05]  /*d120*/  @!P0 FMUL R0, R0, 1.175494350822287508e-38 ;  /* 0x0080000000008820 */ /* 0x001fca0000400000 */
[----:B------:R-:W-:-:S05]  /*d130*/  F2FP.BF16.F32.PACK_AB R0, RZ, R0 ;  /* 0x00000000ff00723e */ /* 0x000fca00000010ff */
[----:B------:R0:W-:Y:S02]  /*d140*/  STG.E.U16 desc[UR36][R2.64], R0 ;  /* 0x0000000002007986 */ /* 0x0001e4000c101524 */
.L_x_2810:
[----:B------:R-:W-:-:S07]  /*d150*/  VIADD R19, R19, 0x80 ;  /* 0x0000008013137836 */ /* 0x000fce0000000000 */
.L_x_2747:
[----:B------:R-:W-:Y:S05]  /*d160*/  BSYNC.RECONVERGENT B7 ;  /* 0x0000000000077941 */ /* 0x000fea0003800200 */
.L_x_2746:
[----:B------:R-:W5:Y:S02]  /*d170*/  LDCU UR4, c[0x0][0x380] ;  /* 0x00007000ff0477ac */ /* 0x000f640008000800 */
[----:B-----5:R-:W-:-:S13]  /*d180*/  ISETP.GE.AND P0, PT, R19, UR4, PT ;  /* 0x0000000413007c0c */ /* 0x020fda000bf06270 */
[----:B------:R-:W-:Y:S05]  /*d190*/  @P0 EXIT ;  /* 0x000000000000094d */ /* 0x000fea0003800000 */
        /* <DEDUP_REMOVED lines=354> */
.L_x_2840:
[----:B------:R-:W0:Y:S01]  /*e7c0*/  LDCU.64 UR6, c[0x0][0x5e8] ;  /* 0x0000bd00ff0677ac */ /* 0x000e220008000a00 */
[----:B------:R-:W-:Y:S01]  /*e7d0*/  BSSY.RECONVERGENT B6, `(.L_x_2841) ;  /* 0x00000ef000067945 */ /* 0x000fe20003800200 */
[----:B------:R-:W1:Y:S01]  /*e7e0*/  LDCU.64 UR8, c[0x0][0x5f0] ;  /* 0x0000be00ff0877ac */ /* 0x000e620008000a00 */
[----:B------:R-:W-:-:S04]  /*e7f0*/  UPRMT UR4, UR40, 0x7771, URZ ;  /* 0x0000777128047896 */ /* 0x000fc800080000ff */
[----:B------:R-:W-:Y:S01]  /*e800*/  UISETP.GT.AND UP0, UPT, UR4, 0x9, UPT ;  /* 0x000000090400788c */ /* 0x000fe2000bf04270 */
[----:B0-----:R-:W-:Y:S02]  /*e810*/  IADD3 R16, P0, PT, R16, UR6, RZ ;  /* 0x0000000610107c10 */ /* 0x001fe4000ff1e0ff */
[----:B-1234-:R-:W-:-:S03]  /*e820*/  IADD3 R2, P1, PT, R0, UR8, RZ ;  /* 0x0000000800027c10 */ /* 0x01efc6000ff3e0ff */
        /* <DEDUP_REMOVED lines=14> */
.L_x_2845:
[----:B------:R-:W2:Y:S02]  /*e910*/  LDG.E.U8 R2, desc[UR36][R2.64] ;  /* 0x0000002402027981 */ /* 0x000ea4000c1e1100 */
[----:B--2---:R0:W1:Y:S01]  /*e920*/  I2F.F64.U16 R18, R2 ;  /* 0x0000000200127312 */ /* 0x0040620000101800 */
[----:B------:R-:W-:Y:S05]  /*e930*/  BRA `(.L_x_2847) ;  /* 0x0000000c00607947 */ /* 0x000fea0003800000 */
.L_x_2844:
        /* <DEDUP_REMOVED lines=9> */
.L_x_2849:
[----:B------:R-:W2:Y:S02]  /*e9d0*/  LDG.E R2, desc[UR36][R2.64] ;  /* 0x0000002402027981 */ /* 0x000ea4000c1e1900 */
[----:B--2---:R0:W1:Y:S01]  /*e9e0*/  I2F.F64 R18, R2 ;  /* 0x0000000200127312 */ /* 0x0040620000201c00 */
[----:B------:R-:W-:Y:S05]  /*e9f0*/  BRA `(.L_x_2847) ;  /* 0x0000000c00307947 */ /* 0x000fea0003800000 */
.L_x_2848:
[----:B------:R-:W2:Y:S02]  /*ea00*/  LDG.E.U16 R2, desc[UR36][R2.64] ;  /* 0x0000002402027981 */ /* 0x000ea4000c1e1500 */
[----:B--2---:R0:W1:Y:S01]  /*ea10*/  I2F.F64.S16 R18, R2 ;  /* 0x0000000200127312 */ /* 0x0040620000101c00 */
[----:B------:R-:W-:Y:S05]  /*ea20*/  BRA `(.L_x_2847) ;  /* 0x0000000c00247947 */ /* 0x000fea0003800000 */
.L_x_2843:
        /* <DEDUP_REMOVED lines=10> */
.L_x_2851:
[----:B------:R-:W2:Y:S02]  /*ead0*/  LDG.E.U16 R0, desc[UR36][R2.64] ;  /* 0x0000002402007981 */ /* 0x000ea4000c1e1500 */
[----:B--2---:R-:W-:-:S05]  /*eae0*/  HADD2.F32 R0, -RZ, R0.H0_H0 ;  /* 0x20000000ff007230 */ /* 0x004fca0000004100 */
[----:B------:R-:W-:-:S04]  /*eaf0*/  FMUL.FTZ R0, R0, 1 ;  /* 0x3f80000000007820 */ /* 0x000fc80000410000 */
[----:B------:R1:W2:Y:S01]  /*eb00*/  F2F.F64.F32 R18, R0 ;  /* 0x0000000000127310 */ /* 0x0002a20000201800 */
[----:B------:R-:W-:Y:S05]  /*eb10*/  BRA `(.L_x_2847) ;  /* 0x0000000800e87947 */ /* 0x000fea0003800000 */
.L_x_2850:
        /* <DEDUP_REMOVED lines=8> */
[----:B------:R-:W4:Y:S01]  /*eba0*/  F2F.F64.F32 R18, R18 ;  /* 0x0000001200127310 */ /* 0x000f220000201800 */
[----:B------:R-:W-:Y:S05]  /*ebb0*/  BRA `(.L_x_2847) ;  /* 0x0000000800c07947 */ /* 0x000fea0003800000 */
.L_x_2853:
[----:B------:R-:W2:Y:S02]  /*ebc0*/  LDG.E.U16 R2, desc[UR36][R2.64] ;  /* 0x0000002402027981 */ /* 0x000ea4000c1e1500 */
[----:B--2---:R-:W-:-:S05]  /*ebd0*/  HADD2.F32 R0, -RZ, R2.H0_H0 ;  /* 0x20000002ff007230 */ /* 0x004fca0000004100 */
[----:B------:R-:W-:-:S04]  /*ebe0*/  FMUL.FTZ R0, R0, 1 ;  /* 0x3f80000000007820 */ /* 0x000fc80000410000 */
[----:B------:R0:W1:Y:S01]  /*ebf0*/  F2F.F64.F32 R18, R0 ;  /* 0x0000000000127310 */ /* 0x0000620000201800 */
[----:B------:R-:W-:Y:S05]  /*ec00*/  BRA `(.L_x_2847) ;  /* 0x0000000800ac7947 */ /* 0x000fea0003800000 */
.L_x_2852:
[----:B------:R3:W5:Y:S01]  /*ec10*/  LDG.E.64 R18, desc[UR36][R2.64] ;  /* 0x0000002402127981 */ /* 0x000762000c1e1b00 */
[----:B------:R-:W-:Y:S05]  /*ec20*/  BRA `(.L_x_2847) ;  /* 0x0000000800a47947 */ /* 0x000fea0003800000 */
.L_x_2842:
        /* <DEDUP_REMOVED lines=13> */
.L_x_2856:
[----:B------:R0:W5:Y:S01]  /*ed00*/  LDG.E.64 R18, desc[UR36][R2.64] ;  /* 0x0000002402127981 */ /* 0x000162000c1e1b00 */
[----:B------:R-:W-:Y:S05]  /*ed10*/  BRA `(.L_x_2847) ;  /* 0x0000000800687947 */ /* 0x000fea0003800000 */
.L_x_2855:
        /* <DEDUP_REMOVED lines=12> */
[----:B0-----:R-:W-:-:S04]  /*ede0*/  IADD3 R5, PT, PT, -R5, RZ, RZ ;  /* 0x000000ff05057210 */ /* 0x001fc80007ffe1ff */
[----:B------:R-:W-:-:S05]  /*edf0*/  VIADDMNMX.U32 R5, R5, R6, 0x4, !PT ;  /* 0x0000000405057446 */ /* 0x000fca0007800006 */
[----:B------:R-:W-:-:S05]  /*ee00*/  VIADD R5, R5, 0xfffffffc ;  /* 0xfffffffc05057836 */ /* 0x000fca0000000000 */
[C---:B------:R-:W-:Y:S02]  /*ee10*/  SHF.L.U32 R6, R4.reuse, R5, RZ ;  /* 0x0000000504067219 */ /* 0x040fe400000006ff */
[----:B------:R-:W-:Y:S01]  /*ee20*/  SHF.L.U32 R7, R5, 0x17, RZ ;  /* 0x0000001705077819 */ /* 0x000fe200000006ff */
[----:B------:R-:W-:-:S03]  /*ee30*/  VIADD R5, R4, 0x1000000 ;  /* 0x0100000004057836 */ /* 0x000fc60000000000 */
[----:B------:R-:W-:Y:S02]  /*ee40*/  LEA.HI R6, R6, -R7, RZ, 0x1c ;  /* 0x8000000706067211 */ /* 0x000fe400078fe0ff */
[----:B------:R-:W-:Y:S02]  /*ee50*/  SHF.R.S32.HI R5, RZ, 0x8, R5 ;  /* 0x00000008ff057819 */ /* 0x000fe40000011405 */
[----:B------:R-:W-:-:S04]  /*ee60*/  IADD3 R6, PT, PT, R6, 0x3c000000, RZ ;  /* 0x3c00000006067810 */ /* 0x000fc80007ffe0ff */
[----:B------:R-:W-:-:S04]  /*ee70*/  LOP3.LUT R5, R6, 0x7f800000, R5, 0xf8, !PT ;  /* 0x7f80000006057812 */ /* 0x000fc800078ef805 */
[----:B------:R-:W-:-:S04]  /*ee80*/  SEL R5, R5, RZ, P0 ;  /* 0x000000ff05057207 */ /* 0x000fc80000000000 */
[----:B------:R-:W-:-:S05]  /*ee90*/  LOP3.LUT R5, R5, 0x80000000, R0, 0xf8, !PT ;  /* 0x8000000005057812 */ /* 0x000fca00078ef800 */
[----:B------:R-:W-:-:S04]  /*eea0*/  FMUL.FTZ R5, R5, 1 ;  /* 0x3f80000005057820 */ /* 0x000fc80000410000 */
[----:B------:R0:W1:Y:S01]  /*eeb0*/  F2F.F64.F32 R18, R5 ;  /* 0x0000000500127310 */ /* 0x0000620000201800 */
[----:B------:R-:W-:Y:S05]  /*eec0*/  BRA `(.L_x_2847) ;  /* 0x0000000400fc7947 */ /* 0x000fea0003800000 */
.L_x_2858:
        /* <DEDUP_REMOVED lines=14> */
.L_x_2857:
[----:B------:R-:W2:Y:S02]  /*efb0*/  LDG.E.U16 R0, desc[UR36][R2.64] ;  /* 0x0000002402007981 */ /* 0x000ea4000c1e1500 */
[----:B--2---:R-:W-:-:S04]  /*efc0*/  IMAD.U32 R0, R0, 0x10000, RZ ;  /* 0x0001000000007824 */ /* 0x004fc800078e00ff */
[----:B------:R-:W-:-:S04]  /*efd0*/  FMUL.FTZ R0, R0, 1 ;  /* 0x3f80000000007820 */ /* 0x000fc80000410000 */
[----:B------:R0:W1:Y:S01]  /*efe0*/  F2F.F64.F32 R18, R0 ;  /* 0x0000000000127310 */ /* 0x0000620000201800 */
[----:B------:R-:W-:Y:S05]  /*eff0*/  BRA `(.L_x_2847) ;  /* 0x0000000400b07947 */ /* 0x000fea0003800000 */
.L_x_2854:
        /* <DEDUP_REMOVED lines=11> */
.L_x_2861:
        /* <DEDUP_REMOVED lines=21> */
.L_x_2863:
[----:B------:R-:W-:Y:S05]  /*f200*/  BSYNC.RECONVERGENT B0 ;  /* 0x0000000000007941 */ /* 0x000fea0003800200 */
.L_x_2862:
[----:B------:R-:W-:Y:S02]  /*f210*/  SHF.L.U32 R0, R0, 0x14, RZ ;  /* 0x0000001400007819 */ /* 0x000fe400000006ff */
[----:B------:R-:W-:-:S04]  /*f220*/  LEA R2, R2, 0x3b800000, 0x17 ;  /* 0x3b80000002027811 */ /* 0x000fc800078eb8ff */
[----:B------:R-:W-:-:S05]  /*f230*/  LOP3.LUT R0, R2, R0, R7, 0xfe, !PT ;  /* 0x0000000002007212 */ /* 0x000fca00078efe07 */
[----:B------:R-:W-:-:S04]  /*f240*/  FMUL.FTZ R0, R0, 1 ;  /* 0x3f80000000007820 */ /* 0x000fc80000410000 */
[----:B------:R0:W1:Y:S01]  /*f250*/  F2F.F64.F32 R18, R0 ;  /* 0x0000000000127310 */ /* 0x0000620000201800 */
[----:B------:R-:W-:Y:S05]  /*f260*/  BRA `(.L_x_2847) ;  /* 0x0000000400147947 */ /* 0x000fea0003800000 */
.L_x_2860:
        /* <DEDUP_REMOVED lines=21> */
.L_x_2865:
[----:B------:R-:W-:Y:S05]  /*f3c0*/  BSYNC.RECONVERGENT B0 ;  /* 0x0000000000007941 */ /* 0x000fea0003800200 */
.L_x_2864:
[----:B------:R-:W-:Y:S01]  /*f3d0*/  IMAD.SHL.U32 R0, R0, 0x200000, RZ ;  /* 0x0020000000007824 */ /* 0x000fe200078e00ff */
[----:B------:R-:W-:-:S04]  /*f3e0*/  LEA R2, R2, 0x37800000, 0x17 ;  /* 0x3780000002027811 */ /* 0x000fc800078eb8ff */
[----:B------:R-:W-:-:S05]  /*f3f0*/  LOP3.LUT R0, R2, R0, R7, 0xfe, !PT ;  /* 0x0000000002007212 */ /* 0x000fca00078efe07 */
[----:B------:R-:W-:-:S04]  /*f400*/  FMUL.FTZ R0, R0, 1 ;  /* 0x3f80000000007820 */ /* 0x000fc80000410000 */
[----:B------:R0:W1:Y:S01]  /*f410*/  F2F.F64.F32 R18, R0 ;  /* 0x0000000000127310 */ /* 0x0000620000201800 */
[----:B------:R-:W-:Y:S05]  /*f420*/  BRA `(.L_x_2847) ;  /* 0x0000000000a47947 */ /* 0x000fea0003800000 */
.L_x_2859:
        /* <DEDUP_REMOVED lines=12> */
[----:B------:R-:W-:Y:S01]  /*f4f0*/  @P0 SHF.L.U32 R0, R0, 0x17, RZ ;  /* 0x0000001700000819 */ /* 0x000fe200000006ff */
[----:B------:R-:W-:Y:S01]  /*f500*/  @!P0 IMAD.MOV.U32 R18, RZ, RZ, 0x20000000 ;  /* 0x20000000ff128424 */ /* 0x000fe200078e00ff */
[----:B------:R-:W-:-:S03]  /*f510*/  @!P0 MOV R19, 0x7ff80000 ;  /* 0x7ff8000000138802 */ /* 0x000fc60000000f00 */
[----:B------:R-:W-:-:S04]  /*f520*/  @P0 FMUL.FTZ R0, R0, 1 ;  /* 0x3f80000000000820 */ /* 0x000fc80000410000 */
[----:B------:R0:W1:Y:S01]  /*f530*/  @P0 F2F.F64.F32 R18, R0 ;  /* 0x0000000000120310 */ /* 0x0000620000201800 */
[----:B------:R-:W-:Y:S05]  /*f540*/  BRA `(.L_x_2847) ;  /* 0x00000000005c7947 */ /* 0x000fea0003800000 */
.L_x_2846:
        /* <DEDUP_REMOVED lines=10> */
[----:B-1----:R-:W-:Y:S01]  /*f5f0*/  IMAD.U32 R6, RZ, RZ, UR6 ;  /* 0x00000006ff067e24 */ /* 0x002fe2000f8e00ff */
[----:B------:R-:W-:Y:S01]  /*f600*/  MOV R7, UR7 ;  /* 0x0000000700077c02 */ /* 0x000fe20008000f00 */
[----:B---3--:R-:W-:Y:S01]  /*f610*/  IMAD.U32 R10, RZ, RZ, UR8 ;  /* 0x00000008ff0a7e24 */ /* 0x008fe2000f8e00ff */
[----:B------:R-:W-:-:S07]  /*f620*/  MOV R11, UR9 ;  /* 0x00000009000b7c02 */ /* 0x000fce0008000f00 */
[----:B------:R-:W-:-:S07]  /*f630*/  LEPC R20, `(.L_x_2868) ;  /* 0x000000001014794e */ /* 0x000fce0000000000 */
[----:B--2---:R-:W-:Y:S05]  /*f640*/  CALL.ABS.NOINC R2 ;  /* 0x0000000002007343 */ /* 0x004fea0003c00000 */
.L_x_2868:
[----:B------:R-:W-:Y:S01]  /*f650*/  CS2R R18, SRZ ;  /* 0x0000000000127805 */ /* 0x000fe2000001ff00 */
[----:B------:R-:W-:Y:S06]  /*f660*/  BRA `(.L_x_2847) ;  /* 0x0000000000147947 */ /* 0x000fec0003800000 */
.L_x_2867:
[----:B------:R-:W2:Y:S02]  /*f670*/  LDG.E.64 R18, desc[UR36][R2.64] ;  /* 0x0000002402127981 */ /* 0x000ea4000c1e1b00 */
[----:B--2---:R-:W0:Y:S01]  /*f680*/  I2F.F64.U64 R18, R18 ;  /* 0x0000001200127312 */ /* 0x004e220000301800 */
[----:B------:R-:W-:Y:S05]  /*f690*/  BRA `(.L_x_2847) ;  /* 0x0000000000087947 */ /* 0x000fea0003800000 */
.L_x_2866:
[----:B------:R-:W2:Y:S02]  /*f6a0*/  LDG.E R2, desc[UR36][R2.64] ;  /* 0x0000002402027981 */ /* 0x000ea4000c1e1900 */
[----:B--2---:R0:W1:Y:S02]  /*f6b0*/  I2F.F64.U32 R18, R2 ;  /* 0x0000000200127312 */ /* 0x0040640000201800 */
.L_x_2847:
[----:B------:R-:W-:Y:S05]  /*f6c0*/  BSYNC.RECONVERGENT B6 ;  /* 0x0000000000067941 */ /* 0x000fea0003800200 */
.L_x_2841:
[----:B------:R-:W3:Y:S01]  /*f6d0*/  LDCU.64 UR6, c[0x0][0x5f8] ;  /* 0x0000bf00ff0677ac */ /* 0x000ee20008000a00 */
[----:B------:R-:W-:Y:S01]  /*f6e0*/  BSSY.RECONVERGENT B6, `(.L_x_2869) ;  /* 0x00000ec000067945 */ /* 0x000fe20003800200 */
[----:B------:R-:W-:-:S04]  /*f6f0*/  UPRMT UR4, UR40, 0x7772, URZ ;  /* 0x0000777228047896 */ /* 0x000fc800080000ff */
[----:B------:R-:W-:Y:S01]  /*f700*/  UISETP.GT.AND UP0, UPT, UR4, 0x9, UPT ;  /* 0x000000090400788c */ /* 0x000fe2000bf04270 */
[----:B---3--:R-:W-:-:S04]  /*f710*/  IADD3 R22, P0, PT, R22, UR6, RZ ;  /* 0x0000000616167c10 */ /* 0x008fc8000ff1e0ff */
        /* <DEDUP_REMOVED lines=13> */
.L_x_2873:
[----:B0-----:R-:W3:Y:S02]  /*f7f0*/  LDG.E.U8 R2, desc[UR36][R22.64] ;  /* 0x0000002416027981 */ /* 0x001ee4000c1e1100 */
[----:B---3--:R-:W0:Y:S01]  /*f800*/  I2F.F64.U16 R2, R2 ;  /* 0x0000000200027312 */ /* 0x008e220000101800 */
[----:B------:R-:W-:Y:S05]  /*f810*/  BRA `(.L_x_2875) ;  /* 0x0000000c00607947 */ /* 0x000fea0003800000 */
.L_x_2872:
        /* <DEDUP_REMOVED lines=9> */
.L_x_2877:
[----:B0-----:R-:W3:Y:S02]  /*f8b0*/  LDG.E R2, desc[UR36][R22.64] ;  /* 0x0000002416027981 */ /* 0x001ee4000c1e1900 */
[----:B---3--:R-:W0:Y:S01]  /*f8c0*/  I2F.F64 R2, R2 ;  /* 0x0000000200027312 */ /* 0x008e220000201c00 */
[----:B------:R-:W-:Y:S05]  /*f8d0*/  BRA `(.L_x_2875) ;  /* 0x0000000c00307947 */ /* 0x000fea0003800000 */
.L_x_2876:
[----:B0-----:R-:W3:Y:S02]  /*f8e0*/  LDG.E.U16 R2, desc[UR36][R22.64] ;  /* 0x0000002416027981 */ /* 0x001ee4000c1e1500 */
[----:B---3--:R-:W0:Y:S01]  /*f8f0*/  I2F.F64.S16 R2, R2 ;  /* 0x0000000200027312 */ /* 0x008e220000101c00 */
[----:B------:R-:W-:Y:S05]  /*f900*/  BRA `(.L_x_2875) ;  /* 0x0000000c00247947 */ /* 0x000fea0003800000 */
.L_x_2871:
        /* <DEDUP_REMOVED lines=10> */
.L_x_2879:
[----:B01----:R-:W3:Y:S02]  /*f9b0*/  LDG.E.U16 R0, desc[UR36][R22.64] ;  /* 0x0000002416007981 */ /* 0x003ee4000c1e1500 */
[----:B---3--:R-:W-:-:S05]  /*f9c0*/  HADD2.F32 R0, -RZ, R0.H0_H0 ;  /* 0x20000000ff007230 */ /* 0x008fca0000004100 */
[----:B------:R-:W-:-:S04]  /*f9d0*/  FMUL.FTZ R0, R0, 1 ;  /* 0x3f80000000007820 */ /* 0x000fc80000410000 */
[----:B------:R3:W0:Y:S01]  /*f9e0*/  F2F.F64.F32 R2, R0 ;  /* 0x0000000000027310 */ /* 0x0006220000201800 */
[----:B------:R-:W-:Y:S05]  /*f9f0*/  BRA `(.L_x_2875) ;  /* 0x0000000800e87947 */ /* 0x000fea0003800000 */
.L_x_2878:
        /* <DEDUP_REMOVED lines=10> */
.L_x_2881:
[----:B------:R-:W0:Y:S02]  /*faa0*/  LDG.E.U16 R22, desc[UR36][R22.64] ;  /* 0x0000002416167981 */ /* 0x000e24000c1e1500 */
[----:B01----:R-:W-:-:S05]  /*fab0*/  HADD2.F32 R0, -RZ, R22.H0_H0 ;  /* 0x20000016ff007230 */ /* 0x003fca0000004100 */
[----:B------:R-:W-:-:S04]  /*fac0*/  FMUL.FTZ R0, R0, 1 ;  /* 0x3f80000000007820 */ /* 0x000fc80000410000 */
[----:B------:R0:W1:Y:S01]  /*fad0*/  F2F.F64.F32 R2, R0 ;  /* 0x0000000000027310 */ /* 0x0000620000201800 */
[----:B------:R-:W-:Y:S05]  /*fae0*/  BRA `(.L_x_2875) ;  /* 0x0000000800ac7947 */ /* 0x000fea0003800000 */
.L_x_2880:
[----:B0-----:R0:W5:Y:S01]  /*faf0*/  LDG.E.64 R2, desc[UR36][R22.64] ;  /* 0x0000002416027981 */ /* 0x001162000c1e1b00 */
[----:B------:R-:W-:Y:S05]  /*fb00*/  BRA `(.L_x_2875) ;  /* 0x0000000800a47947 */ /* 0x000fea0003800000 */
.L_x_2870:
        /* <DEDUP_REMOVED lines=9> */
[----:B0-----:R-:W-:Y:S01]  /*fba0*/  IMAD.MOV.U32 R2, RZ, RZ, RZ ;  /* 0x000000ffff027224 */ /* 0x001fe200078e00ff */
[----:B---3--:R-:W-:-:S04]  /*fbb0*/  ISETP.NE.AND P0, PT, R22, RZ, PT ;  /* 0x000000ff1600720c */ /* 0x008fc80003f05270 */
[----:B------:R-:W-:Y:S01]  /*fbc0*/  FSEL R3, RZ, 1.875, !P0 ;  /* 0x3ff00000ff037808 */ /* 0x000fe20004000000 */
[----:B------:R-:W-:Y:S08]  /*fbd0*/  BRA `(.L_x_2875) ;  /* 0x0000000800707947 */ /* 0x000ff00003800000 */
.L_x_2884:
[----:B0-----:R0:W5:Y:S01]  /*fbe0*/  LDG.E.64 R2, desc[UR36][R22.64] ;  /* 0x0000002416027981 */ /* 0x001162000c1e1b00 */
[----:B------:R-:W-:Y:S05]  /*fbf0*/  BRA `(.L_x_2875) ;  /* 0x0000000800687947 */ /* 0x000fea0003800000 */
.L_x_2883:
[----:B------:R-:W-:-:S09]  /*fc00*/  UISETP.NE.AND UP0, UPT, UR4, 0xf, UPT ;  /* 0x0000000f0400788c */ /* 0x000fd2000bf05270 */
[----:B------:R-:W-:Y:S05]  /*fc10*/  BRA.U !UP0, `(.L_x_2885) ;  /* 0x00000001089c7547 */ /* 0x000fea000b800000 */
[----:B------:R-:W-:-:S09]  /*fc20*/  UISETP.NE.AND UP0, UPT, UR4, 0x17, UPT ;  /* 0x000000170400788c */ /* 0x000fd2000bf05270 */
[----:B------:R-:W-:Y:S05]  /*fc30*/  BRA.U !UP0, `(.L_x_2886) ;  /* 0x00000001085c7547 */ /* 0x000fea000b800000 */
[----:B------:R-:W-:-:S09]  /*fc40*/  UISETP.NE.AND UP0, UPT, UR4, 0x18, UPT ;  /* 0x000000180400788c */ /* 0x000fd2000bf05270 */
[----:B------:R-:W-:Y:S05]  /*fc50*/  BRA.U UP0, `(.L_x_2874) ;  /* 0x0000000500f47547 */ /* 0x000fea000b800000 */
[----:B01----:R-:W3:Y:S01]  /*fc60*/  LDG.E.U8 R0, desc[UR36][R22.64] ;  /* 0x0000002416007981 */ /* 0x003ee2000c1e1100 */
[----:B------:R-:W-:Y:S01]  /*fc70*/  IMAD.MOV.U32 R4, RZ, RZ, 0x1f ;  /* 0x0000001fff047424 */ /* 0x000fe200078e00ff */
[----:B---3--:R-:W-:-:S04]  /*fc80*/  SHF.L.U32 R0, R0, 0x18, RZ ;  /* 0x0000001800007819 */ /* 0x008fc800000006ff */
        /* <DEDUP_REMOVED lines=15> */
[----:B------:R-:W-:-:S06]  /*fd80*/  FMUL.FTZ R3, R3, 1 ;  /* 0x3f80000003037820 */ /* 0x000fcc0000410000 */
[----:B------:R-:W0:Y:S01]  /*fd90*/  F2F.F64.F32 R2, R3 ;  /* 0x0000000300027310 */ /* 0x000e220000201800 */
[----:B------:R-:W-:Y:S05]  /*fda0*/  BRA `(.L_x_2875) ;  /* 0x0000000400fc7947 */ /* 0x000fea0003800000 */
.L_x_2886:
[----:B0-----:R-:W1:Y:S02]  /*fdb0*/  LDG.E.U8 R3, desc[UR36][R22.64] ;  /* 0x0000002416037981 */ /* 0x001e64000c1e1100 */
[C---:B-1----:R-:W-:Y:S01]  /*fdc0*/  IMAD.SHL.U32 R0, R3.reuse, 0x2000000, RZ ;  /* 0x0200000003007824 */ /* 0x042fe200078e00ff */
        /* <DEDUP_REMOVED lines=12> */
.L_x_2885:
[----:B01----:R-:W3:Y:S02]  /*fe90*/  LDG.E.U16 R0, desc[UR36][R22.64] ;  /* 0x0000002416007981 */ /* 0x003ee4000c1e1500 */
[----:B---3--:R-:W-:-:S04]  /*fea0*/  IMAD.U32 R0, R0, 0x10000, RZ ;  /* 0x0001000000007824 */ /* 0x008fc800078e00ff */
[----:B------:R-:W-:-:S04]  /*feb0*/  FMUL.FTZ R0, R0, 1 ;  /* 0x3f80000000007820 */ /* 0x000fc80000410000 */
[----:B------:R0:W1:Y:S01]  /*fec0*/  F2F.F64.F32 R2, R0 ;  /* 0x0000000000027310 */ /* 0x0000620000201800 */
[----:B------:R-:W-:Y:S05]  /*fed0*/  BRA `(.L_x_2875) ;  /* 0x0000000400b07947 */ /* 0x000fea0003800000 */
.L_x_2882:
        /* <DEDUP_REMOVED lines=11> */
.L_x_2889:
        /* <DEDUP_REMOVED lines=21> */
.L_x_2891:
[----:B------:R-:W-:Y:S05]  /*100e0*/  BSYNC.RECONVERGENT B0 ;  /* 0x0000000000007941 */ /* 0x000fea0003800200 */
.L_x_2890:
[----:B------:R-:W-:Y:S02]  /*100f0*/  SHF.L.U32 R0, R0, 0x14, RZ ;  /* 0x0000001400007819 */ /* 0x000fe400000006ff */
[----:B------:R-:W-:-:S04]  /*10100*/  LEA R2, R2, 0x3b800000, 0x17 ;  /* 0x3b80000002027811 */ /* 0x000fc800078eb8ff */
[----:B------:R-:W-:-:S05]  /*10110*/  LOP3.LUT R0, R2, R0, R7, 0xfe, !PT ;  /* 0x0000000002007212 */ /* 0x000fca00078efe07 */
[----:B------:R-:W-:-:S04]  /*10120*/  FMUL.FTZ R0, R0, 1 ;  /* 0x3f80000000007820 */ /* 0x000fc80000410000 */
[----:B------:R0:W1:Y:S01]  /*10130*/  F2F.F64.F32 R2, R0 ;  /* 0x0000000000027310 */ /* 0x0000620000201800 */
[----:B------:R-:W-:Y:S05]  /*10140*/  BRA `(.L_x_2875) ;  /* 0x0000000400147947 */ /* 0x000fea0003800000 */
.L_x_2888:
        /* <DEDUP_REMOVED lines=21> */
.L_x_2893:
[----:B------:R-:W-:Y:S05]  /*102a0*/  BSYNC.RECONVERGENT B0 ;  /* 0x0000000000007941 */ /* 0x000fea0003800200 */
.L_x_2892:
[----:B------:R-:W-:Y:S01]  /*102b0*/  IMAD.SHL.U32 R0, R0, 0x200000, RZ ;  /* 0x0020000000007824 */ /* 0x000fe200078e00ff */
[----:B------:R-:W-:-:S04]  /*102c0*/  LEA R2, R2, 0x37800000, 0x17 ;  /* 0x3780000002027811 */ /* 0x000fc800078eb8ff */
[----:B------:R-:W-:-:S05]  /*102d0*/  LOP3.LUT R0, R2, R0, R7, 0xfe, !PT ;  /* 0x0000000002007212 */ /* 0x000fca00078efe07 */
[----:B------:R-:W-:-:S04]  /*102e0*/  FMUL.FTZ R0, R0, 1 ;  /* 0x3f80000000007820 */ /* 0x000fc80000410000 */
[----:B------:R0:W1:Y:S01]  /*102f0*/  F2F.F64.F32 R2, R0 ;  /* 0x0000000000027310 */ /* 0x0000620000201800 */
[----:B------:R-:W-:Y:S05]  /*10300*/  BRA `(.L_x_2875) ;  /* 0x0000000000a47947 */ /* 0x000fea0003800000 */
.L_x_2887:
[----:B------:R-:W-:-:S09]  /*10310*/  UISETP.NE.AND UP0, UPT, UR4, 0x1c, UPT ;  /* 0x0000001c0400788c */ /* 0x000fd2000bf05270 */
[----:B------:R-:W-:Y:S05]  /*10320*/  BRA.U !UP0, `(.L_x_2894) ;  /* 0x0000000108947547 */ /* 0x000fea000b800000 */
[----:B------:R-:W-:-:S09]  /*10330*/  UISETP.NE.AND UP0, UPT, UR4, 0x1d, UPT ;  /* 0x0000001d0400788c */ /* 0x000fd2000bf05270 */
[----:B------:R-:W-:Y:S05]  /*10340*/  BRA.U !UP0, `(.L_x_2895) ;  /* 0x0000000108807547 */ /* 0x000fea000b800000 */
[----:B------:R-:W-:-:S09]  /*10350*/  UISETP.NE.AND UP0, UPT, UR4, 0x2c, UPT ;  /* 0x0000002c0400788c */ /* 0x000fd2000bf05270 */
[----:B------:R-:W-:Y:S05]  /*10360*/  BRA.U UP0, `(.L_x_2874) ;  /* 0x0000000100307547 */ /* 0x000fea000b800000 */
[----:B01----:R-:W3:Y:S01]  /*10370*/  LDG.E.U8 R0, desc[UR36][R22.64] ;  /* 0x0000002416007981 */ /* 0x003ee2000c1e1100 */
[----:B------:R-:W-:Y:S02]  /*10380*/  HFMA2 R2, -RZ, RZ, 0, 0 ;  /* 0x00000000ff027431 */ /* 0x000fe400000001ff */
[----:B------:R-:W-:Y:S01]  /*10390*/  IMAD.MOV.U32 R3, RZ, RZ, 0x38000000 ;  /* 0x38000000ff037424 */ /* 0x000fe200078e00ff */
[----:B---3--:R-:W-:-:S13]  /*103a0*/  ISETP.NE.AND P0, PT, R0, RZ, PT ;  /* 0x000000ff0000720c */ /* 0x008fda0003f05270 */
        /* <DEDUP_REMOVED lines=8> */
.L_x_2874:
        /* <DEDUP_REMOVED lines=10> */
[----:B---3--:R-:W-:Y:S01]  /*104d0*/  IMAD.U32 R6, RZ, RZ, UR6 ;  /* 0x00000006ff067e24 */ /* 0x008fe2000f8e00ff */
[----:B------:R-:W-:Y:S01]  /*104e0*/  MOV R7, UR7 ;  /* 0x0000000700077c02 */ /* 0x000fe20008000f00 */
[----:B--2---:R-:W-:Y:S01]  /*104f0*/  IMAD.U32 R10, RZ, RZ, UR8 ;  /* 0x00000008ff0a7e24 */ /* 0x004fe2000f8e00ff */
[----:B------:R-:W-:-:S07]  /*10500*/  MOV R11, UR9 ;  /* 0x00000009000b7c02 */ /* 0x000fce0008000f00 */
[----:B------:R-:W-:-:S07]  /*10510*/  LEPC R20, `(.L_x_2896) ;  /* 0x000000001014794e */ /* 0x000fce0000000000 */
[----:B-1--45:R-:W-:Y:S05]  /*10520*/  CALL.ABS.NOINC R2 ;  /* 0x0000000002007343 */ /* 0x032fea0003c00000 */
.L_x_2896:
[----:B------:R-:W-:Y:S01]  /*10530*/  CS2R R2, SRZ ;  /* 0x0000000000027805 */ /* 0x000fe2000001ff00 */
[----:B------:R-:W-:Y:S06]  /*10540*/  BRA `(.L_x_2875) ;  /* 0x0000000000147947 */ /* 0x000fec0003800000 */
.L_x_2895:
[----:B0-----:R-:W3:Y:S02]  /*10550*/  LDG.E.64 R2, desc[UR36][R22.64] ;  /* 0x0000002416027981 */ /* 0x001ee4000c1e1b00 */
[----:B---3--:R-:W0:Y:S01]  /*10560*/  I2F.F64.U64 R2, R2 ;  /* 0x0000000200027312 */ /* 0x008e220000301800 */
[----:B------:R-:W-:Y:S05]  /*10570*/  BRA `(.L_x_2875) ;  /* 0x0000000000087947 */ /* 0x000fea0003800000 */
.L_x_2894:
[----:B0-----:R-:W3:Y:S02]  /*10580*/  LDG.E R2, desc[UR36][R22.64] ;  /* 0x0000002416027981 */ /* 0x001ee4000c1e1900 */
[----:B---3--:R-:W0:Y:S02]  /*10590*/  I2F.F64.U32 R2, R2 ;  /* 0x0000000200027312 */ /* 0x008e240000201800 */
.L_x_2875:
[----:B------:R-:W-:Y:S05]  /*105a0*/  BSYNC.RECONVERGENT B6 ;  /* 0x0000000000067941 */ /* 0x000fea0003800200 */
.L_x_2869:
[----:B------:R-:W0:Y:S02]  /*105b0*/  LDCU.128 UR4, c[0x0][0x600] ;  /* 0x0000c000ff0477ac */ /* 0x000e240008000c00 */
[C---:B01---5:R-:W-:Y:S01]  /*105c0*/  DSETP.GTU.AND P0, PT, R2.reuse, UR4, PT ;  /* 0x0000000402007e2a */ /* 0x063fe2000bf0c000 */
[----:B------:R-:W-:Y:S01]  /*105d0*/  ULOP3.LUT UR4, UR40, 0xff, URZ, 0xc0, !UPT ;  /* 0x000000ff28047892 */ /* 0x000fe2000f8ec0ff */
[----:B------:R-:W-:-:S03]  /*105e0*/  DSETP.GE.AND P1, PT, R2, UR6, PT ;  /* 0x0000000602007e2a */ /* 0x000fc6000bf26000 */
[----:B------:R-:W-:-:S03]  /*105f0*/  UISETP.GT.AND UP0, UPT, UR4, 0x9, UPT ;  /* 0x000000090400788c */ /* 0x000fc6000bf04270 */
[----:B--234-:R-:W-:Y:S02]  /*10600*/  FSEL R0, R18, RZ, !P1 ;  /* 0x000000ff12007208 */ /* 0x01cfe40004800000 */
[----:B------:R-:W-:Y:S02]  /*10610*/  FSEL R18, R19, RZ, !P1 ;  /* 0x000000ff13127208 */ /* 0x000fe40004800000 */
[----:B------:R-:W-:Y:S02]  /*10620*/  FSEL R4, R0, RZ, P0 ;  /* 0x000000ff00047208 */ /* 0x000fe40000000000 */
        /* <DEDUP_REMOVED lines=11> */
[----:B0-----:R-:W-:Y:S01]  /*106e0*/  STG.E.U8 desc[UR36][R16.64], R5 ;  /* 0x0000000510007986 */ /* 0x001fe2000c101124 */
[----:B------:R-:W-:Y:S05]  /*106f0*/  EXIT ;  /* 0x000000000000794d */ /* 0x000fea0003800000 */
.L_x_2900:
[----:B------:R-:W0:Y:S02]  /*10700*/  F2I.S64.F64.TRUNC R4, R4 ;  /* 0x0000000400047311 */ /* 0x000e24000030d900 */
[----:B0-----:R-:W-:-:S05]  /*10710*/  MOV R3, R4 ;  /* 0x0000000400037202 */ /* 0x001fca0000000f00 */
[----:B------:R-:W-:Y:S01]  /*10720*/  STG.E.U8 desc[UR36][R16.64], R3 ;  /* 0x0000000310007986 */ /* 0x000fe2000c101124 */
[----:B------:R-:W-:Y:S05]  /*10730*/  EXIT ;  /* 0x000000000000794d */ /* 0x000fea0003800000 */
.L_x_2899:
[----:B------:R-:W-:-:S09]  /*10740*/  UISETP.NE.AND UP0, UPT, UR4, 0x2, UPT ;  /* 0x000000020400788c */ /* 0x000fd2000bf05270 */
[----:B------:R-:W-:Y:S05]  /*10750*/  BRA.U !UP0, `(.L_x_2902) ;  /* 0x0000000108287547 */ /* 0x000fea000b800000 */
[----:B------:R-:W-:-:S09]  /*10760*/  UISETP.NE.AND UP0, UPT, UR4, 0x3, UPT ;  /* 0x000000030400788c */ /* 0x000fd2000bf05270 */
[----:B------:R-:W-:Y:S05]  /*10770*/  BRA.U !UP0, `(.L_x_2903) ;  /* 0x0000000108147547 */ /* 0x000fea000b800000 */
[----:B------:R-:W-:-:S09]  /*10780*/  UISETP.NE.AND UP0, UPT, UR4, 0x4, UPT ;  /* 0x000000040400788c */ /* 0x000fd2000bf05270 */
[----:B------:R-:W-:Y:S05]  /*10790*/  BRA.U UP0, `(.L_x_2901) ;  /* 0x0000000900b47547 */ /* 0x000fea000b800000 */
[----:B------:R-:W0:Y:S02]  /*107a0*/  F2I.S64.F64.TRUNC R4, R4 ;  /* 0x0000000400047311 */ /* 0x000e24000030d900 */
[----:B0-----:R-:W-:Y:S01]  /*107b0*/  STG.E.64 desc[UR36][R16.64], R4 ;  /* 0x0000000410007986 */ /* 0x001fe2000c101b24 */
[----:B------:R-:W-:Y:S05]  /*107c0*/  EXIT ;  /* 0x000000000000794d */ /* 0x000fea0003800000 */
.L_x_2903:
[----:B------:R-:W0:Y:S02]  /*107d0*/  F2I.F64.TRUNC R5, R4 ;  /* 0x0000000400057311 */ /* 0x000e24000030d100 */
[----:B0-----:R-:W-:Y:S01]  /*107e0*/  STG.E desc[UR36][R16.64], R5 ;  /* 0x0000000510007986 */ /* 0x001fe2000c101924 */
[----:B------:R-:W-:Y:S05]  /*107f0*/  EXIT ;  /* 0x000000000000794d */ /* 0x000fea0003800000 */
.L_x_2902:
[----:B------:R-:W0:Y:S02]  /*10800*/  F2I.F64.TRUNC R5, R4 ;  /* 0x0000000400057311 */ /* 0x000e24000030d100 */
[----:B0-----:R-:W-:Y:S01]  /*10810*/  STG.E.U16 desc[UR36][R16.64], R5 ;  /* 0x0000000510007986 */ /* 0x001fe2000c101524 */
[----:B------:R-:W-:Y:S05]  /*10820*/  EXIT ;  /* 0x000000000000794d */ /* 0x000fea0003800000 */
.L_x_2898:
        /* <DEDUP_REMOVED lines=11> */
[----:B------:R-:W-:Y:S01]  /*108e0*/  STG.E desc[UR36][R16.64], R3 ;  /* 0x0000000310007986 */ /* 0x000fe2000c101924 */
[----:B------:R-:W-:Y:S05]  /*108f0*/  EXIT ;  /* 0x000000000000794d */ /* 0x000fea0003800000 */
.L_x_2905:
[----:B------:R-:W-:Y:S01]  /*10900*/  UMOV UR4, 0xf0000000 ;  /* 0xf000000000047882 */ /* 0x000fe20000000000 */
[----:B------:R-:W-:Y:S01]  /*10910*/  UMOV UR5, 0x380fffff ;  /* 0x380fffff00057882 */ /* 0x000fe20000000000 */
[----:B------:R-:W0:Y:S01]  /*10920*/  F2F.F32.F64 R0, R4 ;  /* 0x0000000400007310 */ /* 0x000e220000301000 */
[----:B------:R-:W-:-:S14]  /*10930*/  DSETP.GEU.AND P0, PT, |R4|, UR4, PT ;  /* 0x0000000404007e2a */ /* 0x000fdc000bf0e200 */
[----:B0-----:R-:W-:-:S05]  /*10940*/  @!P0 FMUL R0, R0, 1.175494350822287508e-38 ;  /* 0x0080000000008820 */ /* 0x001fca0000400000 */
[----:B------:R-:W-:-:S05]  /*10950*/  F2FP.F16.F32.PACK_AB R0, RZ, R0 ;  /* 0x00000000ff00723e */ /* 0x000fca00000000ff */
[----:B------:R-:W-:Y:S01]  /*10960*/  STG.E.U16 desc[UR36][R16.64], R0 ;  /* 0x0000000010007986 */ /* 0x000fe2000c101524 */
[----:B------:R-:W-:Y:S05]  /*10970*/  EXIT ;  /* 0x000000000000794d */ /* 0x000fea0003800000 */
.L_x_2904:
        /* <DEDUP_REMOVED lines=12> */
[----:B------:R-:W-:Y:S01]  /*10a40*/  STG.E.64 desc[UR36][R16.64], R2 ;  /* 0x0000000210007986 */ /* 0x000fe2000c101b24 */
[----:B------:R-:W-:Y:S05]  /*10a50*/  EXIT ;  /* 0x000000000000794d */ /* 0x000fea0003800000 */
.L_x_2907:
[----:B------:R-:W-:Y:S01]  /*10a60*/  UMOV UR4, 0xf0000000 ;  /* 0xf000000000047882 */ /* 0x000fe20000000000 */
[----:B------:R-:W-:Y:S01]  /*10a70*/  UMOV UR5, 0x380fffff ;  /* 0x380fffff00057882 */ /* 0x000fe20000000000 */
[----:B------:R-:W0:Y:S01]  /*10a80*/  F2F.F32.F64 R0, R4 ;  /* 0x0000000400007310 */ /* 0x000e220000301000 */
[----:B------:R-:W-:-:S14]  /*10a90*/  DSETP.GEU.AND P0, PT, |R4|, UR4, PT ;  /* 0x0000000404007e2a */ /* 0x000fdc000bf0e200 */
[----:B0-----:R-:W-:-:S05]  /*10aa0*/  @!P0 FMUL R0, R0, 1.175494350822287508e-38 ;  /* 0x0080000000008820 */ /* 0x001fca0000400000 */
[----:B------:R-:W-:-:S04]  /*10ab0*/  F2FP.F16.F32.PACK_AB R3, RZ, R0 ;  /* 0x00000000ff03723e */ /* 0x000fc800000000ff */
[----:B------:R-:W-:-:S05]  /*10ac0*/  PRMT R3, R3, 0x5410, RZ ;  /* 0x0000541003037816 */ /* 0x000fca00000000ff */
[----:B------:R-:W-:Y:S01]  /*10ad0*/  STG.E desc[UR36][R16.64], R3 ;  /* 0x0000000310007986 */ /* 0x000fe2000c101924 */
[----:B------:R-:W-:Y:S05]  /*10ae0*/  EXIT ;  /* 0x000000000000794d */ /* 0x000fea0003800000 */
.L_x_2906:
[----:B------:R-:W-:Y:S01]  /*10af0*/  STG.E.64 desc[UR36][R16.64], R4 ;  /* 0x0000000410007986 */ /* 0x000fe2000c101b24 */
[----:B------:R-:W-:Y:S05]  /*10b00*/  EXIT ;  /* 0x000000000000794d */ /* 0x000fea0003800000 */
.L_x_2897:
        /* <DEDUP_REMOVED lines=11> */
[----:B0-----:R-:W-:Y:S01]  /*10bc0*/  STG.E.U16 desc[UR36][R16.64], R5 ;  /* 0x0000000510007986 */ /* 0x001fe2000c101524 */
[----:B------:R-:W-:Y:S05]  /*10bd0*/  EXIT ;  /* 0x000000000000794d */ /* 0x000fea0003800000 */
.L_x_2911:
        /* <DEDUP_REMOVED lines=21> */
.L_x_2914:
[----:B------:R-:W-:-:S04]  /*10d30*/  SHF.R.U32.HI R3, RZ, 0x18, R3 ;  /* 0x00000018ff037819 */ /* 0x000fc80000011603 */
[----:B------:R-:W-:-:S04]  /*10d40*/  LOP3.LUT R0, R0, 0x80, R3, 0xf8, !PT ;  /* 0x0000008000007812 */ /* 0x000fc800078ef803 */
[----:B------:R-:W-:-:S07]  /*10d50*/  PRMT R8, R0, 0x7610, R8 ;  /* 0x0000761000087816 */ /* 0x000fce0000000008 */
.L_x_2913:
[----:B------:R-:W-:Y:S05]  /*10d60*/  BSYNC.RECONVERGENT B0 ;  /* 0x0000000000007941 */ /* 0x000fea0003800200 */
.L_x_2912:
[----:B------:R-:W-:Y:S01]  /*10d70*/  STG.E.U8 desc[UR36][R16.64], R8 ;  /* 0x0000000810007986 */ /* 0x000fe2000c101124 */
[----:B------:R-:W-:Y:S05]  /*10d80*/  EXIT ;  /* 0x000000000000794d */ /* 0x000fea0003800000 */
.L_x_2910:
        /* <DEDUP_REMOVED lines=21> */
.L_x_2917:
[----:B------:R-:W-:-:S04]  /*10ee0*/  SHF.R.U32.HI R3, RZ, 0x18, R3 ;  /* 0x00000018ff037819 */ /* 0x000fc80000011603 */
[----:B------:R-:W-:-:S04]  /*10ef0*/  LOP3.LUT R0, R0, 0x80, R3, 0xf8, !PT ;  /* 0x0000008000007812 */ /* 0x000fc800078ef803 */
[----:B------:R-:W-:-:S07]  /*10f00*/  PRMT R8, R0, 0x7610, R8 ;  /* 0x0000761000087816 */ /* 0x000fce0000000008 */
.L_x_2916:
[----:B------:R-:W-:Y:S05]  /*10f10*/  BSYNC.RECONVERGENT B0 ;  /* 0x0000000000007941 */ /* 0x000fea0003800200 */
.L_x_2915:
[----:B------:R-:W-:Y:S01]  /*10f20*/  STG.E.U8 desc[UR36][R16.64], R8 ;  /* 0x0000000810007986 */ /* 0x000fe2000c101124 */
[----:B------:R-:W-:Y:S05]  /*10f30*/  EXIT ;  /* 0x000000000000794d */ /* 0x000fea0003800000 */
.L_x_2909:
        /* <DEDUP_REMOVED lines=22> */
[----:B------:R-:W-:-:S05]  /*110a0*/  @!P0 IADD3 R0, PT, PT, R2, RZ, RZ ;  /* 0x000000ff02008210 */ /* 0x000fca0007ffe0ff */
[----:B------:R-:W-:-:S05]  /*110b0*/  @P1 IMAD.MOV.U32 R3, RZ, RZ, R0 ;  /* 0x000000ffff031224 */ /* 0x000fca00078e0000 */
[----:B------:R-:W-:Y:S01]  /*110c0*/  STG.E.U8 desc[UR36][R16.64], R3 ;  /* 0x0000000310007986 */ /* 0x000fe2000c101124 */
[----:B------:R-:W-:Y:S05]  /*110d0*/  EXIT ;  /* 0x000000000000794d */ /* 0x000fea0003800000 */
.L_x_2919:
[----:B------:R-:W0:Y:S02]  /*110e0*/  F2I.U64.F64.TRUNC R4, R4 ;  /* 0x0000000400047311 */ /* 0x000e24000030d800 */
[----:B0-----:R-:W-:Y:S01]  /*110f0*/  STG.E.64 desc[UR36][R16.64], R4 ;  /* 0x0000000410007986 */ /* 0x001fe2000c101b24 */
[----:B------:R-:W-:Y:S05]  /*11100*/  EXIT ;  /* 0x000000000000794d */ /* 0x000fea0003800000 */
.L_x_2918:
[----:B------:R-:W0:Y:S02]  /*11110*/  F2I.U32.F64.TRUNC R5, R4 ;  /* 0x0000000400057311 */ /* 0x000e24000030d000 */
[----:B0-----:R-:W-:Y:S01]  /*11120*/  STG.E desc[UR36][R16.64], R5 ;  /* 0x0000000510007986 */ /* 0x001fe2000c101924 */
[----:B------:R-:W-:Y:S05]  /*11130*/  EXIT ;  /* 0x000000000000794d */ /* 0x000fea0003800000 */
.L_x_2908:
        /* <DEDUP_REMOVED lines=8> */
[----:B------:R-:W-:Y:S01]  /*111c0*/  STG.E.U8 desc[UR36][R16.64], R3 ;  /* 0x0000000310007986 */ /* 0x000fe2000c101124 */
[----:B------:R-:W-:Y:S05]  /*111d0*/  EXIT ;  /* 0x000000000000794d */ /* 0x000fea0003800000 */
.L_x_2921:
[----:B------:R-:W-:-:S05]  /*111e0*/  CS2R R6, SRZ ;  /* 0x0000000000067805 */ /* 0x000fca000001ff00 */
[----:B------:R-:W-:Y:S01]  /*111f0*/  STG.E.128 desc[UR36][R16.64], R4 ;  /* 0x0000000410007986 */ /* 0x000fe2000c101d24 */
[----:B------:R-:W-:Y:S05]  /*11200*/  EXIT ;  /* 0x000000000000794d */ /* 0x000fea0003800000 */
.L_x_2920:
[----:B------:R-:W-:-:S09]  /*11210*/  UISETP.NE.AND UP0, UPT, UR4, 0xf, UPT ;  /* 0x0000000f0400788c */ /* 0x000fd2000bf05270 */
[----:B------:R-:W-:Y:S05]  /*11220*/  BRA.U !UP0, `(.L_x_2922) ;  /* 0x0000000508087547 */ /* 0x000fea000b800000 */
[----:B------:R-:W-:-:S09]  /*11230*/  UISETP.NE.AND UP0, UPT, UR4, 0x17, UPT ;  /* 0x000000170400788c */ /* 0x000fd2000bf05270 */
[----:B------:R-:W-:Y:S05]  /*11240*/  BRA.U !UP0, `(.L_x_2923) ;  /* 0x0000000108a07547 */ /* 0x000fea000b800000 */
[----:B------:R-:W-:-:S09]  /*11250*/  UISETP.NE.AND UP0, UPT, UR4, 0x18, UPT ;  /* 0x000000180400788c */ /* 0x000fd2000bf05270 */
[----:B------:R-:W-:Y:S05]  /*11260*/  BRA.U !UP0, `(.L_x_2924) ;  /* 0x0000000108447547 */ /* 0x000fea000b800000 */
.L_x_2901:
        /* <DEDUP_REMOVED lines=16> */
.L_x_2925:
[----:B------:R-:W-:Y:S05]  /*11370*/  EXIT ;  /* 0x000000000000794d */ /* 0x000fea0003800000 */
.L_x_2924:
        /* <DEDUP_REMOVED lines=17> */
.L_x_2927:
[----:B------:R-:W-:Y:S05]  /*11490*/  BSYNC.RECONVERGENT B0 ;  /* 0x0000000000007941 */ /* 0x000fea0003800200 */
.L_x_2926:
[----:B------:R-:W-:-:S05]  /*114a0*/  LOP3.LUT R3, R0, 0x80, R3, 0xf8, !PT ;  /* 0x0000008000037812 */ /* 0x000fca00078ef803 */
[----:B------:R-:W-:Y:S01]  /*114b0*/  STG.E.U8 desc[UR36][R16.64], R3 ;  /* 0x0000000310007986 */ /* 0x000fe2000c101124 */
[----:B------:R-:W-:Y:S05]  /*114c0*/  EXIT ;  /* 0x000000000000794d */ /* 0x000fea0003800000 */
.L_x_2923:
        /* <DEDUP_REMOVED lines=16> */
.L_x_2929:
[----:B------:R-:W-:Y:S02]  /*115d0*/  ISETP.GT.U32.AND P0, PT, R2, 0x7f800000, PT ;  /* 0x7f8000000200780c */ /* 0x000fe40003f04070 */
[----:B------:R-:W-:-:S04]  /*115e0*/  MOV R0, 0x7f ;  /* 0x0000007f00007802 */ /* 0x000fc80000000f00 */
[----:B------:R-:W-:-:S07]  /*115f0*/  SEL R0, R0, 0x7c, P0 ;  /* 0x0000007c00007807 */ /* 0x000fce0000000000 */
.L_x_2930:
[----:B------:R-:W-:Y:S05]  /*11600*/  BSYNC.RECONVERGENT B0 ;  /* 0x0000000000007941 */ /* 0x000fea0003800200 */
.L_x_2928:
[----:B------:R-:W-:-:S04]  /*11610*/  SHF.R.U32.HI R3, RZ, 0x18, R3 ;  /* 0x00000018ff037819 */ /* 0x000fc80000011603 */
[----:B------:R-:W-:-:S05]  /*11620*/  LOP3.LUT R3, R0, 0x80, R3, 0xf8, !PT ;  /* 0x0000008000037812 */ /* 0x000fca00078ef803 */
[----:B------:R-:W-:Y:S01]  /*11630*/  STG.E.U8 desc[UR36][R16.64], R3 ;  /* 0x0000000310007986 */ /* 0x000fe2000c101124 */
[----:B------:R-:W-:Y:S05]  /*11640*/  EXIT ;  /* 0x000000000000794d */ /* 0x000fea0003800000 */
.L_x_2922:
[----:B------:R-:W-:Y:S01]  /*11650*/  UMOV UR4, 0xf0000000 ;  /* 0xf000000000047882 */ /* 0x000fe20000000000 */
[----:B------:R-:W-:Y:S01]  /*11660*/  UMOV UR5, 0x380fffff ;  /* 0x380fffff00057882 */ /* 0x000fe20000000000 */
[----:B------:R-:W0:Y:S01]  /*11670*/  F2F.F32.F64 R0, R4 ;  /* 0x0000000400007310 */ /* 0x000e220000301000 */
[----:B------:R-:W-:-:S14]  /*11680*/  DSETP.GEU.AND P0, PT, |R4|, UR4, PT ;  /* 0x0000000404007e2a */ /* 0x000fdc000bf0e200 */
[----:B0-----:R-:W-:-:S05]  /*11690*/  @!P0 FMUL R0, R0, 1.175494350822287508e-38 ;  /* 0x0080000000008820 */ /* 0x001fca0000400000 */
[----:B------:R-:W-:-:S05]  /*116a0*/  F2FP.BF16.F32.PACK_AB R0, RZ, R0 ;  /* 0x00000000ff00723e */ /* 0x000fca00000010ff */
[----:B------:R-:W-:Y:S01]  /*116b0*/  STG.E.U16 desc[UR36][R16.64], R0 ;  /* 0x0000000010007986 */ /* 0x000fe2000c101524 */
[----:B------:R-:W-:Y:S05]  /*116c0*/  EXIT ;  /* 0x000000000000794d */ /* 0x000fea0003800000 */
.L_x_2931:
        /* <DEDUP_REMOVED lines=11> */
.L_x_3375:


//--------------------- .text._ZN2at6native27unrolled_elementwise_kernelIZZZNS0_65_GLOBAL__N__eb3311e5_27_ActivationHardtanhKernel_cu_9e10b42f_292924hardtanh_backward_kernelERNS_14TensorIteratorERKN3c106ScalarES8_ENKUlvE_clEvENKUlvE_clEvEUlddE_St5arrayIPcLm3EELi4E23TrivialOffsetCalculatorILi2EjESF_ILi1EjENS0_6memory12LoadWithCastILi2EEENSI_13StoreWithCastILi1EEEEEviT_T0_T2_T3_T4_T5_ --------------------------
	.section	.text._ZN2at6native27unrolled_elementwise_kernelIZZZNS0_65_GLOBAL__N__eb3311e5_27_ActivationHardtanhKernel_cu_9e10b42f_292924hardtanh_backward_kernelERNS_14TensorIteratorERKN3c106ScalarES8_ENKUlvE_clEvENKUlvE_clEvEUlddE_St5arrayIPcLm3EELi4E23TrivialOffsetCalculatorILi2EjESF_ILi1EjENS0_6memory12LoadWithCastILi2EEENSI_13StoreWithCastILi1EEEEEviT_T0_T2_T3_T4_T5_,"ax",@progbits
	.align	128
        .global         _ZN2at6native27unrolled_elementwise_kernelIZZZNS0_65_GLOBAL__N__eb3311e5_27_ActivationHardtanhKernel_cu_9e10b42f_292924hardtanh_backward_kernelERNS_14TensorIteratorERKN3c106ScalarES8_ENKUlvE_clEvENKUlvE_clEvEUlddE_St5arrayIPcLm3EELi4E23TrivialOffsetCalculatorILi2EjESF_ILi1EjENS0_6memory12LoadWithCastILi2EEENSI_13StoreWithCastILi1EEEEEviT_T0_T2_T3_T4_T5_
        .type           _ZN2at6native27unrolled_elementwise_kernelIZZZNS0_65_GLOBAL__N__eb3311e5_27_ActivationHardtanhKernel_cu_9e10b42f_292924hardtanh_backward_kernelERNS_14TensorIteratorERKN3c106ScalarES8_ENKUlvE_clEvENKUlvE_clEvEUlddE_St5arrayIPcLm3EELi4E23TrivialOffsetCalculatorILi2EjESF_ILi1EjENS0_6memory12LoadWithCastILi2EEENSI_13StoreWithCastILi1EEEEEviT_T0_T2_T3_T4_T5_,@function
        .size           _ZN2at6native27unrolled_elementwise_kernelIZZZNS0_65_GLOBAL__N__eb3311e5_27_ActivationHardtanhKernel_cu_9e10b42f_292924hardtanh_backward_kernelERNS_14TensorIteratorERKN3c106ScalarES8_ENKUlvE_clEvENKUlvE_clEvEUlddE_St5arrayIPcLm3EELi4E23TrivialOffsetCalculatorILi2EjESF_ILi1EjENS0_6memory12LoadWithCastILi2EEENSI_13StoreWithCastILi1EEEEEviT_T0_T2_T3_T4_T5_,(.L_x_3376 - _ZN2at6native27unrolled_elementwise_kernelIZZZNS0_65_GLOBAL__N__eb3311e5_27_ActivationHardtanhKernel_cu_9e10b42f_292924hardtanh_backward_kernelERNS_14TensorIteratorERKN3c106ScalarES8_ENKUlvE_clEvENKUlvE_clEvEUlddE_St5arrayIPcLm3EELi4E23TrivialOffsetCalculatorILi2EjESF_ILi1EjENS0_6memory12LoadWithCastILi2EEENSI_13StoreWithCastILi1EEEEEviT_T0_T2_T3_T4_T5_)
        .other          _ZN2at6native27unrolled_elementwise_kernelIZZZNS0_65_GLOBAL__N__eb3311e5_27_ActivationHardtanhKernel_cu_9e10b42f_292924hardtanh_backward_kernelERNS_14TensorIteratorERKN3c106ScalarES8_ENKUlvE_clEvENKUlvE_clEvEUlddE_St5arrayIPcLm3EELi4E23TrivialOffsetCalculatorILi2EjESF_ILi1EjENS0_6memory12LoadWithCastILi2EEENSI_13StoreWithCastILi1EEEEEviT_T0_T2_T3_T4_T5_,@"STO_CUDA_ENTRY STV_DEFAULT"
_ZN2at6native27unrolled_elementwise_kernelIZZZNS0_65_GLOBAL__N__eb3311e5_27_ActivationHardtanhKernel_cu_9e10b42f_292924hardtanh_backward_kernelERNS_14TensorIteratorERKN3c106ScalarES8_ENKUlvE_clEvENKUlvE_clEvEUlddE_St5arrayIPcLm3EELi4E23TrivialOffsetCalculatorILi2EjESF_ILi1EjENS0_6memory12LoadWithCastILi2EEENSI_13StoreWithCastILi1EEEEEviT_T0_T2_T3_T4_T5_:
.text._ZN2at6native27unrolled_elementwise_kernelIZZZNS0_65_GLOBAL__N__eb3311e5_27_ActivationHardtanhKernel_cu_9e10b42f_292924hardtanh_backward_kernelERNS_14TensorIteratorERKN3c106ScalarES8_ENKUlvE_clEvENKUlvE_clEvEUlddE_St5arrayIPcLm3EELi4E23TrivialOffsetCalculatorILi2EjESF_ILi1EjENS0_6memory12LoadWithCastILi2EEENSI_13StoreWithCastILi1EEEEEviT_T0_T2_T3_T4_T5_:
[----:B------:R-:W0:Y:S01]  /*0000*/  LDC R1, c[0x0][0x37c] ;  /* 0x0000df00ff017b82 */ /* 0x000e220000000800 */
[----:B------:R-:W1:Y:S07]  /*0010*/  S2R R33, SR_CTAID.X ;  /* 0x0000000000217919 */ /* 0x000e6e0000002500 */
[----:B------:R-:W1:Y:S01]  /*0020*/  LDC R0, c[0x0][0x380] ;  /* 0x0000e000ff007b82 */ /* 0x000e620000000800 */
[----:B------:R-:W2:Y:S01]  /*0030*/  LDCU.64 UR36, c[0x0][0x358] ;  /* 0x00006b00ff2477ac */ /* 0x000ea20008000a00 */
[----:B------:R-:W-:Y:S01]  /*0040*/  BSSY.RECONVERGENT B7, `(.L_x_2932) ;  /* 0x00001ee000077945 */ /* 0x000fe20003800200 */
[----:B------:R-:W3:Y:S01]  /*0050*/  S2R R22, SR_TID.X ;  /* 0x0000000000167919 */ /* 0x000ee20000002100 */
[----:B------:R-:W-:Y:S01]  /*0060*/  CS2R R36, SRZ ;  /* 0x0000000000247805 */ /* 0x000fe2000001ff00 */
[----:B------:R-:W4:Y:S01]  /*0070*/  LDCU.U8 UR38, c[0x0][0x3bc] ;  /* 0x00007780ff2677ac */ /* 0x000f220008000000 */
[----:B------:R-:W-:Y:S01]  /*0080*/  CS2R R34, SRZ ;  /* 0x0000000000227805 */ /* 0x000fe2000001ff00 */
        /* <DEDUP_REMOVED lines=26> */
.L_x_2938:
[----:B------:R-:W2:Y:S02]  /*0230*/  LDG.E.U8 R4, desc[UR36][R4.64] ;  /* 0x0000002404047981 */ /* 0x000ea4000c1e1100 */
[----:B--2---:R0:W1:Y:S01]  /*0240*/  I2F.F64.U16 R36, R4 ;  /* 0x0000000400247312 */ /* 0x0040620000101800 */
[----:B------:R-:W-:Y:S05]  /*0250*/  BRA `(.L_x_2940) ;  /* 0x0000000c00647947 */ /* 0x000fea0003800000 */
.L_x_2937:
        /* <DEDUP_REMOVED lines=9> */
.L_x_2942:
[----:B------:R-:W2:Y:S02]  /*02f0*/  LDG.E R4, desc[UR36][R4.64] ;  /* 0x0000002404047981 */ /* 0x000ea4000c1e1900 */
[----:B--2---:R1:W2:Y:S01]  /*0300*/  I2F.F64 R36, R4 ;  /* 0x0000000400247312 */ /* 0x0042a20000201c00 */
[----:B------:R-:W-:Y:S05]  /*0310*/  BRA `(.L_x_2940) ;  /* 0x0000000c00347947 */ /* 0x000fea0003800000 */
.L_x_2941:
[----:B------:R-:W2:Y:S02]  /*0320*/  LDG.E.U16 R4, desc[UR36][R4.64] ;  /* 0x0000002404047981 */ /* 0x000ea4000c1e1500 */
[----:B--2---:R3:W4:Y:S01]  /*0330*/  I2F.F64.S16 R36, R4 ;  /* 0x0000000400247312 */ /* 0x0047220000101c00 */
[----:B------:R-:W-:Y:S05]  /*0340*/  BRA `(.L_x_2940) ;  /* 0x0000000c00287947 */ /* 0x000fea0003800000 */
.L_x_2936:
        /* <DEDUP_REMOVED lines=10> */
.L_x_2944:
[----:B------:R-:W2:Y:S02]  /*03f0*/  LDG.E.U16 R0, desc[UR36][R4.64] ;  /* 0x0000002404007981 */ /* 0x000ea4000c1e1500 */
[----:B--2---:R-:W-:-:S05]  /*0400*/  HADD2.F32 R0, -RZ, R0.H0_H0 ;  /* 0x20000000ff007230 */ /* 0x004fca0000004100 */
[----:B------:R-:W-:-:S04]  /*0410*/  FMUL.FTZ R0, R0, 1 ;  /* 0x3f80000000007820 */ /* 0x000fc80000410000 */
[----:B------:R0:W1:Y:S01]  /*0420*/  F2F.F64.F32 R36, R0 ;  /* 0x0000000000247310 */ /* 0x0000620000201800 */
[----:B------:R-:W-:Y:S05]  /*0430*/  BRA `(.L_x_2940) ;  /* 0x0000000800ec7947 */ /* 0x000fea0003800000 */
.L_x_2943:
        /* <DEDUP_REMOVED lines=10> */
.L_x_2946:
[----:B------:R-:W2:Y:S02]  /*04e0*/  LDG.E.U16 R4, desc[UR36][R4.64] ;  /* 0x0000002404047981 */ /* 0x000ea4000c1e1500 */
[----:B--2---:R-:W-:-:S05]  /*04f0*/  HADD2.F32 R0, -RZ, R4.H0_H0 ;  /* 0x20000004ff007230 */ /* 0x004fca0000004100 */
[----:B------:R-:W-:-:S04]  /*0500*/  FMUL.FTZ R0, R0, 1 ;  /* 0x3f80000000007820 */ /* 0x000fc80000410000 */
[----:B------:R0:W1:Y:S01]  /*0510*/  F2F.F64.F32 R36, R0 ;  /* 0x0000000000247310 */ /* 0x0000620000201800 */
[----:B------:R-:W-:Y:S05]  /*0520*/  BRA `(.L_x_2940) ;  /* 0x0000000800b07947 */ /* 0x000fea0003800000 */
.L_x_2945:
[----:B------:R0:W5:Y:S01]  /*0530*/  LDG.E.64 R36, desc[UR36][R4.64] ;  /* 0x0000002404247981 */ /* 0x000162000c1e1b00 */
[----:B------:R-:W-:Y:S05]  /*0540*/  BRA `(.L_x_2940) ;  /* 0x0000000800a87947 */ /* 0x000fea0003800000 */
.L_x_2935:
        /* <DEDUP_REMOVED lines=13> */
.L_x_2949:
[----:B------:R0:W5:Y:S01]  /*0620*/  LDG.E.64 R36, desc[UR36][R4.64] ;  /* 0x0000002404247981 */ /* 0x000162000c1e1b00 */
[----:B------:R-:W-:Y:S05]  /*0630*/  BRA `(.L_x_2940) ;  /* 0x00000008006c7947 */ /* 0x000fea0003800000 */
.L_x_2948:
        /* <DEDUP_REMOVED lines=27> */
.L_x_2951:
        /* <DEDUP_REMOVED lines=11> */
[----:B------:R-:W-:-:S05]  /*08a0*/  LOP3.LUT R0, R0, 0x80000000, R3, 0xf8, !PT ;  /* 0x8000000000007812 */ /* 0x000fca00078ef803 */
[----:B------:R-:W-:-:S04]  /*08b0*/  FMUL.FTZ R0, R0, 1 ;  /* 0x3f80000000007820 */ /* 0x000fc80000410000 */
[----:B------:R0:W1:Y:S01]  /*08c0*/  F2F.F64.F32 R36, R0 ;  /* 0x0000000000247310 */ /* 0x0000620000201800 */
[----:B------:R-:W-:Y:S05]  /*08d0*/  BRA `(.L_x_2940) ;  /* 0x0000000400c47947 */ /* 0x000fea0003800000 */
.L_x_2950:
[----:B------:R-:W2:Y:S02]  /*08e0*/  LDG.E.U16 R0, desc[UR36][R4.64] ;  /* 0x0000002404007981 */ /* 0x000ea4000c1e1500 */
[----:B--2---:R-:W-:-:S04]  /*08f0*/  IMAD.U32 R0, R0, 0x10000, RZ ;  /* 0x0001000000007824 */ /* 0x004fc800078e00ff */
[----:B------:R-:W-:-:S04]  /*0900*/  FMUL.FTZ R0, R0, 1 ;  /* 0x3f80000000007820 */ /* 0x000fc80000410000 */
[----:B------:R0:W1:Y:S01]  /*0910*/  F2F.F64.F32 R36, R0 ;  /* 0x0000000000247310 */ /* 0x0000620000201800 */
[----:B------:R-:W-:Y:S05]  /*0920*/  BRA `(.L_x_2940) ;  /* 0x0000000400b07947 */ /* 0x000fea0003800000 */
.L_x_2947:
        /* <DEDUP_REMOVED lines=11> */
.L_x_2954:
        /* <DEDUP_REMOVED lines=21> */
.L_x_2956:
[----:B------:R-:W-:Y:S05]  /*0b30*/  BSYNC.RECONVERGENT B0 ;  /* 0x0000000000007941 */ /* 0x000fea0003800200 */
.L_x_2955:
[----:B------:R-:W-:Y:S01]  /*0b40*/  IMAD.SHL.U32 R0, R0, 0x100000, RZ ;  /* 0x0010000000007824 */ /* 0x000fe200078e00ff */
[----:B------:R-:W-:-:S04]  /*0b50*/  LEA R3, R3, 0x3b800000, 0x17 ;  /* 0x3b80000003037811 */ /* 0x000fc800078eb8ff */
[----:B------:R-:W-:-:S05]  /*0b60*/  LOP3.LUT R0, R3, R0, R7, 0xfe, !PT ;  /* 0x0000000003007212 */ /* 0x000fca00078efe07 */
[----:B------:R-:W-:-:S04]  /*0b70*/  FMUL.FTZ R0, R0, 1 ;  /* 0x3f80000000007820 */ /* 0x000fc80000410000 */
[----:B------:R0:W1:Y:S01]  /*0b80*/  F2F.F64.F32 R36, R0 ;  /* 0x0000000000247310 */ /* 0x0000620000201800 */
[----:B------:R-:W-:Y:S05]  /*0b90*/  BRA `(.L_x_2940) ;  /* 0x0000000400147947 */ /* 0x000fea0003800000 */
.L_x_2953:
        /* <DEDUP_REMOVED lines=21> */
.L_x_2958:
[----:B------:R-:W-:Y:S05]  /*0cf0*/  BSYNC.RECONVERGENT B0 ;  /* 0x0000000000007941 */ /* 0x000fea0003800200 */
.L_x_2957:
[----:B------:R-:W-:Y:S01]  /*0d00*/  IMAD.SHL.U32 R0, R0, 0x200000, RZ ;  /* 0x0020000000007824 */ /* 0x000fe200078e00ff */
[----:B------:R-:W-:-:S04]  /*0d10*/  LEA R3, R3, 0x37800000, 0x17 ;  /* 0x3780000003037811 */ /* 0x000fc800078eb8ff */
[----:B------:R-:W-:-:S05]  /*0d20*/  LOP3.LUT R0, R3, R0, R7, 0xfe, !PT ;  /* 0x0000000003007212 */ /* 0x000fca00078efe07 */
[----:B------:R-:W-:-:S04]  /*0d30*/  FMUL.FTZ R0, R0, 1 ;  /* 0x3f80000000007820 */ /* 0x000fc80000410000 */
[----:B------:R0:W1:Y:S01]  /*0d40*/  F2F.F64.F32 R36, R0 ;  /* 0x0000000000247310 */ /* 0x0000620000201800 */
[----:B------:R-:W-:Y:S05]  /*0d50*/  BRA `(.L_x_2940) ;  /* 0x0000000000a47947 */ /* 0x000fea0003800000 */
.L_x_2952:
[----:B------:R-:W-:-:S09]  /*0d60*/  UISETP.NE.AND UP0, UPT, UR4, 0x1c, UPT ;  /* 0x0000001c0400788c */ /* 0x000fd2000bf05270 */
[----:B------:R-:W-:Y:S05]  /*0d70*/  BRA.U !UP0, `(.L_x_2959) ;  /* 0x0000000108947547 */ /* 0x000fea000b800000 */
[----:B------:R-:W-:-:S09]  /*0d80*/  UISETP.NE.AND UP0, UPT, UR4, 0x1d, UPT ;  /* 0x0000001d0400788c */ /* 0x000fd2000bf05270 */
[----:B------:R-:W-:Y:S05]  /*0d90*/  BRA.U !UP0, `(.L_x_2960) ;  /* 0x0000000108807547 */ /* 0x000fea000b800000 */
[----:B------:R-:W-:-:S09]  /*0da0*/  UISETP.NE.AND UP0, UPT, UR4, 0x2c, UPT ;  /* 0x0000002c0400788c */ /* 0x000fd2000bf05270 */
[----:B------:R-:W-:Y:S05]  /*0db0*/  BRA.U !UP0, `(.L_x_2961) ;  /* 0x0000000108487547 */ /* 0x000fea000b800000 */
.L_x_2939:
        /* <DEDUP_REMOVED lines=16> */
.L_x_2962:
[----:B------:R-:W-:Y:S01]  /*0ec0*/  CS2R R36, SRZ ;  /* 0x0000000000247805 */ /* 0x000fe2000001ff00 */
[----:B------:R-:W-:Y:S06]  /*0ed0*/  BRA `(.L_x_2940) ;  /* 0x0000000000447947 */ /* 0x000fec0003800000 */
.L_x_2961:
[----:B------:R-:W2:Y:S01]  /*0ee0*/  LDG.E.U8 R0, desc[UR36][R4.64] ;  /* 0x0000002404007981 */ /* 0x000ea2000c1e1100 */
[----:B------:R-:W-:Y:S02]  /*0ef0*/  IMAD.MOV.U32 R36, RZ, RZ, 0x0 ;  /* 0x00000000ff247424 */ /* 0x000fe400078e00ff */
[----:B------:R-:W-:Y:S01]  /*0f00*/  IMAD.MOV.U32 R37, RZ, RZ, 0x38000000 ;  /* 0x38000000ff257424 */ /* 0x000fe200078e00ff */
[----:B--2---:R-:W-:-:S13]  /*0f10*/  ISETP.NE.AND P0, PT, R0, RZ, PT ;  /* 0x000000ff0000720c */ /* 0x004fda0003f05270 */
[----:B------:R-:W-:Y:S05]  /*0f20*/  @!P0 BRA `(.L_x_2940) ;  /* 0x0000000000308947 */ /* 0x000fea0003800000 */
[----:B------:R-:W-:-:S13]  /*0f30*/  ISETP.NE.AND P0, PT, R0, 0xff, PT ;  /* 0x000000ff0000780c */ /* 0x000fda0003f05270 */
[----:B------:R-:W-:Y:S02]  /*0f40*/  @P0 IMAD.SHL.U32 R0, R0, 0x800000, RZ ;  /* 0x0080000000000824 */ /* 0x000fe400078e00ff */
[----:B------:R-:W-:Y:S02]  /*0f50*/  @!P0 IMAD.MOV.U32 R36, RZ, RZ, 0x20000000 ;  /* 0x20000000ff248424 */ /* 0x000fe400078e00ff */
[----:B------:R-:W-:Y:S02]  /*0f60*/  @!P0 IMAD.MOV.U32 R37, RZ, RZ, 0x7ff80000 ;  /* 0x7ff80000ff258424 */ /* 0x000fe400078e00ff */
[----:B------:R-:W-:-:S04]  /*0f70*/  @P0 FMUL.FTZ R0, R0, 1 ;  /* 0x3f80000000000820 */ /* 0x000fc80000410000 */
[----:B------:R0:W1:Y:S01]  /*0f80*/  @P0 F2F.F64.F32 R36, R0 ;  /* 0x0000000000240310 */ /* 0x0000620000201800 */
[----:B------:R-:W-:Y:S05]  /*0f90*/  BRA `(.L_x_2940) ;  /* 0x0000000000147947 */ /* 0x000fea0003800000 */
.L_x_2960:
[----:B------:R-:W2:Y:S02]  /*0fa0*/  LDG.E.64 R36, desc[UR36][R4.64] ;  /* 0x0000002404247981 */ /* 0x000ea4000c1e1b00 */
[----:B--2---:R-:W0:Y:S01]  /*0fb0*/  I2F.F64.U64 R36, R36 ;  /* 0x0000002400247312 */ /* 0x004e220000301800 */
[----:B------:R-:W-:Y:S05]  /*0fc0*/  BRA `(.L_x_2940) ;  /* 0x0000000000087947 */ /* 0x000fea0003800000 */
.L_x_2959:
[----:B------:R-:W2:Y:S02]  /*0fd0*/  LDG.E R4, desc[UR36][R4.64] ;  /* 0x0000002404047981 */ /* 0x000ea4000c1e1900 */
[----:B--2---:R0:W1:Y:S02]  /*0fe0*/  I2F.F64.U32 R36, R4 ;  /* 0x0000000400247312 */ /* 0x0040640000201800 */
.L_x_2940:
[----:B------:R-:W-:Y:S05]  /*0ff0*/  BSYNC.RECONVERGENT B6 ;  /* 0x0000000000067941 */ /* 0x000fea0003800200 */
.L_x_2934:
[----:B01-3--:R-:W0:Y:S01]  /*1000*/  LDC.64 R4, c[0x0][0x3b0] ;  /* 0x0000ec00ff047b82 */ /* 0x00be220000000a00 */
        /* <DEDUP_REMOVED lines=16> */
[----:B------:R-:W3:Y:S02]  /*1110*/  LDG.E.S8 R4, desc[UR36][R4.64] ;  /* 0x0000002404047981 */ /* 0x000ee4000c1e1300 */
[----:B---3--:R0:W1:Y:S01]  /*1120*/  I2F.F64.S16 R34, R4 ;  /* 0x0000000400227312 */ /* 0x0080620000101c00 */
[----:B------:R-:W-:Y:S05]  /*1130*/  BRA `(.L_x_2969) ;  /* 0x0000000c00707947 */ /* 0x000fea0003800000 */
.L_x_2967:
[----:B------:R-:W3:Y:S02]  /*1140*/  LDG.E.U8 R4, desc[UR36][R4.64] ;  /* 0x0000002404047981 */ /* 0x000ee4000c1e1100 */
[----:B---3--:R0:W1:Y:S01]  /*1150*/  I2F.F64.U16 R34, R4 ;  /* 0x0000000400227312 */ /* 0x0080620000101800 */
[----:B------:R-:W-:Y:S05]  /*1160*/  BRA `(.L_x_2969) ;  /* 0x0000000c00647947 */ /* 0x000fea0003800000 */
.L_x_2966:
[----:B------:R-:W-:-:S09]  /*1170*/  UISETP.NE.AND UP0, UPT, UR4, 0x2, UPT ;  /* 0x000000020400788c */ /* 0x000fd2000bf05270 */
[----:B------:R-:W-:Y:S05]  /*1180*/  BRA.U !UP0, `(.L_x_2970) ;  /* 0x0000000108287547 */ /* 0x000fea000b800000 */
[----:B------:R-:W-:-:S09]  /*1190*/  UISETP.NE.AND UP0, UPT, UR4, 0x3, UPT ;  /* 0x000000030400788c */ /* 0x000fd2000bf05270 */
[----:B------:R-:W-:Y:S05]  /*11a0*/  BRA.U !UP0, `(.L_x_2971) ;  /* 0x0000000108147547 */ /* 0x000fea000b800000 */
[----:B------:R-:W-:-:S09]  /*11b0*/  UISETP.NE.AND UP0, UPT, UR4, 0x4, UPT ;  /* 0x000000040400788c */ /* 0x000fd2000bf05270 */
[----:B------:R-:W-:Y:S05]  /*11c0*/  BRA.U UP0, `(.L_x_2968) ;  /* 0x0000000900c07547 */ /* 0x000fea000b800000 */
[----:B------:R-:W3:Y:S02]  /*11d0*/  LDG.E.64 R34, desc[UR36][R4.64] ;  /* 0x0000002404227981 */ /* 0x000ee4000c1e1b00 */
[----:B---3--:R-:W0:Y:S01]  /*11e0*/  I2F.F64.S64 R34, R34 ;  /* 0x0000002200227312 */ /* 0x008e220000301c00 */
[----:B------:R-:W-:Y:S05]  /*11f0*/  BRA `(.L_x_2969) ;  /* 0x0000000c00407947 */ /* 0x000fea0003800000 */
.L_x_2971:
[----:B------:R-:W3:Y:S02]  /*1200*/  LDG.E R4, desc[UR36][R4.64] ;  /* 0x0000002404047981 */ /* 0x000ee4000c1e1900 */
[----:B---3--:R0:W1:Y:S01]  /*1210*/  I2F.F64 R34, R4 ;  /* 0x0000000400227312 */ /* 0x0080620000201c00 */
[----:B------:R-:W-:Y:S05]  /*1220*/  BRA `(.L_x_2969) ;  /* 0x0000000c00347947 */ /* 0x000fea0003800000 */
.L_x_2970:
[----:B------:R-:W3:Y:S02]  /*1230*/  LDG.E.U16 R4, desc[UR36][R4.64] ;  /* 0x0000002404047981 */ /* 0x000ee4000c1e1500 */
[----:B---3--:R0:W1:Y:S01]  /*1240*/  I2F.F64.S16 R34, R4 ;  /* 0x0000000400227312 */ /* 0x0080620000101c00 */
[----:B------:R-:W-:Y:S05]  /*1250*/  BRA `(.L_x_2969) ;  /* 0x0000000c00287947 */ /* 0x000fea0003800000 */
.L_x_2965:
[----:B------:R-:W-:-:S09]  /*1260*/  UISETP.GT.AND UP0, UPT, UR4, 0x6, UPT ;  /* 0x000000060400788c */ /* 0x000fd2000bf04270 */
[----:B------:R-:W-:Y:S05]  /*1270*/  BRA.U UP0, `(.L_x_2972) ;  /* 0x0000000100347547 */ /* 0x000fea000b800000 */
[----:B------:R-:W-:-:S09]  /*1280*/  UISETP.NE.AND UP0, UPT, UR4, 0x5, UPT ;  /* 0x000000050400788c */ /* 0x000fd2000bf05270 */
[----:B------:R-:W-:Y:S05]  /*1290*/  BRA.U !UP0, `(.L_x_2973) ;  /* 0x0000000108187547 */ /* 0x000fea000b800000 */
[----:B------:R-:W-:-:S09]  /*12a0*/  UISETP.NE.AND UP0, UPT, UR4, 0x6, UPT ;  /* 0x000000060400788c */ /* 0x000fd2000bf05270 */
[----:B------:R-:W-:Y:S05]  /*12b0*/  BRA.U UP0, `(.L_x_2968) ;  /* 0x0000000900847547 */ /* 0x000fea000b800000 */
[----:B------:R-:W3:Y:S02]  /*12c0*/  LDG.E R34, desc[UR36][R4.64] ;  /* 0x0000002404227981 */ /* 0x000ee4000c1e1900 */
[----:B---3--:R-:W-:-:S06]  /*12d0*/  FMUL.FTZ R34, R34, 1 ;  /* 0x3f80000022227820 */ /* 0x008fcc0000410000 */
[----:B------:R-:W0:Y:S01]  /*12e0*/  F2F.F64.F32 R34, R34 ;  /* 0x0000002200227310 */ /* 0x000e220000201800 */
[----:B------:R-:W-:Y:S05]  /*12f0*/  BRA `(.L_x_2969) ;  /* 0x0000000c00007947 */ /* 0x000fea0003800000 */
.L_x_2973:
[----:B------:R-:W3:Y:S02]  /*1300*/  LDG.E.U16 R0, desc[UR36][R4.64] ;  /* 0x0000002404007981 */ /* 0x000ee4000c1e1500 */
[----:B---3--:R-:W-:-:S05]  /*1310*/  HADD2.F32 R0, -RZ, R0.H0_H0 ;  /* 0x20000000ff007230 */ /* 0x008fca0000004100 */
[----:B------:R-:W-:-:S04]  /*1320*/  FMUL.FTZ R0, R0, 1 ;  /* 0x3f80000000007820 */ /* 0x000fc80000410000 */
[----:B------:R0:W1:Y:S01]  /*1330*/  F2F.F64.F32 R34, R0 ;  /* 0x0000000000227310 */ /* 0x0000620000201800 */
[----:B------:R-:W-:Y:S05]  /*1340*/  BRA `(.L_x_2969) ;  /* 0x0000000800ec7947 */ /* 0x000fea0003800000 */
.L_x_2972:
[----:B------:R-:W-:-:S09]  /*1350*/  UISETP.NE.AND UP0, UPT, UR4, 0x7, UPT ;  /* 0x000000070400788c */ /* 0x000fd2000bf05270 */
[----:B------:R-:W-:Y:S05]  /*1360*/  BRA.U !UP0, `(.L_x_2974) ;  /* 0x0000000108347547 */ /* 0x000fea000b800000 */
        /* <DEDUP_REMOVED lines=8> */
.L_x_2975:
[----:B------:R-:W3:Y:S02]  /*13f0*/  LDG.E.U16 R4, desc[UR36][R4.64] ;  /* 0x0000002404047981 */ /* 0x000ee4000c1e1500 */
[----:B---3--:R-:W-:-:S05]  /*1400*/  HADD2.F32 R0, -RZ, R4.H0_H0 ;  /* 0x20000004ff007230 */ /* 0x008fca0000004100 */
[----:B------:R-:W-:-:S04]  /*1410*/  FMUL.FTZ R0, R0, 1 ;  /* 0x3f80000000007820 */ /* 0x000fc80000410000 */
[----:B------:R0:W1:Y:S01]  /*1420*/  F2F.F64.F32 R34, R0 ;  /* 0x0000000000227310 */ /* 0x0000620000201800 */
[----:B------:R-:W-:Y:S05]  /*1430*/  BRA `(.L_x_2969) ;  /* 0x0000000800b07947 */ /* 0x000fea0003800000 */
.L_x_2974:
[----:B------:R0:W5:Y:S01]  /*1440*/  LDG.E.64 R34, desc[UR36][R4.64] ;  /* 0x0000002404227981 */ /* 0x000162000c1e1b00 */
[----:B------:R-:W-:Y:S05]  /*1450*/  BRA `(.L_x_2969) ;  /* 0x0000000800a87947 */ /* 0x000fea0003800000 */
.L_x_2964:
        /* <DEDUP_REMOVED lines=9> */
[----:B------:R-:W-:Y:S01]  /*14f0*/  IMAD.MOV.U32 R34, RZ, RZ, RZ ;  /* 0x000000ffff227224 */ /* 0x000fe200078e00ff */
[----:B---3--:R-:W-:-:S04]  /*1500*/  ISETP.NE.AND P0, PT, R4, RZ, PT ;  /* 0x000000ff0400720c */ /* 0x008fc80003f05270 */
[----:B------:R-:W-:Y:S01]  /*1510*/  FSEL R35, RZ, 1.875, !P0 ;  /* 0x3ff00000ff237808 */ /* 0x000fe20004000000 */
[----:B------:R-:W-:Y:S08]  /*1520*/  BRA `(.L_x_2969) ;  /* 0x0000000800747947 */ /* 0x000ff00003800000 */
.L_x_2978:
[----:B------:R0:W5:Y:S01]  /*1530*/  LDG.E.64 R34, desc[UR36][R4.64] ;  /* 0x0000002404227981 */ /* 0x000162000c1e1b00 */
[----:B------:R-:W-:Y:S05]  /*1540*/  BRA `(.L_x_2969) ;  /* 0x00000008006c7947 */ /* 0x000fea0003800000 */
.L_x_2977:
[----:B------:R-:W-:-:S09]  /*1550*/  UISETP.NE.AND UP0, UPT, UR4, 0xf, UPT ;  /* 0x0000000f0400788c */ /* 0x000fd2000bf05270 */
[----:B------:R-:W-:Y:S05]  /*1560*/  BRA.U !UP0, `(.L_x_2979) ;  /* 0x0000000108a07547 */ /* 0x000fea000b800000 */
[----:B------:R-:W-:-:S09]  /*1570*/  UISETP.NE.AND UP0, UPT, UR4, 0x17, UPT ;  /* 0x000000170400788c */ /* 0x000fd2000bf05270 */
[----:B------:R-:W-:Y:S05]  /*1580*/  BRA.U !UP0, `(.L_x_2980) ;  /* 0x00000001085c7547 */ /* 0x000fea000b800000 */
[----:B------:R-:W-:-:S09]  /*1590*/  UISETP.NE.AND UP0, UPT, UR4, 0x18, UPT ;  /* 0x000000180400788c */ /* 0x000fd2000bf05270 */
[----:B------:R-:W-:Y:S05]  /*15a0*/  BRA.U UP0, `(.L_x_2968) ;  /* 0x0000000500c87547 */ /* 0x000fea000b800000 */
[----:B------:R-:W3:Y:S01]  /*15b0*/  LDG.E.U8 R0, desc[UR36][R4.64] ;  /* 0x0000002404007981 */ /* 0x000ee2000c1e1100 */
[----:B------:R-:W-:Y:S02]  /*15c0*/  IMAD.MOV.U32 R7, RZ, RZ, 0x1f ;  /* 0x0000001fff077424 */ /* 0x000fe400078e00ff */
[----:B---3--:R-:W-:-:S05]  /*15d0*/  IMAD.SHL.U32 R0, R0, 0x1000000, RZ ;  /* 0x0100000000007824 */ /* 0x008fca00078e00ff */
        /* <DEDUP_REMOVED lines=18> */
.L_x_2980:
[----:B------:R-:W3:Y:S02]  /*1700*/  LDG.E.U8 R4, desc[UR36][R4.64] ;  /* 0x0000002404047981 */ /* 0x000ee4000c1e1100 */
[C---:B---3--:R-:W-:Y:S02]  /*1710*/  IMAD.SHL.U32 R3, R4.reuse, 0x2000000, RZ ;  /* 0x0200000004037824 */ /* 0x048fe400078e00ff */
        /* <DEDUP_REMOVED lines=11> */
[----:B------:R3:W0:Y:S01]  /*17d0*/  F2F.F64.F32 R34, R0 ;  /* 0x0000000000227310 */ /* 0x0006220000201800 */
[----:B------:R-:W-:Y:S05]  /*17e0*/  BRA `(.L_x_2969) ;  /* 0x0000000400c47947 */ /* 0x000fea0003800000 */
.L_x_2979:
[----:B------:R-:W3:Y:S02]  /*17f0*/  LDG.E.U16 R0, desc[UR36][R4.64] ;  /* 0x0000002404007981 */ /* 0x000ee4000c1e1500 */
[----:B---3--:R-:W-:-:S04]  /*1800*/  IMAD.U32 R0, R0, 0x10000, RZ ;  /* 0x0001000000007824 */ /* 0x008fc800078e00ff */
[----:B------:R-:W-:-:S04]  /*1810*/  FMUL.FTZ R0, R0, 1 ;  /* 0x3f80000000007820 */ /* 0x000fc80000410000 */
[----:B------:R0:W1:Y:S01]  /*1820*/  F2F.F64.F32 R34, R0 ;  /* 0x0000000000227310 */ /* 0x0000620000201800 */
[----:B------:R-:W-:Y:S05]  /*1830*/  BRA `(.L_x_2969) ;  /* 0x0000000400b07947 */ /* 0x000fea0003800000 */
.L_x_2976:
        /* <DEDUP_REMOVED lines=8> */
[----:B------:R-:W3:Y:S02]  /*18c0*/  LDG.E.U16 R4, desc[UR36][R4.64] ;  /* 0x0000002404047981 */ /* 0x000ee4000c1e1500 */
[----:B---3--:R0:W1:Y:S01]  /*18d0*/  I2F.F64.U16 R34, R4 ;  /* 0x0000000400227312 */ /* 0x0080620000101800 */
[----:B------:R-:W-:Y:S05]  /*18e0*/  BRA `(.L_x_2969) ;  /* 0x0000000400847947 */ /* 0x000fea0003800000 */
.L_x_2983:
[----:B------:R-:W3:Y:S01]  /*18f0*/  LDG.E.U8 R4, desc[UR36][R4.64] ;  /* 0x0000002404047981 */ /* 0x000ee2000c1e1100 */
[----:B------:R-:W-:Y:S02]  /*1900*/  CS2R R34, SRZ ;  /* 0x0000000000227805 */ /* 0x000fe4000001ff00 */
        /* <DEDUP_REMOVED lines=19> */
.L_x_2985:
[----:B------:R-:W-:Y:S05]  /*1a40*/  BSYNC.RECONVERGENT B0 ;  /* 0x0000000000007941 */ /* 0x000fea0003800200 */
.L_x_2984:
[----:B------:R-:W-:Y:S01]  /*1a50*/  IMAD.SHL.U32 R0, R0, 0x100000, RZ ;  /* 0x0010000000007824 */ /* 0x000fe200078e00ff */
[----:B------:R-:W-:-:S04]  /*1a60*/  LEA R3, R3, 0x3b800000, 0x17 ;  /* 0x3b80000003037811 */ /* 0x000fc800078eb8ff */
[----:B------:R-:W-:-:S05]  /*1a70*/  LOP3.LUT R0, R3, R0, R7, 0xfe, !PT ;  /* 0x0000000003007212 */ /* 0x000fca00078efe07 */
[----:B------:R-:W-:-:S04]  /*1a80*/  FMUL.FTZ R0, R0, 1 ;  /* 0x3f80000000007820 */ /* 0x000fc80000410000 */
[----:B------:R0:W1:Y:S01]  /*1a90*/  F2F.F64.F32 R34, R0 ;  /* 0x0000000000227310 */ /* 0x0000620000201800 */
[----:B------:R-:W-:Y:S05]  /*1aa0*/  BRA `(.L_x_2969) ;  /* 0x0000000400147947 */ /* 0x000fea0003800000 */
.L_x_2982:
        /* <DEDUP_REMOVED lines=21> */
.L_x_2987:
[----:B------:R-:W-:Y:S05]  /*1c00*/  BSYNC.RECONVERGENT B0 ;  /* 0x0000000000007941 */ /* 0x000fea0003800200 */
.L_x_2986:
[----:B------:R-:W-:Y:S01]  /*1c10*/  IMAD.SHL.U32 R0, R0, 0x200000, RZ ;  /* 0x0020000000007824 */ /* 0x000fe200078e00ff */
[----:B------:R-:W-:-:S04]  /*1c20*/  LEA R3, R3, 0x37800000, 0x17 ;  /* 0x3780000003037811 */ /* 0x000fc800078eb8ff */
[----:B------:R-:W-:-:S05]  /*1c30*/  LOP3.LUT R0, R3, R0, R7, 0xfe, !PT ;  /* 0x0000000003007212 */ /* 0x000fca00078efe07 */
[----:B------:R-:W-:-:S04]  /*1c40*/  FMUL.FTZ R0, R0, 1 ;  /* 0x3f80000000007820 */ /* 0x000fc80000410000 */
[----:B------:R0:W1:Y:S01]  /*1c50*/  F2F.F64.F32 R34, R0 ;  /* 0x0000000000227310 */ /* 0x0000620000201800 */
[----:B------:R-:W-:Y:S05]  /*1c60*/  BRA `(.L_x_2969) ;  /* 0x0000000000a47947 */ /* 0x000fea0003800000 */
.L_x_2981:
[----:B------:R-:W-:-:S09]  /*1c70*/  UISETP.NE.AND UP0, UPT, UR4, 0x1c, UPT ;  /* 0x0000001c0400788c */ /* 0x000fd2000bf05270 */
[----:B------:R-:W-:Y:S05]  /*1c80*/  BRA.U !UP0, `(.L_x_2988) ;  /* 0x0000000108947547 */ /* 0x000fea000b800000 */
[----:B------:R-:W-:-:S09]  /*1c90*/  UISETP.NE.AND UP0, UPT, UR4, 0x1d, UPT ;  /* 0x0000001d0400788c */ /* 0x000fd2000bf05270 */
[----:B------:R-:W-:Y:S05]  /*1ca0*/  BRA.U !UP0, `(.L_x_2989) ;  /* 0x0000000108807547 */ /* 0x000fea000b800000 */
[----:B------:R-:W-:-:S09]  /*1cb0*/  UISETP.NE.AND UP0, UPT, UR4, 0x2c, UPT ;  /* 0x0000002c0400788c */ /* 0x000fd2000bf05270 */
[----:B------:R-:W-:Y:S05]  /*1cc0*/  BRA.U !UP0, `(.L_x_2990) ;  /* 0x0000000108487547 */ /* 0x000fea000b800000 */
.L_x_2968:
[----:B------:R-:W-:Y:S01]  /*1cd0*/  MOV R0, 0x0 ;  /* 0x0000000000007802 */ /* 0x000fe20000000f00 */
[----:B------:R-:W0:Y:S01]  /*1ce0*/  LDCU.64 UR4, c[0x4][0x128] ;  /* 0x01002500ff0477ac */ /* 0x000e220008000a00 */
[----:B------:R-:W-:Y:S02]  /*1cf0*/  IMAD.MOV.U32 R8, RZ, RZ, 0x4e ;  /* 0x0000004eff087424 */ /* 0x000fe400078e00ff */
[----:B------:R1:W3:Y:S01]  /*1d00*/  LDC.64 R14, c[0x4][R0] ;  /* 0x01000000000e7b82 */ /* 0x0002e20000000a00 */
[----:B------:R-:W2:Y:S01]  /*1d10*/  LDCU.64 UR6, c[0x4][0x130] ;  /* 0x01002600ff0677ac */ /* 0x000ea20008000a00 */
[----:B------:R-:W-:Y:S02]  /*1d20*/  IMAD.MOV.U32 R12, RZ, RZ, 0x1 ;  /* 0x00000001ff0c7424 */ /* 0x000fe400078e00ff */
[----:B------:R-:W-:Y:S01]  /*1d30*/  IMAD.MOV.U32 R13, RZ, RZ, RZ ;  /* 0x000000ffff0d7224 */ /* 0x000fe200078e00ff */
[----:B------:R-:W4:Y:S01]  /*1d40*/  LDCU.64 UR8, c[0x4][0x8] ;  /* 0x01000100ff0877ac */ /* 0x000f220008000a00 */
[----:B0-----:R-:W-:-:S02]  /*1d50*/  IMAD.U32 R4, RZ, RZ, UR4 ;  /* 0x00000004ff047e24 */ /* 0x001fc4000f8e00ff */
[----:B------:R-:W-:Y:S02]  /*1d60*/  IMAD.U32 R5, RZ, RZ, UR5 ;  /* 0x00000005ff057e24 */ /* 0x000fe4000f8e00ff */
[----:B--2---:R-:W-:Y:S02]  /*1d70*/  IMAD.U32 R6, RZ, RZ, UR6 ;  /* 0x00000006ff067e24 */ /* 0x004fe4000f8e00ff */
[----:B------:R-:W-:Y:S02]  /*1d80*/  IMAD.U32 R7, RZ, RZ, UR7 ;  /* 0x00000007ff077e24 */ /* 0x000fe4000f8e00ff */
[----:B----4-:R-:W-:Y:S02]  /*1d90*/  IMAD.U32 R10, RZ, RZ, UR8 ;  /* 0x00000008ff0a7e24 */ /* 0x010fe4000f8e00ff */
[----:B-1----:R-:W-:-:S07]  /*1da0*/  IMAD.U32 R11, RZ, RZ, UR9 ;  /* 0x00000009ff0b7e24 */ /* 0x002fce000f8e00ff */
[----:B------:R-:W-:-:S07]  /*1db0*/  LEPC R20, `(.L_x_2991) ;  /* 0x000000001014794e */ /* 0x000fce0000000000 */
[----:B---3-5:R-:W-:Y:S05]  /*1dc0*/  CALL.ABS.NOINC R14 ;  /* 0x000000000e007343 */ /* 0x028fea0003c00000 */
.L_x_2991:
[----:B------:R-:W-:Y:S01]  /*1dd0*/  CS2R R34, SRZ ;  /* 0x0000000000227805 */ /* 0x000fe2000001ff00 */
[----:B------:R-:W-:Y:S06]  /*1de0*/  BRA `(.L_x_2969) ;  /* 0x0000000000447947 */ /* 0x000fec0003800000 */
.L_x_2990:
[----:B------:R-:W3:Y:S01]  /*1df0*/  LDG.E.U8 R0, desc[UR36][R4.64] ;  /* 0x0000002404007981 */ /* 0x000ee2000c1e1100 */
[----:B------:R-:W-:Y:S02]  /*1e00*/  IMAD.MOV.U32 R34, RZ, RZ, 0x0 ;  /* 0x00000000ff227424 */ /* 0x000fe400078e00ff */
[----:B------:R-:W-:Y:S01]  /*1e10*/  IMAD.MOV.U32 R35, RZ, RZ, 0x38000000 ;  /* 0x38000000ff237424 */ /* 0x000fe200078e00ff */
[----:B---3--:R-:W-:-:S13]  /*1e20*/  ISETP.NE.AND P0, PT, R0, RZ, PT ;  /* 0x000000ff0000720c */ /* 0x008fda0003f05270 */
        /* <DEDUP_REMOVED lines=8> */
.L_x_2989:
[----:B------:R-:W3:Y:S02]  /*1eb0*/  LDG.E.64 R34, desc[UR36][R4.64] ;  /* 0x0000002404227981 */ /* 0x000ee4000c1e1b00 */
[----:B---3--:R-:W0:Y:S01]  /*1ec0*/  I2F.F64.U64 R34, R34 ;  /* 0x0000002200227312 */ /* 0x008e220000301800 */
[----:B------:R-:W-:Y:S05]  /*1ed0*/  BRA `(.L_x_2969) ;  /* 0x0000000000087947 */ /* 0x000fea0003800000 */
.L_x_2988:
[----:B------:R-:W3:Y:S02]  /*1ee0*/  LDG.E R4, desc[UR36][R4.64] ;  /* 0x0000002404047981 */ /* 0x000ee4000c1e1900 */
[----:B---3--:R0:W1:Y:S02]  /*1ef0*/  I2F.F64.U32 R34, R4 ;  /* 0x0000000400227312 */ /* 0x0080640000201800 */
.L_x_2969:
[----:B------:R-:W-:Y:S05]  /*1f00*/  BSYNC.RECONVERGENT B6 ;  /* 0x0000000000067941 */ /* 0x000fea0003800200 */
.L_x_2963:
[----:B------:R-:W-:-:S07]  /*1f10*/  VIADD R22, R2, 0x80 ;  /* 0x0000008002167836 */ /* 0x000fce0000000000 */
.L_x_2933:
[----:B------:R-:W-:Y:S05]  /*1f20*/  BSYNC.RECONVERGENT B7 ;  /* 0x0000000000077941 */ /* 0x000fea0003800200 */
.L_x_2932:
[----:B------:R-:W-:Y:S01]  /*1f30*/  ISETP.GE.AND P0, PT, R22, R23, PT ;  /* 0x000000171600720c */ /* 0x000fe20003f06270 */
[----:B------:R-:W-:Y:S01]  /*1f40*/  BSSY.RECONVERGENT B7, `(.L_x_2992) ;  /* 0x00001e8000077945 */ /* 0x000fe20003800200 */
[----:B------:R-:W-:Y:S02]  /*1f50*/  CS2R R24, SRZ ;  /* 0x0000000000187805 */ /* 0x000fe4000001ff00 */
[----:B------:R-:W-:-:S09]  /*1f60*/  CS2R R30, SRZ ;  /* 0x00000000001e7805 */ /* 0x000fd2000001ff00 */
[----:B------:R-:W-:Y:S05]  /*1f70*/  @P0 BRA `(.L_x_2993) ;  /* 0x0000001c00900947 */ /* 0x000fea0003800000 */
[----:B0-----:R-:W0:Y:S01]  /*1f80*/  LDC.64 R4, c[0x0][0x3a8] ;  /* 0x0000ea00ff047b82 */ /* 0x001e220000000a00 */
        /* <DEDUP_REMOVED lines=20> */
.L_x_2998:
[----:B------:R-:W2:Y:S02]  /*20d0*/  LDG.E.U8 R4, desc[UR36][R4.64] ;  /* 0x0000002404047981 */ /* 0x000ea4000c1e1100 */
[----:B--2---:R0:W1:Y:S01]  /*20e0*/  I2F.F64.U16 R24, R4 ;  /* 0x0000000400187312 */ /* 0x0040620000101800 */
[----:B------:R-:W-:Y:S05]  /*20f0*/  BRA `(.L_x_3000) ;  /* 0x0000000c00647947 */ /* 0x000fea0003800000 */
.L_x_2997:
        /* <DEDUP_REMOVED lines=9> */
.L_x_3002:
[----:B------:R-:W2:Y:S02]  /*2190*/  LDG.E R4, desc[UR36][R4.64] ;  /* 0x0000002404047981 */ /* 0x000ea4000c1e1900 */
[----:B--2---:R0:W1:Y:S01]  /*21a0*/  I2F.F64 R24, R4 ;  /* 0x0000000400187312 */ /* 0x0040620000201c00 */
[----:B------:R-:W-:Y:S05]  /*21b0*/  BRA `(.L_x_3000) ;  /* 0x0000000c00347947 */ /* 0x000fea0003800000 */
.L_x_3001:
[----:B------:R-:W2:Y:S02]  /*21c0*/  LDG.E.U16 R4, desc[UR36][R4.64] ;  /* 0x0000002404047981 */ /* 0x000ea4000c1e1500 */
[----:B--2---:R0:W1:Y:S01]  /*21d0*/  I2F.F64.S16 R24, R4 ;  /* 0x0000000400187312 */ /* 0x0040620000101c00 */
[----:B------:R-:W-:Y:S05]  /*21e0*/  BRA `(.L_x_3000) ;  /* 0x0000000c00287947 */ /* 0x000fea0003800000 */
.L_x_2996:
        /* <DEDUP_REMOVED lines=10> */
.L_x_3004:
[----:B---3--:R-:W3:Y:S02]  /*2290*/  LDG.E.U16 R0, desc[UR36][R4.64] ;  /* 0x0000002404007981 */ /* 0x008ee4000c1e1500 */
[----:B---3--:R-:W-:-:S05]  /*22a0*/  HADD2.F32 R0, -RZ, R0.H0_H0 ;  /* 0x20000000ff007230 */ /* 0x008fca0000004100 */
[----:B------:R-:W-:-:S04]  /*22b0*/  FMUL.FTZ R0, R0, 1 ;  /* 0x3f80000000007820 */ /* 0x000fc80000410000 */
[----:B------:R0:W1:Y:S01]  /*22c0*/  F2F.F64.F32 R24, R0 ;  /* 0x0000000000187310 */ /* 0x0000620000201800 */
[----:B------:R-:W-:Y:S05]  /*22d0*/  BRA `(.L_x_3000) ;  /* 0x0000000800ec7947 */ /* 0x000fea0003800000 */
.L_x_3003:
        /* <DEDUP_REMOVED lines=10> */
.L_x_3006:
[----:B------:R-:W3:Y:S02]  /*2380*/  LDG.E.U16 R4, desc[UR36][R4.64] ;  /* 0x0000002404047981 */ /* 0x000ee4000c1e1500 */
[----:B---3--:R-:W-:-:S05]  /*2390*/  HADD2.F32 R0, -RZ, R4.H0_H0 ;  /* 0x20000004ff007230 */ /* 0x008fca0000004100 */
[----:B------:R-:W-:-:S04]  /*23a0*/  FMUL.FTZ R0, R0, 1 ;  /* 0x3f80000000007820 */ /* 0x000fc80000410000 */
[----:B------:R0:W1:Y:S01]  /*23b0*/  F2F.F64.F32 R24, R0 ;  /* 0x0000000000187310 */ /* 0x0000620000201800 */
[----:B------:R-:W-:Y:S05]  /*23c0*/  BRA `(.L_x_3000) ;  /* 0x0000000800b07947 */ /* 0x000fea0003800000 */
.L_x_3005:
[----:B------:R0:W5:Y:S01]  /*23d0*/  LDG.E.64 R24, desc[UR36][R4.64] ;  /* 0x0000002404187981 */ /* 0x000162000c1e1b00 */
[----:B------:R-:W-:Y:S05]  /*23e0*/  BRA `(.L_x_3000) ;  /* 0x0000000800a87947 */ /* 0x000fea0003800000 */
.L_x_2995:
        /* <DEDUP_REMOVED lines=13> */
.L_x_3009:
[----:B------:R0:W5:Y:S01]  /*24c0*/  LDG.E.64 R24, desc[UR36][R4.64] ;  /* 0x0000002404187981 */ /* 0x000162000c1e1b00 */
[----:B------:R-:W-:Y:S05]  /*24d0*/  BRA `(.L_x_3000) ;  /* 0x00000008006c7947 */ /* 0x000fea0003800000 */
.L_x_3008:
[----:B------:R-:W-:-:S09]  /*24e0*/  UISETP.NE.AND UP0, UPT, UR4, 0xf, UPT ;  /* 0x0000000f0400788c */ /* 0x000fd2000bf05270 */
[----:B------:R-:W-:Y:S05]  /*24f0*/  BRA.U !UP0, `(.L_x_3010) ;  /* 0x0000000108a07547 */ /* 0x000fea000b800000 */
[----:B------:R-:W-:-:S09]  /*2500*/  UISETP.NE.AND UP0, UPT, UR4, 0x17, UPT ;  /* 0x000000170400788c */ /* 0x000fd2000bf05270 */
[----:B------:R-:W-:Y:S05]  /*2510*/  BRA.U !UP0, `(.L_x_3011) ;  /* 0x00000001085c7547 */ /* 0x000fea000b800000 */
[----:B------:R-:W-:-:S09]  /*2520*/  UISETP.NE.AND UP0, UPT, UR4, 0x18, UPT ;  /* 0x000000180400788c */ /* 0x000fd2000bf05270 */
[----:B------:R-:W-:Y:S05]  /*2530*/  BRA.U UP0, `(.L_x_2999) ;  /* 0x0000000500f87547 */ /* 0x000fea000b800000 */
[----:B---3--:R-:W3:Y:S01]  /*2540*/  LDG.E.U8 R0, desc[UR36][R4.64] ;  /* 0x0000002404007981 */ /* 0x008ee2000c1e1100 */
        /* <DEDUP_REMOVED lines=20> */
.L_x_3011:
[----:B------:R-:W3:Y:S02]  /*2690*/  LDG.E.U8 R4, desc[UR36][R4.64] ;  /* 0x0000002404047981 */ /* 0x000ee4000c1e1100 */
[C---:B---3--:R-:W-:Y:S02]  /*26a0*/  IMAD.SHL.U32 R0, R4.reuse, 0x2000000, RZ ;  /* 0x0200000004007824 */ /* 0x048fe400078e00ff */
        /* <DEDUP_REMOVED lines=9> */
[----:B------:R-:W-:-:S05]  /*2740*/  LOP3.LUT R0, R0, 0x80000000, R3, 0xf8, !PT ;  /* 0x8000000000007812 */ /* 0x000fca00078ef803 */
[----:B------:R-:W-:-:S04]  /*2750*/  FMUL.FTZ R0, R0, 1 ;  /* 0x3f80000000007820 */ /* 0x000fc80000410000 */
[----:B------:R0:W1:Y:S01]  /*2760*/  F2F.F64.F32 R24, R0 ;  /* 0x0000000000187310 */ /* 0x0000620000201800 */
[----:B------:R-:W-:Y:S05]  /*2770*/  BRA `(.L_x_3000) ;  /* 0x0000000400c47947 */ /* 0x000fea0003800000 */
.L_x_3010:
[----:B---3--:R-:W3:Y:S02]  /*2780*/  LDG.E.U16 R0, desc[UR36][R4.64] ;  /* 0x0000002404007981 */ /* 0x008ee4000c1e1500 */
[----:B---3--:R-:W-:-:S04]  /*2790*/  IMAD.U32 R0, R0, 0x10000, RZ ;  /* 0x0001000000007824 */ /* 0x008fc800078e00ff */
[----:B------:R-:W-:-:S04]  /*27a0*/  FMUL.FTZ R0, R0, 1 ;  /* 0x3f80000000007820 */ /* 0x000fc80000410000 */
[----:B------:R0:W1:Y:S01]  /*27b0*/  F2F.F64.F32 R24, R0 ;  /* 0x0000000000187310 */ /* 0x0000620000201800 */
[----:B------:R-:W-:Y:S05]  /*27c0*/  BRA `(.L_x_3000) ;  /* 0x0000000400b07947 */ /* 0x000fea0003800000 */
.L_x_3007:
        /* <DEDUP_REMOVED lines=11> */
.L_x_3014:
        /* <DEDUP_REMOVED lines=8> */
[--C-:B---3--:R-:W-:Y:S01]  /*2900*/  SHF.R.U32.HI R0, RZ, 0x3, R4.reuse ;  /* 0x00000003ff007819 */ /* 0x108fe20000011604 */
        /* <DEDUP_REMOVED lines=12> */
.L_x_3016:
[----:B------:R-:W-:Y:S05]  /*29d0*/  BSYNC.RECONVERGENT B0 ;  /* 0x0000000000007941 */ /* 0x000fea0003800200 */
.L_x_3015:
[----:B------:R-:W-:Y:S01]  /*29e0*/  IMAD.SHL.U32 R0, R0, 0x100000, RZ ;  /* 0x0010000000007824 */ /* 0x000fe200078e00ff */
[----:B------:R-:W-:-:S04]  /*29f0*/  LEA R3, R3, 0x3b800000, 0x17 ;  /* 0x3b80000003037811 */ /* 0x000fc800078eb8ff */
[----:B------:R-:W-:-:S05]  /*2a00*/  LOP3.LUT R0, R3, R0, R7, 0xfe, !PT ;  /* 0x0000000003007212 */ /* 0x000fca00078efe07 */
[----:B------:R-:W-:-:S04]  /*2a10*/  FMUL.FTZ R0, R0, 1 ;  /* 0x3f80000000007820 */ /* 0x000fc80000410000 */
[----:B------:R0:W1:Y:S01]  /*2a20*/  F2F.F64.F32 R24, R0 ;  /* 0x0000000000187310 */ /* 0x0000620000201800 */
[----:B------:R-:W-:Y:S05]  /*2a30*/  BRA `(.L_x_3000) ;  /* 0x0000000400147947 */ /* 0x000fea0003800000 */
.L_x_3013:
        /* <DEDUP_REMOVED lines=21> */
.L_x_3018:
[----:B------:R-:W-:Y:S05]  /*2b90*/  BSYNC.RECONVERGENT B0 ;  /* 0x0000000000007941 */ /* 0x000fea0003800200 */
.L_x_3017:
[----:B------:R-:W-:Y:S01]  /*2ba0*/  IMAD.SHL.U32 R0, R0, 0x200000, RZ ;  /* 0x0020000000007824 */ /* 0x000fe200078e00ff */
[----:B------:R-:W-:-:S04]  /*2bb0*/  LEA R3, R3, 0x37800000, 0x17 ;  /* 0x3780000003037811 */ /* 0x000fc800078eb8ff */
[----:B------:R-:W-:-:S05]  /*2bc0*/  LOP3.LUT R0, R3, R0, R7, 0xfe, !PT ;  /* 0x0000000003007212 */ /* 0x000fca00078efe07 */
[----:B------:R-:W-:-:S04]  /*2bd0*/  FMUL.FTZ R0, R0, 1 ;  /* 0x3f80000000007820 */ /* 0x000fc80000410000 */
[----:B------:R0:W1:Y:S01]  /*2be0*/  F2F.F64.F32 R24, R0 ;  /* 0x0000000000187310 */ /* 0x0000620000201800 */
[----:B------:R-:W-:Y:S05]  /*2bf0*/  BRA `(.L_x_3000) ;  /* 0x0000000000a47947 */ /* 0x000fea0003800000 */
.L_x_3012:
        /* <DEDUP_REMOVED lines=16> */
[----:B------:R1:W0:Y:S01]  /*2d00*/  @P0 F2F.F64.F32 R24, R0 ;  /* 0x0000000000180310 */ /* 0x0002220000201800 */
[----:B------:R-:W-:Y:S05]  /*2d10*/  BRA `(.L_x_3000) ;  /* 0x00000000005c7947 */ /* 0x000fea0003800000 */
.L_x_2999:
        /* <DEDUP_REMOVED lines=16> */
.L_x_3021:
[----:B------:R-:W-:Y:S01]  /*2e20*/  CS2R R24, SRZ ;  /* 0x0000000000187805 */ /* 0x000fe2000001ff00 */
[----:B------:R-:W-:Y:S06]  /*2e30*/  BRA `(.L_x_3000) ;  /* 0x0000000000147947 */ /* 0x000fec0003800000 */
.L_x_3020:
[----:B------:R-:W2:Y:S02]  /*2e40*/  LDG.E.64 R24, desc[UR36][R4.64] ;  /* 0x0000002404187981 */ /* 0x000ea4000c1e1b00 */
[----:B--2---:R-:W0:Y:S01]  /*2e50*/  I2F.F64.U64 R24, R24 ;  /* 0x0000001800187312 */ /* 0x004e220000301800 */
[----:B------:R-:W-:Y:S05]  /*2e60*/  BRA `(.L_x_3000) ;  /* 0x0000000000087947 */ /* 0x000fea0003800000 */
.L_x_3019:
[----:B------:R-:W2:Y:S02]  /*2e70*/  LDG.E R4, desc[UR36][R4.64] ;  /* 0x0000002404047981 */ /* 0x000ea4000c1e1900 */
[----:B--2---:R0:W1:Y:S02]  /*2e80*/  I2F.F64.U32 R24, R4 ;  /* 0x0000000400187312 */ /* 0x0040640000201800 */
.L_x_3000:
[----:B------:R-:W-:Y:S05]  /*2e90*/  BSYNC.RECONVERGENT B6 ;  /* 0x0000000000067941 */ /* 0x000fea0003800200 */
.L_x_2994:
[----:B0-----:R-:W0:Y:S01]  /*2ea0*/  LDC.64 R4, c[0x0][0x3b0] ;  /* 0x0000ec00ff047b82 */ /* 0x001e220000000a00 */
        /* <DEDUP_REMOVED lines=17> */
[----:B--2---:R0:W2:Y:S01]  /*2fc0*/  I2F.F64.S16 R30, R4 ;  /* 0x00000004001e7312 */ /* 0x0040a20000101c00 */
[----:B------:R-:W-:Y:S05]  /*2fd0*/  BRA `(.L_x_3028) ;  /* 0x0000000c00707947 */ /* 0x000fea0003800000 */
.L_x_3026:
[----:B------:R-:W2:Y:S02]  /*2fe0*/  LDG.E.U8 R4, desc[UR36][R4.64] ;  /* 0x0000002404047981 */ /* 0x000ea4000c1e1100 */
[----:B--2---:R0:W2:Y:S01]  /*2ff0*/  I2F.F64.U16 R30, R4 ;  /* 0x00000004001e7312 */ /* 0x0040a20000101800 */
[----:B------:R-:W-:Y:S05]  /*3000*/  BRA `(.L_x_3028) ;  /* 0x0000000c00647947 */ /* 0x000fea0003800000 */
.L_x_3025:
        /* <DEDUP_REMOVED lines=9> */
.L_x_3030:
[----:B------:R-:W2:Y:S02]  /*30a0*/  LDG.E R4, desc[UR36][R4.64] ;  /* 0x0000002404047981 */ /* 0x000ea4000c1e1900 */
[----:B--2---:R0:W2:Y:S01]  /*30b0*/  I2F.F64 R30, R4 ;  /* 0x00000004001e7312 */ /* 0x0040a20000201c00 */
[----:B------:R-:W-:Y:S05]  /*30c0*/  BRA `(.L_x_3028) ;  /* 0x0000000c00347947 */ /* 0x000fea0003800000 */
.L_x_3029:
[----:B------:R-:W2:Y:S02]  /*30d0*/  LDG.E.U16 R4, desc[UR36][R4.64] ;  /* 0x0000002404047981 */ /* 0x000ea4000c1e1500 */
[----:B--2---:R0:W2:Y:S01]  /*30e0*/  I2F.F64.S16 R30, R4 ;  /* 0x00000004001e7312 */ /* 0x0040a20000101c00 */
[----:B------:R-:W-:Y:S05]  /*30f0*/  BRA `(.L_x_3028) ;  /* 0x0000000c00287947 */ /* 0x000fea0003800000 */
.L_x_3024:
        /* <DEDUP_REMOVED lines=10> */
.L_x_3032:
[----:B-1-3--:R-:W2:Y:S02]  /*31a0*/  LDG.E.U16 R0, desc[UR36][R4.64] ;  /* 0x0000002404007981 */ /* 0x00aea4000c1e1500 */
[----:B--2---:R-:W-:-:S05]  /*31b0*/  HADD2.F32 R0, -RZ, R0.H0_H0 ;  /* 0x20000000ff007230 */ /* 0x004fca0000004100 */
[----:B------:R-:W-:-:S04]  /*31c0*/  FMUL.FTZ R0, R0, 1 ;  /* 0x3f80000000007820 */ /* 0x000fc80000410000 */
[----:B------:R0:W1:Y:S01]  /*31d0*/  F2F.F64.F32 R30, R0 ;  /* 0x00000000001e7310 */ /* 0x0000620000201800 */
[----:B------:R-:W-:Y:S05]  /*31e0*/  BRA `(.L_x_3028) ;  /* 0x0000000800ec7947 */ /* 0x000fea0003800000 */
.L_x_3031:
        /* <DEDUP_REMOVED lines=10> */
.L_x_3034:
[----:B------:R-:W1:Y:S02]  /*3290*/  LDG.E.U16 R4, desc[UR36][R4.64] ;  /* 0x0000002404047981 */ /* 0x000e64000c1e1500 */
[----:B-1-3--:R-:W-:-:S05]  /*32a0*/  HADD2.F32 R0, -RZ, R4.H0_H0 ;  /* 0x20000004ff007230 */ /* 0x00afca0000004100 */
[----:B------:R-:W-:-:S04]  /*32b0*/  FMUL.FTZ R0, R0, 1 ;  /* 0x3f80000000007820 */ /* 0x000fc80000410000 */
[----:B------:R0:W1:Y:S01]  /*32c0*/  F2F.F64.F32 R30, R0 ;  /* 0x00000000001e7310 */ /* 0x0000620000201800 */
[----:B------:R-:W-:Y:S05]  /*32d0*/  BRA `(.L_x_3028) ;  /* 0x0000000800b07947 */ /* 0x000fea0003800000 */
.L_x_3033:
[----:B------:R0:W5:Y:S01]  /*32e0*/  LDG.E.64 R30, desc[UR36][R4.64] ;  /* 0x00000024041e7981 */ /* 0x000162000c1e1b00 */
[----:B------:R-:W-:Y:S05]  /*32f0*/  BRA `(.L_x_3028) ;  /* 0x0000000800a87947 */ /* 0x000fea0003800000 */
.L_x_3023:
        /* <DEDUP_REMOVED lines=13> */
.L_x_3037:
[----:B------:R0:W5:Y:S01]  /*33d0*/  LDG.E.64 R30, desc[UR36][R4.64] ;  /* 0x00000024041e7981 */ /* 0x000162000c1e1b00 */
[----:B------:R-:W-:Y:S05]  /*33e0*/  BRA `(.L_x_3028) ;  /* 0x00000008006c7947 */ /* 0x000fea0003800000 */
.L_x_3036:
[----:B------:R-:W-:-:S09]  /*33f0*/  UISETP.NE.AND UP0, UPT, UR4, 0xf, UPT ;  /* 0x0000000f0400788c */ /* 0x000fd2000bf05270 */
[----:B------:R-:W-:Y:S05]  /*3400*/  BRA.U !UP0, `(.L_x_3038) ;  /* 0x0000000108a07547 */ /* 0x000fea000b800000 */
[----:B------:R-:W-:-:S09]  /*3410*/  UISETP.NE.AND UP0, UPT, UR4, 0x17, UPT ;  /* 0x000000170400788c */ /* 0x000fd2000bf05270 */
[----:B------:R-:W-:Y:S05]  /*3420*/  BRA.U !UP0, `(.L_x_3039) ;  /* 0x00000001085c7547 */ /* 0x000fea000b800000 */
[----:B------:R-:W-:-:S09]  /*3430*/  UISETP.NE.AND UP0, UPT, UR4, 0x18, UPT ;  /* 0x000000180400788c */ /* 0x000fd2000bf05270 */
[----:B------:R-:W-:Y:S05]  /*3440*/  BRA.U UP0, `(.L_x_3027) ;  /* 0x0000000500f87547 */ /* 0x000fea000b800000 */
[----:B-1-3--:R-:W2:Y:S01]  /*3450*/  LDG.E.U8 R0, desc[UR36][R4.64] ;  /* 0x0000002404007981 */ /* 0x00aea2000c1e1100 */
        /* <DEDUP_REMOVED lines=20> */
.L_x_3039:
[----:B------:R-:W1:Y:S02]  /*35a0*/  LDG.E.U8 R4, desc[UR36][R4.64] ;  /* 0x0000002404047981 */ /* 0x000e64000c1e1100 */
[C---:B-1-3--:R-:W-:Y:S02]  /*35b0*/  IMAD.SHL.U32 R0, R4.reuse, 0x2000000, RZ ;  /* 0x0200000004007824 */ /* 0x04afe400078e00ff */
        /* <DEDUP_REMOVED lines=13> */
.L_x_3038:
[----:B-1-3--:R-:W2:Y:S02]  /*3690*/  LDG.E.U16 R0, desc[UR36][R4.64] ;  /* 0x0000002404007981 */ /* 0x00aea4000c1e1500 */
[----:B--2---:R-:W-:-:S04]  /*36a0*/  IMAD.U32 R0, R0, 0x10000, RZ ;  /* 0x0001000000007824 */ /* 0x004fc800078e00ff */
[----:B------:R-:W-:-:S04]  /*36b0*/  FMUL.FTZ R0, R0, 1 ;  /* 0x3f80000000007820 */ /* 0x000fc80000410000 */
[----:B------:R0:W1:Y:S01]  /*36c0*/  F2F.F64.F32 R30, R0 ;  /* 0x00000000001e7310 */ /* 0x0000620000201800 */
[----:B------:R-:W-:Y:S05]  /*36d0*/  BRA `(.L_x_3028) ;  /* 0x0000000400b07947 */ /* 0x000fea0003800000 */
.L_x_3035:
        /* <DEDUP_REMOVED lines=9> */
[----:B--2---:R0:W2:Y:S01]  /*3770*/  I2F.F64.U16 R30, R4 ;  /* 0x00000004001e7312 */ /* 0x0040a20000101800 */
[----:B------:R-:W-:Y:S05]  /*3780*/  BRA `(.L_x_3028) ;  /* 0x0000000400847947 */ /* 0x000fea0003800000 */
.L_x_3042:
        /* <DEDUP_REMOVED lines=8> */
[--C-:B-1-3--:R-:W-:Y:S01]  /*3810*/  SHF.R.U32.HI R0, RZ, 0x3, R4.reuse ;  /* 0x00000003ff007819 */ /* 0x10afe20000011604 */
        /* <DEDUP_REMOVED lines=12> */
.L_x_3044:
[----:B------:R-:W-:Y:S05]  /*38e0*/  BSYNC.RECONVERGENT B0 ;  /* 0x0000000000007941 */ /* 0x000fea0003800200 */
.L_x_3043:
[----:B------:R-:W-:Y:S01]  /*38f0*/  IMAD.SHL.U32 R0, R0, 0x100000, RZ ;  /* 0x0010000000007824 */ /* 0x000fe200078e00ff */
[----:B------:R-:W-:-:S04]  /*3900*/  LEA R3, R3, 0x3b800000, 0x17 ;  /* 0x3b80000003037811 */ /* 0x000fc800078eb8ff */
[----:B------:R-:W-:-:S05]  /*3910*/  LOP3.LUT R0, R3, R0, R7, 0xfe, !PT ;  /* 0x0000000003007212 */ /* 0x000fca00078efe07 */
[----:B------:R-:W-:-:S04]  /*3920*/  FMUL.FTZ R0, R0, 1 ;  /* 0x3f80000000007820 */ /* 0x000fc80000410000 */
[----:B------:R0:W1:Y:S01]  /*3930*/  F2F.F64.F32 R30, R0 ;  /* 0x00000000001e7310 */ /* 0x0000620000201800 */
[----:B------:R-:W-:Y:S05]  /*3940*/  BRA `(.L_x_3028) ;  /* 0x0000000400147947 */ /* 0x000fea0003800000 */
.L_x_3041:
        /* <DEDUP_REMOVED lines=21> */
.L_x_3046:
[----:B------:R-:W-:Y:S05]  /*3aa0*/  BSYNC.RECONVERGENT B0 ;  /* 0x0000000000007941 */ /* 0x000fea0003800200 */
.L_x_3045:
[----:B------:R-:W-:Y:S01]  /*3ab0*/  IMAD.SHL.U32 R0, R0, 0x200000, RZ ;  /* 0x0020000000007824 */ /* 0x000fe200078e00ff */
[----:B------:R-:W-:-:S04]  /*3ac0*/  LEA R3, R3, 0x37800000, 0x17 ;  /* 0x3780000003037811 */ /* 0x000fc800078eb8ff */
[----:B------:R-:W-:-:S05]  /*3ad0*/  LOP3.LUT R0, R3, R0, R7, 0xfe, !PT ;  /* 0x0000000003007212 */ /* 0x000fca00078efe07 */
[----:B------:R-:W-:-:S04]  /*3ae0*/  FMUL.FTZ R0, R0, 1 ;  /* 0x3f80000000007820 */ /* 0x000fc80000410000 */
[----:B------:R0:W1:Y:S01]  /*3af0*/  F2F.F64.F32 R30, R0 ;  /* 0x00000000001e7310 */ /* 0x0000620000201800 */
[----:B------:R-:W-:Y:S05]  /*3b00*/  BRA `(.L_x_3028) ;  /* 0x0000000000a47947 */ /* 0x000fea0003800000 */
.L_x_3040:
        /* <DEDUP_REMOVED lines=18> */
.L_x_3027:
[----:B------:R-:W-:Y:S01]  /*3c30*/  MOV R14, 0x0 ;  /* 0x00000000000e7802 */ /* 0x000fe20000000f00 */
[----:B------:R-:W0:Y:S01]  /*3c40*/  LDCU.64 UR4, c[0x4][0x128] ;  /* 0x01002500ff0477ac */ /* 0x000e220008000a00 */
[----:B------:R-:W-:Y:S02]  /*3c50*/  IMAD.MOV.U32 R8, RZ, RZ, 0x4e ;  /* 0x0000004eff087424 */ /* 0x000fe400078e00ff */
[----:B------:R-:W-:Y:S01]  /*3c60*/  IMAD.MOV.U32 R12, RZ, RZ, 0x1 ;  /* 0x00000001ff0c7424 */ /* 0x000fe200078e00ff */
[----:B------:R-:W2:Y:S01]  /*3c70*/  LDCU.64 UR6, c[0x4][0x130] ;  /* 0x01002600ff0677ac */ /* 0x000ea20008000a00 */
[----:B------:R-:W1:Y:S01]  /*3c80*/  LDC.64 R14, c[0x4][R14] ;  /* 0x010000000e0e7b82 */ /* 0x000e620000000a00 */
[----:B------:R-:W-:Y:S01]  /*3c90*/  IMAD.MOV.U32 R13, RZ, RZ, RZ ;  /* 0x000000ffff0d7224 */ /* 0x000fe200078e00ff */
[----:B------:R-:W3:Y:S01]  /*3ca0*/  LDCU.64 UR8, c[0x4][0x8] ;  /* 0x01000100ff0877ac */ /* 0x000ee20008000a00 */
[----:B0-----:R-:W-:Y:S02]  /*3cb0*/  IMAD.U32 R4, RZ, RZ, UR4 ;  /* 0x00000004ff047e24 */ /* 0x001fe4000f8e00ff */
[----:B------:R-:W-:-:S02]  /*3cc0*/  IMAD.U32 R5, RZ, RZ, UR5 ;  /* 0x00000005ff057e24 */ /* 0x000fc4000f8e00ff */
[----:B--2---:R-:W-:Y:S02]  /*3cd0*/  IMAD.U32 R6, RZ, RZ, UR6 ;  /* 0x00000006ff067e24 */ /* 0x004fe4000f8e00ff */
[----:B------:R-:W-:Y:S02]  /*3ce0*/  IMAD.U32 R7, RZ, RZ, UR7 ;  /* 0x00000007ff077e24 */ /* 0x000fe4000f8e00ff */
[----:B---3--:R-:W-:Y:S02]  /*3cf0*/  IMAD.U32 R10, RZ, RZ, UR8 ;  /* 0x00000008ff0a7e24 */ /* 0x008fe4000f8e00ff */
[----:B------:R-:W-:-:S07]  /*3d00*/  IMAD.U32 R11, RZ, RZ, UR9 ;  /* 0x00000009ff0b7e24 */ /* 0x000fce000f8e00ff */
[----:B------:R-:W-:-:S07]  /*3d10*/  LEPC R20, `(.L_x_3049) ;  /* 0x000000001014794e */ /* 0x000fce0000000000 */
[----:B-1--45:R-:W-:Y:S05]  /*3d20*/  CALL.ABS.NOINC R14 ;  /* 0x000000000e007343 */ /* 0x032fea0003c00000 */
.L_x_3049:
[----:B------:R-:W-:Y:S01]  /*3d30*/  CS2R R30, SRZ ;  /* 0x00000000001e7805 */ /* 0x000fe2000001ff00 */
[----:B------:R-:W-:Y:S06]  /*3d40*/  BRA `(.L_x_3028) ;  /* 0x0000000000147947 */ /* 0x000fec0003800000 */
.L_x_3048:
[----:B------:R-:W2:Y:S02]  /*3d50*/  LDG.E.64 R30, desc[UR36][R4.64] ;  /* 0x00000024041e7981 */ /* 0x000ea4000c1e1b00 */
[----:B--2---:R-:W0:Y:S01]  /*3d60*/  I2F.F64.U64 R30, R30 ;  /* 0x0000001e001e7312 */ /* 0x004e220000301800 */
[----:B------:R-:W-:Y:S05]  /*3d70*/  BRA `(.L_x_3028) ;  /* 0x0000000000087947 */ /* 0x000fea0003800000 */
.L_x_3047:
[----:B------:R-:W2:Y:S02]  /*3d80*/  LDG.E R4, desc[UR36][R4.64] ;  /* 0x0000002404047981 */ /* 0x000ea4000c1e1900 */
[----:B--2---:R0:W2:Y:S02]  /*3d90*/  I2F.F64.U32 R30, R4 ;  /* 0x00000004001e7312 */ /* 0x0040a40000201800 */
.L_x_3028:
[----:B------:R-:W-:Y:S05]  /*3da0*/  BSYNC.RECONVERGENT B6 ;  /* 0x0000000000067941 */ /* 0x000fea0003800200 */
.L_x_3022:
[----:B------:R-:W-:-:S07]  /*3db0*/  VIADD R22, R22, 0x80 ;  /* 0x0000008016167836 */ /* 0x000fce0000000000 */
.L_x_2993:
[----:B------:R-:W-:Y:S05]  /*3dc0*/  BSYNC.RECONVERGENT B7 ;  /* 0x0000000000077941 */ /* 0x000fea0003800200 */
.L_x_2992:
        /* <DEDUP_REMOVED lines=26> */
.L_x_3056:
[----:B------:R-:W2:Y:S02]  /*3f70*/  LDG.E.U8 R4, desc[UR36][R4.64] ;  /* 0x0000002404047981 */ /* 0x000ea4000c1e1100 */
[----:B--2---:R0:W1:Y:S01]  /*3f80*/  I2F.F64.U16 R18, R4 ;  /* 0x0000000400127312 */ /* 0x0040620000101800 */
[----:B------:R-:W-:Y:S05]  /*3f90*/  BRA `(.L_x_3058) ;  /* 0x0000000c00647947 */ /* 0x000fea0003800000 */
.L_x_3055:
        /* <DEDUP_REMOVED lines=9> */
.L_x_3060:
[----:B------:R-:W2:Y:S02]  /*4030*/  LDG.E R4, desc[UR36][R4.64] ;  /* 0x0000002404047981 */ /* 0x000ea4000c1e1900 */
[----:B--2---:R0:W1:Y:S01]  /*4040*/  I2F.F64 R18, R4 ;  /* 0x0000000400127312 */ /* 0x0040620000201c00 */
[----:B------:R-:W-:Y:S05]  /*4050*/  BRA `(.L_x_3058) ;  /* 0x0000000c00347947 */ /* 0x000fea0003800000 */
.L_x_3059:
[----:B------:R-:W2:Y:S02]  /*4060*/  LDG.E.U16 R4, desc[UR36][R4.64] ;  /* 0x0000002404047981 */ /* 0x000ea4000c1e1500 */
[----:B--2---:R0:W1:Y:S01]  /*4070*/  I2F.F64.S16 R18, R4 ;  /* 0x0000000400127312 */ /* 0x0040620000101c00 */
[----:B------:R-:W-:Y:S05]  /*4080*/  BRA `(.L_x_3058) ;  /* 0x0000000c00287947 */ /* 0x000fea0003800000 */
.L_x_3054:
        /* <DEDUP_REMOVED lines=10> */
.L_x_3062:
[----:B---3--:R-:W3:Y:S02]  /*4130*/  LDG.E.U16 R0, desc[UR36][R4.64] ;  /* 0x0000002404007981 */ /* 0x008ee4000c1e1500 */
[----:B---3--:R-:W-:-:S05]  /*4140*/  HADD2.F32 R0, -RZ, R0.H0_H0 ;  /* 0x20000000ff007230 */ /* 0x008fca0000004100 */
[----:B------:R-:W-:-:S04]  /*4150*/  FMUL.FTZ R0, R0, 1 ;  /* 0x3f80000000007820 */ /* 0x000fc80000410000 */
[----:B------:R0:W1:Y:S01]  /*4160*/  F2F.F64.F32 R18, R0 ;  /* 0x0000000000127310 */ /* 0x0000620000201800 */
[----:B------:R-:W-:Y:S05]  /*4170*/  BRA `(.L_x_3058) ;  /* 0x0000000800ec7947 */ /* 0x000fea0003800000 */
.L_x_3061:
        /* <DEDUP_REMOVED lines=10> */
.L_x_3064:
[----:B------:R-:W3:Y:S02]  /*4220*/  LDG.E.U16 R4, desc[UR36][R4.64] ;  /* 0x0000002404047981 */ /* 0x000ee4000c1e1500 */
[----:B---3--:R-:W-:-:S05]  /*4230*/  HADD2.F32 R0, -RZ, R4.H0_H0 ;  /* 0x20000004ff007230 */ /* 0x008fca0000004100 */
[----:B------:R-:W-:-:S04]  /*4240*/  FMUL.FTZ R0, R0, 1 ;  /* 0x3f80000000007820 */ /* 0x000fc80000410000 */
[----:B------:R0:W1:Y:S01]  /*4250*/  F2F.F64.F32 R18, R0 ;  /* 0x0000000000127310 */ /* 0x0000620000201800 */
[----:B------:R-:W-:Y:S05]  /*4260*/  BRA `(.L_x_3058) ;  /* 0x0000000800b07947 */ /* 0x000fea0003800000 */
.L_x_3063:
[----:B------:R0:W5:Y:S01]  /*4270*/  LDG.E.64 R18, desc[UR36][R4.64] ;  /* 0x0000002404127981 */ /* 0x000162000c1e1b00 */
[----:B------:R-:W-:Y:S05]  /*4280*/  BRA `(.L_x_3058) ;  /* 0x0000000800a87947 */ /* 0x000fea0003800000 */
.L_x_3053:
        /* <DEDUP_REMOVED lines=13> */
.L_x_3067:
[----:B------:R0:W5:Y:S01]  /*4360*/  LDG.E.64 R18, desc[UR36][R4.64] ;  /* 0x0000002404127981 */ /* 0x000162000c1e1b00 */
[----:B------:R-:W-:Y:S05]  /*4370*/  BRA `(.L_x_3058) ;  /* 0x00000008006c7947 */ /* 0x000fea0003800000 */
.L_x_3066:
        /* <DEDUP_REMOVED lines=27> */
.L_x_3069:
        /* <DEDUP_REMOVED lines=15> */
.L_x_3068:
[----:B---3--:R-:W3:Y:S02]  /*4620*/  LDG.E.U16 R0, desc[UR36][R4.64] ;  /* 0x0000002404007981 */ /* 0x008ee4000c1e1500 */
[----:B---3--:R-:W-:-:S04]  /*4630*/  IMAD.U32 R0, R0, 0x10000, RZ ;  /* 0x0001000000007824 */ /* 0x008fc800078e00ff */
[----:B------:R-:W-:-:S04]  /*4640*/  FMUL.FTZ R0, R0, 1 ;  /* 0x3f80000000007820 */ /* 0x000fc80000410000 */
[----:B------:R0:W1:Y:S01]  /*4650*/  F2F.F64.F32 R18, R0 ;  /* 0x0000000000127310 */ /* 0x0000620000201800 */
[----:B------:R-:W-:Y:S05]  /*4660*/  BRA `(.L_x_3058) ;  /* 0x0000000400b07947 */ /* 0x000fea0003800000 */
.L_x_3065:
        /* <DEDUP_REMOVED lines=11> */
.L_x_3072:
        /* <DEDUP_REMOVED lines=21> */
.L_x_3074:
[----:B------:R-:W-:Y:S05]  /*4870*/  BSYNC.RECONVERGENT B0 ;  /* 0x0000000000007941 */ /* 0x000fea0003800200 */
.L_x_3073:
[----:B------:R-:W-:Y:S01]  /*4880*/  IMAD.SHL.U32 R0, R0, 0x100000, RZ ;  /* 0x0010000000007824 */ /* 0x000fe200078e00ff */
[----:B------:R-:W-:-:S04]  /*4890*/  LEA R3, R3, 0x3b800000, 0x17 ;  /* 0x3b80000003037811 */ /* 0x000fc800078eb8ff */
[----:B------:R-:W-:-:S05]  /*48a0*/  LOP3.LUT R0, R3, R0, R7, 0xfe, !PT ;  /* 0x0000000003007212 */ /* 0x000fca00078efe07 */
[----:B------:R-:W-:-:S04]  /*48b0*/  FMUL.FTZ R0, R0, 1 ;  /* 0x3f80000000007820 */ /* 0x000fc80000410000 */
[----:B------:R0:W1:Y:S01]  /*48c0*/  F2F.F64.F32 R18, R0 ;  /* 0x0000000000127310 */ /* 0x0000620000201800 */
[----:B------:R-:W-:Y:S05]  /*48d0*/  BRA `(.L_x_3058) ;  /* 0x0000000400147947 */ /* 0x000fea0003800000 */
.L_x_3071:
        /* <DEDUP_REMOVED lines=21> */
.L_x_3076:
[----:B------:R-:W-:Y:S05]  /*4a30*/  BSYNC.RECONVERGENT B0 ;  /* 0x0000000000007941 */ /* 0x000fea0003800200 */
.L_x_3075:
[----:B------:R-:W-:Y:S01]  /*4a40*/  IMAD.SHL.U32 R0, R0, 0x200000, RZ ;  /* 0x0020000000007824 */ /* 0x000fe200078e00ff */
[----:B------:R-:W-:-:S04]  /*4a50*/  LEA R3, R3, 0x37800000, 0x17 ;  /* 0x3780000003037811 */ /* 0x000fc800078eb8ff */
[----:B------:R-:W-:-:S05]  /*4a60*/  LOP3.LUT R0, R3, R0, R7, 0xfe, !PT ;  /* 0x0000000003007212 */ /* 0x000fca00078efe07 */
[----:B------:R-:W-:-:S04]  /*4a70*/  FMUL.FTZ R0, R0, 1 ;  /* 0x3f80000000007820 */ /* 0x000fc80000410000 */
[----:B------:R0:W1:Y:S01]  /*4a80*/  F2F.F64.F32 R18, R0 ;  /* 0x0000000000127310 */ /* 0x0000620000201800 */
[----:B------:R-:W-:Y:S05]  /*4a90*/  BRA `(.L_x_3058) ;  /* 0x0000000000a47947 */ /* 0x000fea0003800000 */
.L_x_3070:
        /* <DEDUP_REMOVED lines=18> */
.L_x_3057:
        /* <DEDUP_REMOVED lines=16> */
.L_x_3079:
[----:B------:R-:W-:Y:S01]  /*4cc0*/  CS2R R18, SRZ ;  /* 0x0000000000127805 */ /* 0x000fe2000001ff00 */
[----:B------:R-:W-:Y:S06]  /*4cd0*/  BRA `(.L_x_3058) ;  /* 0x0000000000147947 */ /* 0x000fec0003800000 */
.L_x_3078:
[----:B------:R-:W2:Y:S02]  /*4ce0*/  LDG.E.64 R18, desc[UR36][R4.64] ;  /* 0x0000002404127981 */ /* 0x000ea4000c1e1b00 */
[----:B--2---:R-:W0:Y:S01]  /*4cf0*/  I2F.F64.U64 R18, R18 ;  /* 0x0000001200127312 */ /* 0x004e220000301800 */
[----:B------:R-:W-:Y:S05]  /*4d00*/  BRA `(.L_x_3058) ;  /* 0x0000000000087947 */ /* 0x000fea0003800000 */
.L_x_3077:
[----:B------:R-:W2:Y:S02]  /*4d10*/  LDG.E R4, desc[UR36][R4.64] ;  /* 0x0000002404047981 */ /* 0x000ea4000c1e1900 */
[----:B--2---:R0:W1:Y:S02]  /*4d20*/  I2F.F64.U32 R18, R4 ;  /* 0x0000000400127312 */ /* 0x0040640000201800 */
.L_x_3058:
[----:B------:R-:W-:Y:S05]  /*4d30*/  BSYNC.RECONVERGENT B6 ;  /* 0x0000000000067941 */ /* 0x000fea0003800200 */
.L_x_3052:
[----:B0-----:R-:W0:Y:S01]  /*4d40*/  LDC.64 R4, c[0x0][0x3b0] ;  /* 0x0000ec00ff047b82 */ /* 0x001e220000000a00 */
[----:B------:R-:W3:Y:S01]  /*4d50*/  LDCU UR5, c[0x0][0x3c4] ;  /* 0x00007880ff0577ac */ /* 0x000ee20008000800 */
[----:B------:R-:W-:Y:S01]  /*4d60*/  BSSY.RECONVERGENT B6, `(.L_x_3080) ;  /* 0x00000ee000067945 */ /* 0x000fe20003800200 */
[----:B------:R-:W-:-:S04]  /*4d70*/  UPRMT UR4, UR39, 0x9910, URZ ;  /* 0x0000991027047896 */ /* 0x000fc800080000ff */
[----:B------:R-:W-:Y:S01]  /*4d80*/  UISETP.GT.AND UP0, UPT, UR4, 0x9, UPT ;  /* 0x000000090400788c */ /* 0x000fe2000bf04270 */
[----:B---3--:R-:W-:-:S05]  /*4d90*/  IMAD R3, R16, UR5, RZ ;  /* 0x0000000510037c24 */ /* 0x008fca000f8e02ff */
        /* <DEDUP_REMOVED lines=12> */
[----:B---3--:R0:W3:Y:S01]  /*4e60*/  I2F.F64.S16 R28, R4 ;  /* 0x00000004001c7312 */ /* 0x0080e20000101c00 */
[----:B------:R-:W-:Y:S05]  /*4e70*/  BRA `(.L_x_3086) ;  /* 0x0000000c00707947 */ /* 0x000fea0003800000 */
.L_x_3084:
[----:B------:R-:W3:Y:S02]  /*4e80*/  LDG.E.U8 R4, desc[UR36][R4.64] ;  /* 0x0000002404047981 */ /* 0x000ee4000c1e1100 */
[----:B---3--:R0:W3:Y:S01]  /*4e90*/  I2F.F64.U16 R28, R4 ;  /* 0x00000004001c7312 */ /* 0x0080e20000101800 */
[----:B------:R-:W-:Y:S05]  /*4ea0*/  BRA `(.L_x_3086) ;  /* 0x0000000c00647947 */ /* 0x000fea0003800000 */
.L_x_3083:
        /* <DEDUP_REMOVED lines=9> */
.L_x_3088:
[----:B------:R-:W3:Y:S02]  /*4f40*/  LDG.E R4, desc[UR36][R4.64] ;  /* 0x0000002404047981 */ /* 0x000ee4000c1e1900 */
[----:B---3--:R0:W3:Y:S01]  /*4f50*/  I2F.F64 R28, R4 ;  /* 0x00000004001c7312 */ /* 0x0080e20000201c00 */
[----:B------:R-:W-:Y:S05]  /*4f60*/  BRA `(.L_x_3086) ;  /* 0x0000000c00347947 */ /* 0x000fea0003800000 */
.L_x_3087:
[----:B------:R-:W3:Y:S02]  /*4f70*/  LDG.E.U16 R4, desc[UR36][R4.64] ;  /* 0x0000002404047981 */ /* 0x000ee4000c1e1500 */
[----:B---3--:R0:W3:Y:S01]  /*4f80*/  I2F.F64.S16 R28, R4 ;  /* 0x00000004001c7312 */ /* 0x0080e20000101c00 */
[----:B------:R-:W-:Y:S05]  /*4f90*/  BRA `(.L_x_3086) ;  /* 0x0000000c00287947 */ /* 0x000fea0003800000 */
.L_x_3082:
        /* <DEDUP_REMOVED lines=10> */
.L_x_3090:
[----:B------:R-:W3:Y:S02]  /*5040*/  LDG.E.U16 R0, desc[UR36][R4.64] ;  /* 0x0000002404007981 */ /* 0x000ee4000c1e1500 */
[----:B---3--:R-:W-:-:S05]  /*5050*/  HADD2.F32 R0, -RZ, R0.H0_H0 ;  /* 0x20000000ff007230 */ /* 0x008fca0000004100 */
[----:B------:R-:W-:-:S04]  /*5060*/  FMUL.FTZ R0, R0, 1 ;  /* 0x3f80000000007820 */ /* 0x000fc80000410000 */
[----:B------:R0:W3:Y:S01]  /*5070*/  F2F.F64.F32 R28, R0 ;  /* 0x00000000001c7310 */ /* 0x0000e20000201800 */
[----:B------:R-:W-:Y:S05]  /*5080*/  BRA `(.L_x_3086) ;  /* 0x0000000800ec7947 */ /* 0x000fea0003800000 */
.L_x_3089:
        /* <DEDUP_REMOVED lines=10> */
.L_x_3092:
[----:B------:R-:W3:Y:S02]  /*5130*/  LDG.E.U16 R4, desc[UR36][R4.64] ;  /* 0x0000002404047981 */ /* 0x000ee4000c1e1500 */
[----:B---3--:R-:W-:-:S05]  /*5140*/  HADD2.F32 R0, -RZ, R4.H0_H0 ;  /* 0x20000004ff007230 */ /* 0x008fca0000004100 */
[----:B------:R-:W-:-:S04]  /*5150*/  FMUL.FTZ R0, R0, 1 ;  /* 0x3f80000000007820 */ /* 0x000fc80000410000 */
[----:B------:R0:W3:Y:S01]  /*5160*/  F2F.F64.F32 R28, R0 ;  /* 0x00000000001c7310 */ /* 0x0000e20000201800 */
[----:B------:R-:W-:Y:S05]  /*5170*/  BRA `(.L_x_3086) ;  /* 0x0000000800b07947 */ /* 0x000fea0003800000 */
.L_x_3091:
[----:B------:R0:W5:Y:S01]  /*5180*/  LDG.E.64 R28, desc[UR36][R4.64] ;  /* 0x00000024041c7981 */ /* 0x000162000c1e1b00 */
[----:B------:R-:W-:Y:S05]  /*5190*/  BRA `(.L_x_3086) ;  /* 0x0000000800a87947 */ /* 0x000fea0003800000 */
.L_x_3081:
        /* <DEDUP_REMOVED lines=13> */
.L_x_3095:
[----:B------:R0:W5:Y:S01]  /*5270*/  LDG.E.64 R28, desc[UR36][R4.64] ;  /* 0x00000024041c7981 */ /* 0x000162000c1e1b00 */
[----:B------:R-:W-:Y:S05]  /*5280*/  BRA `(.L_x_3086) ;  /* 0x00000008006c7947 */ /* 0x000fea0003800000 */
.L_x_3094:
        /* <DEDUP_REMOVED lines=25> */
[----:B------:R0:W3:Y:S01]  /*5420*/  F2F.F64.F32 R28, R3 ;  /* 0x00000003001c7310 */ /* 0x0000e20000201800 */
[----:B------:R-:W-:Y:S05]  /*5430*/  BRA `(.L_x_3086) ;  /* 0x0000000800007947 */ /* 0x000fea0003800000 */
.L_x_3097:
        /* <DEDUP_REMOVED lines=13> */
[----:B------:R0:W3:Y:S01]  /*5510*/  F2F.F64.F32 R28, R0 ;  /* 0x00000000001c7310 */ /* 0x0000e20000201800 */
[----:B------:R-:W-:Y:S05]  /*5520*/  BRA `(.L_x_3086) ;  /* 0x0000000400c47947 */ /* 0x000fea0003800000 */
.L_x_3096:
[----:B------:R-:W3:Y:S02]  /*5530*/  LDG.E.U16 R0, desc[UR36][R4.64] ;  /* 0x0000002404007981 */ /* 0x000ee4000c1e1500 */
[----:B---3--:R-:W-:-:S04]  /*5540*/  IMAD.U32 R0, R0, 0x10000, RZ ;  /* 0x0001000000007824 */ /* 0x008fc800078e00ff */
[----:B------:R-:W-:-:S04]  /*5550*/  FMUL.FTZ R0, R0, 1 ;  /* 0x3f80000000007820 */ /* 0x000fc80000410000 */
[----:B------:R0:W3:Y:S01]  /*5560*/  F2F.F64.F32 R28, R0 ;  /* 0x00000000001c7310 */ /* 0x0000e20000201800 */
[----:B------:R-:W-:Y:S05]  /*5570*/  BRA `(.L_x_3086) ;  /* 0x0000000400b07947 */ /* 0x000fea0003800000 */
.L_x_3093:
        /* <DEDUP_REMOVED lines=9> */
[----:B---3--:R0:W3:Y:S01]  /*5610*/  I2F.F64.U16 R28, R4 ;  /* 0x00000004001c7312 */ /* 0x0080e20000101800 */
[----:B------:R-:W-:Y:S05]  /*5620*/  BRA `(.L_x_3086) ;  /* 0x0000000400847947 */ /* 0x000fea0003800000 */
.L_x_3100:
        /* <DEDUP_REMOVED lines=21> */
.L_x_3102:
[----:B------:R-:W-:Y:S05]  /*5780*/  BSYNC.RECONVERGENT B0 ;  /* 0x0000000000007941 */ /* 0x000fea0003800200 */
.L_x_3101:
[----:B------:R-:W-:Y:S01]  /*5790*/  IMAD.SHL.U32 R0, R0, 0x100000, RZ ;  /* 0x0010000000007824 */ /* 0x000fe200078e00ff */
[----:B------:R-:W-:-:S04]  /*57a0*/  LEA R3, R3, 0x3b800000, 0x17 ;  /* 0x3b80000003037811 */ /* 0x000fc800078eb8ff */
[----:B------:R-:W-:-:S05]  /*57b0*/  LOP3.LUT R0, R3, R0, R7, 0xfe, !PT ;  /* 0x0000000003007212 */ /* 0x000fca00078efe07 */
[----:B------:R-:W-:-:S04]  /*57c0*/  FMUL.FTZ R0, R0, 1 ;  /* 0x3f80000000007820 */ /* 0x000fc80000410000 */
[----:B------:R0:W3:Y:S01]  /*57d0*/  F2F.F64.F32 R28, R0 ;  /* 0x00000000001c7310 */ /* 0x0000e20000201800 */
[----:B------:R-:W-:Y:S05]  /*57e0*/  BRA `(.L_x_3086) ;  /* 0x0000000400147947 */ /* 0x000fea0003800000 */
.L_x_3099:
        /* <DEDUP_REMOVED lines=21> */
.L_x_3104:
[----:B------:R-:W-:Y:S05]  /*5940*/  BSYNC.RECONVERGENT B0 ;  /* 0x0000000000007941 */ /* 0x000fea0003800200 */
.L_x_3103:
[----:B------:R-:W-:Y:S01]  /*5950*/  IMAD.SHL.U32 R0, R0, 0x200000, RZ ;  /* 0x0020000000007824 */ /* 0x000fe200078e00ff */
[----:B------:R-:W-:-:S04]  /*5960*/  LEA R3, R3, 0x37800000, 0x17 ;  /* 0x3780000003037811 */ /* 0x000fc800078eb8ff */
[----:B------:R-:W-:-:S05]  /*5970*/  LOP3.LUT R0, R3, R0, R7, 0xfe, !PT ;  /* 0x0000000003007212 */ /* 0x000fca00078efe07 */
[----:B------:R-:W-:-:S04]  /*5980*/  FMUL.FTZ R0, R0, 1 ;  /* 0x3f80000000007820 */ /* 0x000fc80000410000 */
[----:B------:R0:W3:Y:S01]  /*5990*/  F2F.F64.F32 R28, R0 ;  /* 0x00000000001c7310 */ /* 0x0000e20000201800 */
[----:B------:R-:W-:Y:S05]  /*59a0*/  BRA `(.L_x_3086) ;  /* 0x0000000000a47947 */ /* 0x000fea0003800000 */
.L_x_3098:
        /* <DEDUP_REMOVED lines=16> */
[----:B------:R0:W3:Y:S01]  /*5ab0*/  @P0 F2F.F64.F32 R28, R0 ;  /* 0x00000000001c0310 */ /* 0x0000e20000201800 */
[----:B------:R-:W-:Y:S05]  /*5ac0*/  BRA `(.L_x_3086) ;  /* 0x00000000005c7947 */ /* 0x000fea0003800000 */
.L_x_3085:
[----:B------:R-:W-:Y:S01]  /*5ad0*/  MOV R14, 0x0 ;  /* 0x00000000000e7802 */ /* 0x000fe20000000f00 */
[----:B------:R-:W0:Y:S01]  /*5ae0*/  LDCU.64 UR4, c[0x4][0x128] ;  /* 0x01002500ff0477ac */ /* 0x000e220008000a00 */
[----:B------:R-:W-:Y:S02]  /*5af0*/  IMAD.MOV.U32 R8, RZ, RZ, 0x4e ;  /* 0x0000004eff087424 */ /* 0x000fe400078e00ff */
[----:B------:R-:W-:Y:S01]  /*5b00*/  IMAD.MOV.U32 R12, RZ, RZ, 0x1 ;  /* 0x00000001ff0c7424 */ /* 0x000fe200078e00ff */
[----:B------:R-:W3:Y:S01]  /*5b10*/  LDCU.64 UR6, c[0x4][0x130] ;  /* 0x01002600ff0677ac */ /* 0x000ee20008000a00 */
[----:B------:R-:W1:Y:S01]  /*5b20*/  LDC.64 R14, c[0x4][R14] ;  /* 0x010000000e0e7b82 */ /* 0x000e620000000a00 */
[----:B------:R-:W-:Y:S01]  /*5b30*/  IMAD.MOV.U32 R13, RZ, RZ, RZ ;  /* 0x000000ffff0d7224 */ /* 0x000fe200078e00ff */
[----:B------:R-:W2:Y:S01]  /*5b40*/  LDCU.64 UR8, c[0x4][0x8] ;  /* 0x01000100ff0877ac */ /* 0x000ea20008000a00 */
[----:B0-----:R-:W-:Y:S02]  /*5b50*/  IMAD.U32 R4, RZ, RZ, UR4 ;  /* 0x00000004ff047e24 */ /* 0x001fe4000f8e00ff */
[----:B------:R-:W-:-:S02]  /*5b60*/  IMAD.U32 R5, RZ, RZ, UR5 ;  /* 0x00000005ff057e24 */ /* 0x000fc4000f8e00ff */
[----:B---3--:R-:W-:Y:S02]  /*5b70*/  IMAD.U32 R6, RZ, RZ, UR6 ;  /* 0x00000006ff067e24 */ /* 0x008fe4000f8e00ff */
[----:B------:R-:W-:Y:S02]  /*5b80*/  IMAD.U32 R7, RZ, RZ, UR7 ;  /* 0x00000007ff077e24 */ /* 0x000fe4000f8e00ff */
[----:B--2---:R-:W-:Y:S02]  /*5b90*/  IMAD.U32 R10, RZ, RZ, UR8 ;  /* 0x00000008ff0a7e24 */ /* 0x004fe4000f8e00ff */
[----:B------:R-:W-:-:S07]  /*5ba0*/  IMAD.U32 R11, RZ, RZ, UR9 ;  /* 0x00000009ff0b7e24 */ /* 0x000fce000f8e00ff */
[----:B------:R-:W-:-:S07]  /*5bb0*/  LEPC R20, `(.L_x_3107) ;  /* 0x000000001014794e */ /* 0x000fce0000000000 */
[----:B-1--45:R-:W-:Y:S05]  /*5bc0*/  CALL.ABS.NOINC R14 ;  /* 0x000000000e007343 */ /* 0x032fea0003c00000 */
.L_x_3107:
[----:B------:R-:W-:Y:S01]  /*5bd0*/  CS2R R28, SRZ ;  /* 0x00000000001c7805 */ /* 0x000fe2000001ff00 */
[----:B------:R-:W-:Y:S06]  /*5be0*/  BRA `(.L_x_3086) ;  /* 0x0000000000147947 */ /* 0x000fec0003800000 */
.L_x_3106:
[----:B------:R-:W3:Y:S02]  /*5bf0*/  LDG.E.64 R28, desc[UR36][R4.64] ;  /* 0x00000024041c7981 */ /* 0x000ee4000c1e1b00 */
[----:B---3--:R-:W0:Y:S01]  /*5c00*/  I2F.F64.U64 R28, R28 ;  /* 0x0000001c001c7312 */ /* 0x008e220000301800 */
[----:B------:R-:W-:Y:S05]  /*5c10*/  BRA `(.L_x_3086) ;  /* 0x0000000000087947 */ /* 0x000fea0003800000 */
.L_x_3105:
[----:B------:R-:W3:Y:S02]  /*5c20*/  LDG.E R4, desc[UR36][R4.64] ;  /* 0x0000002404047981 */ /* 0x000ee4000c1e1900 */
[----:B---3--:R0:W3:Y:S02]  /*5c30*/  I2F.F64.U32 R28, R4 ;  /* 0x00000004001c7312 */ /* 0x0080e40000201800 */
.L_x_3086:
[----:B------:R-:W-:Y:S05]  /*5c40*/  BSYNC.RECONVERGENT B6 ;  /* 0x0000000000067941 */ /* 0x000fea0003800200 */
.L_x_3080:
[----:B------:R-:W-:-:S07]  /*5c50*/  VIADD R22, R22, 0x80 ;  /* 0x0000008016167836 */ /* 0x000fce0000000000 */
.L_x_3051:
[----:B------:R-:W-:Y:S05]  /*5c60*/  BSYNC.RECONVERGENT B7 ;  /* 0x0000000000077941 */ /* 0x000fea0003800200 */
.L_x_3050:
        /* <DEDUP_REMOVED lines=26> */
.L_x_3114:
[----:B------:R-:W2:Y:S02]  /*5e10*/  LDG.E.U8 R4, desc[UR36][R4.64] ;  /* 0x0000002404047981 */ /* 0x000ea4000c1e1100 */
[----:B--2---:R0:W1:Y:S01]  /*5e20*/  I2F.F64.U16 R16, R4 ;  /* 0x0000000400107312 */ /* 0x0040620000101800 */
[----:B------:R-:W-:Y:S05]  /*5e30*/  BRA `(.L_x_3116) ;  /* 0x0000000c00647947 */ /* 0x000fea0003800000 */
.L_x_3113:
        /* <DEDUP_REMOVED lines=9> */
.L_x_3118:
[----:B------:R-:W2:Y:S02]  /*5ed0*/  LDG.E R4, desc[UR36][R4.64] ;  /* 0x0000002404047981 */ /* 0x000ea4000c1e1900 */
[----:B--2---:R0:W1:Y:S01]  /*5ee0*/  I2F.F64 R16, R4 ;  /* 0x0000000400107312 */ /* 0x0040620000201c00 */
[----:B------:R-:W-:Y:S05]  /*5ef0*/  BRA `(.L_x_3116) ;  /* 0x0000000c00347947 */ /* 0x000fea0003800000 */
.L_x_3117:
[----:B------:R-:W2:Y:S02]  /*5f00*/  LDG.E.U16 R4, desc[UR36][R4.64] ;  /* 0x0000002404047981 */ /* 0x000ea4000c1e1500 */
[----:B--2---:R0:W1:Y:S01]  /*5f10*/  I2F.F64.S16 R16, R4 ;  /* 0x0000000400107312 */ /* 0x0040620000101c00 */
[----:B------:R-:W-:Y:S05]  /*5f20*/  BRA `(.L_x_3116) ;  /* 0x0000000c00287947 */ /* 0x000fea0003800000 */
.L_x_3112:
        /* <DEDUP_REMOVED lines=10> */
.L_x_3120:
[----:B---3--:R-:W3:Y:S02]  /*5fd0*/  LDG.E.U16 R0, desc[UR36][R4.64] ;  /* 0x0000002404007981 */ /* 0x008ee4000c1e1500 */
[----:B---3--:R-:W-:-:S05]  /*5fe0*/  HADD2.F32 R0, -RZ, R0.H0_H0 ;  /* 0x20000000ff007230 */ /* 0x008fca0000004100 */
[----:B------:R-:W-:-:S04]  /*5ff0*/  FMUL.FTZ R0, R0, 1 ;  /* 0x3f80000000007820 */ /* 0x000fc80000410000 */
[----:B------:R0:W1:Y:S01]  /*6000*/  F2F.F64.F32 R16, R0 ;  /* 0x0000000000107310 */ /* 0x0000620000201800 */
[----:B------:R-:W-:Y:S05]  /*6010*/  BRA `(.L_x_3116) ;  /* 0x0000000800ec7947 */ /* 0x000fea0003800000 */
.L_x_3119:
        /* <DEDUP_REMOVED lines=10> */
.L_x_3122:
[----:B------:R-:W3:Y:S02]  /*60c0*/  LDG.E.U16 R4, desc[UR36][R4.64] ;  /* 0x0000002404047981 */ /* 0x000ee4000c1e1500 */
[----:B---3--:R-:W-:-:S05]  /*60d0*/  HADD2.F32 R0, -RZ, R4.H0_H0 ;  /* 0x20000004ff007230 */ /* 0x008fca0000004100 */
[----:B------:R-:W-:-:S04]  /*60e0*/  FMUL.FTZ R0, R0, 1 ;  /* 0x3f80000000007820 */ /* 0x000fc80000410000 */
[----:B------:R0:W1:Y:S01]  /*60f0*/  F2F.F64.F32 R16, R0 ;  /* 0x0000000000107310 */ /* 0x0000620000201800 */
[----:B------:R-:W-:Y:S05]  /*6100*/  BRA `(.L_x_3116) ;  /* 0x0000000800b07947 */ /* 0x000fea0003800000 */
.L_x_3121:
[----:B------:R0:W5:Y:S01]  /*6110*/  LDG.E.64 R16, desc[UR36][R4.64] ;  /* 0x0000002404107981 */ /* 0x000162000c1e1b00 */
[----:B------:R-:W-:Y:S05]  /*6120*/  BRA `(.L_x_3116) ;  /* 0x0000000800a87947 */ /* 0x000fea0003800000 */
.L_x_3111:
        /* <DEDUP_REMOVED lines=13> */
.L_x_3125:
[----:B------:R0:W5:Y:S01]  /*6200*/  LDG.E.64 R16, desc[UR36][R4.64] ;  /* 0x0000002404107981 */ /* 0x000162000c1e1b00 */
[----:B------:R-:W-:Y:S05]  /*6210*/  BRA `(.L_x_3116) ;  /* 0x00000008006c7947 */ /* 0x000fea0003800000 */
.L_x_3124:
        /* <DEDUP_REMOVED lines=27> */
.L_x_3127:
        /* <DEDUP_REMOVED lines=15> */
.L_x_3126:
[----:B---3--:R-:W3:Y:S02]  /*64c0*/  LDG.E.U16 R0, desc[UR36][R4.64] ;  /* 0x0000002404007981 */ /* 0x008ee4000c1e1500 */
[----:B---3--:R-:W-:-:S04]  /*64d0*/  IMAD.U32 R0, R0, 0x10000, RZ ;  /* 0x0001000000007824 */ /* 0x008fc800078e00ff */
[----:B------:R-:W-:-:S04]  /*64e0*/  FMUL.FTZ R0, R0, 1 ;  /* 0x3f80000000007820 */ /* 0x000fc80000410000 */
[----:B------:R0:W1:Y:S01]  /*64f0*/  F2F.F64.F32 R16, R0 ;  /* 0x0000000000107310 */ /* 0x0000620000201800 */
[----:B------:R-:W-:Y:S05]  /*6500*/  BRA `(.L_x_3116) ;  /* 0x0000000400b07947 */ /* 0x000fea0003800000 */
.L_x_3123:
        /* <DEDUP_REMOVED lines=11> */
.L_x_3130:
        /* <DEDUP_REMOVED lines=21> */
.L_x_3132:
[----:B------:R-:W-:Y:S05]  /*6710*/  BSYNC.RECONVERGENT B0 ;  /* 0x0000000000007941 */ /* 0x000fea0003800200 */
.L_x_3131:
[----:B------:R-:W-:Y:S01]  /*6720*/  IMAD.SHL.U32 R0, R0, 0x100000, RZ ;  /* 0x0010000000007824 */ /* 0x000fe200078e00ff */
[----:B------:R-:W-:-:S04]  /*6730*/  LEA R3, R3, 0x3b800000, 0x17 ;  /* 0x3b80000003037811 */ /* 0x000fc800078eb8ff */
[----:B------:R-:W-:-:S05]  /*6740*/  LOP3.LUT R0, R3, R0, R7, 0xfe, !PT ;  /* 0x0000000003007212 */ /* 0x000fca00078efe07 */
[----:B------:R-:W-:-:S04]  /*6750*/  FMUL.FTZ R0, R0, 1 ;  /* 0x3f80000000007820 */ /* 0x000fc80000410000 */
[----:B------:R0:W1:Y:S01]  /*6760*/  F2F.F64.F32 R16, R0 ;  /* 0x0000000000107310 */ /* 0x0000620000201800 */
[----:B------:R-:W-:Y:S05]  /*6770*/  BRA `(.L_x_3116) ;  /* 0x0000000400147947 */ /* 0x000fea0003800000 */
.L_x_3129:
        /* <DEDUP_REMOVED lines=21> */
.L_x_3134:
[----:B------:R-:W-:Y:S05]  /*68d0*/  BSYNC.RECONVERGENT B0 ;  /* 0x0000000000007941 */ /* 0x000fea0003800200 */
.L_x_3133:
[----:B------:R-:W-:Y:S01]  /*68e0*/  IMAD.SHL.U32 R0, R0, 0x200000, RZ ;  /* 0x0020000000007824 */ /* 0x000fe200078e00ff */
[----:B------:R-:W-:-:S04]  /*68f0*/  LEA R3, R3, 0x37800000, 0x17 ;  /* 0x3780000003037811 */ /* 0x000fc800078eb8ff */
[----:B------:R-:W-:-:S05]  /*6900*/  LOP3.LUT R0, R3, R0, R7, 0xfe, !PT ;  /* 0x0000000003007212 */ /* 0x000fca00078efe07 */
[----:B------:R-:W-:-:S04]  /*6910*/  FMUL.FTZ R0, R0, 1 ;  /* 0x3f80000000007820 */ /* 0x000fc80000410000 */
[----:B------:R0:W1:Y:S01]  /*6920*/  F2F.F64.F32 R16, R0 ;  /* 0x0000000000107310 */ /* 0x0000620000201800 */
[----:B------:R-:W-:Y:S05]  /*6930*/  BRA `(.L_x_3116) ;  /* 0x0000000000a47947 */ /* 0x000fea0003800000 */
.L_x_3128:
        /* <DEDUP_REMOVED lines=18> */
.L_x_3115:
        /* <DEDUP_REMOVED lines=16> */
.L_x_3137:
[----:B------:R-:W-:Y:S01]  /*6b60*/  CS2R R16, SRZ ;  /* 0x0000000000107805 */ /* 0x000fe2000001ff00 */
[----:B------:R-:W-:Y:S06]  /*6b70*/  BRA `(.L_x_3116) ;  /* 0x0000000000147947 */ /* 0x000fec0003800000 */
.L_x_3136:
[----:B------:R-:W2:Y:S02]  /*6b80*/  LDG.E.64 R16, desc[UR36][R4.64] ;  /* 0x0000002404107981 */ /* 0x000ea4000c1e1b00 */
[----:B--2---:R-:W0:Y:S01]  /*6b90*/  I2F.F64.U64 R16, R16 ;  /* 0x0000001000107312 */ /* 0x004e220000301800 */
[----:B------:R-:W-:Y:S05]  /*6ba0*/  BRA `(.L_x_3116) ;  /* 0x0000000000087947 */ /* 0x000fea0003800000 */
.L_x_3135:
[----:B------:R-:W2:Y:S02]  /*6bb0*/  LDG.E R4, desc[UR36][R4.64] ;  /* 0x0000002404047981 */ /* 0x000ea4000c1e1900 */
[----:B--2---:R0:W1:Y:S02]  /*6bc0*/  I2F.F64.U32 R16, R4 ;  /* 0x0000000400107312 */ /* 0x0040640000201800 */
.L_x_3116:
[----:B------:R-:W-:Y:S05]  /*6bd0*/  BSYNC.RECONVERGENT B6 ;  /* 0x0000000000067941 */ /* 0x000fea0003800200 */
.L_x_3110:
[----:B0-----:R-:W0:Y:S01]  /*6be0*/  LDC.64 R4, c[0x0][0x3b0] ;  /* 0x0000ec00ff047b82 */ /* 0x001e220000000a00 */
[----:B------:R-:W3:Y:S01]  /*6bf0*/  LDCU UR5, c[0x0][0x3c4] ;  /* 0x00007880ff0577ac */ /* 0x000ee20008000800 */
        /* <DEDUP_REMOVED lines=17> */
.L_x_3141:
[----:B------:R-:W3:Y:S02]  /*6d10*/  LDG.E.U8 R4, desc[UR36][R4.64] ;  /* 0x0000002404047981 */ /* 0x000ee4000c1e1100 */
[----:B---3--:R0:W3:Y:S01]  /*6d20*/  I2F.F64.U16 R26, R4 ;  /* 0x00000004001a7312 */ /* 0x0080e20000101800 */
[----:B------:R-:W-:Y:S05]  /*6d30*/  BRA `(.L_x_3109) ;  /* 0x0000000c00587947 */ /* 0x000fea0003800000 */
.L_x_3140:
        /* <DEDUP_REMOVED lines=9> */
.L_x_3144:
[----:B------:R-:W3:Y:S02]  /*6dd0*/  LDG.E R4, desc[UR36][R4.64] ;  /* 0x0000002404047981 */ /* 0x000ee4000c1e1900 */
[----:B---3--:R0:W3:Y:S01]  /*6de0*/  I2F.F64 R26, R4 ;  /* 0x00000004001a7312 */ /* 0x0080e20000201c00 */
[----:B------:R-:W-:Y:S05]  /*6df0*/  BRA `(.L_x_3109) ;  /* 0x0000000c00287947 */ /* 0x000fea0003800000 */
.L_x_3143:
[----:B------:R-:W3:Y:S02]  /*6e00*/  LDG.E.U16 R4, desc[UR36][R4.64] ;  /* 0x0000002404047981 */ /* 0x000ee4000c1e1500 */
[----:B---3--:R0:W3:Y:S01]  /*6e10*/  I2F.F64.S16 R26, R4 ;  /* 0x00000004001a7312 */ /* 0x0080e20000101c00 */
[----:B------:R-:W-:Y:S05]  /*6e20*/  BRA `(.L_x_3109) ;  /* 0x0000000c001c7947 */ /* 0x000fea0003800000 */
.L_x_3139:
        /* <DEDUP_REMOVED lines=10> */
.L_x_3146:
[----:B------:R-:W3:Y:S02]  /*6ed0*/  LDG.E.U16 R0, desc[UR36][R4.64] ;  /* 0x0000002404007981 */ /* 0x000ee4000c1e1500 */
[----:B---3--:R-:W-:-:S05]  /*6ee0*/  HADD2.F32 R0, -RZ, R0.H0_H0 ;  /* 0x20000000ff007230 */ /* 0x008fca0000004100 */
[----:B------:R-:W-:-:S04]  /*6ef0*/  FMUL.FTZ R0, R0, 1 ;  /* 0x3f80000000007820 */ /* 0x000fc80000410000 */
[----:B------:R0:W3:Y:S01]  /*6f00*/  F2F.F64.F32 R26, R0 ;  /* 0x00000000001a7310 */ /* 0x0000e20000201800 */
[----:B------:R-:W-:Y:S05]  /*6f10*/  BRA `(.L_x_3109) ;  /* 0x0000000800e07947 */ /* 0x000fea0003800000 */
.L_x_3145:
        /* <DEDUP_REMOVED lines=10> */
.L_x_3148:
[----:B------:R-:W3:Y:S02]  /*6fc0*/  LDG.E.U16 R4, desc[UR36][R4.64] ;  /* 0x0000002404047981 */ /* 0x000ee4000c1e1500 */
[----:B---3--:R-:W-:-:S05]  /*6fd0*/  HADD2.F32 R0, -RZ, R4.H0_H0 ;  /* 0x20000004ff007230 */ /* 0x008fca0000004100 */
[----:B------:R-:W-:-:S04]  /*6fe0*/  FMUL.FTZ R0, R0, 1 ;  /* 0x3f80000000007820 */ /* 0x000fc80000410000 */
[----:B------:R0:W3:Y:S01]  /*6ff0*/  F2F.F64.F32 R26, R0 ;  /* 0x00000000001a7310 */ /* 0x0000e20000201800 */
[----:B------:R-:W-:Y:S05]  /*7000*/  BRA `(.L_x_3109) ;  /* 0x0000000800a47947 */ /* 0x000fea0003800000 */
.L_x_3147:
[----:B------:R0:W5:Y:S01]  /*7010*/  LDG.E.64 R26, desc[UR36][R4.64] ;  /* 0x00000024041a7981 */ /* 0x000162000c1e1b00 */
[----:B------:R-:W-:Y:S05]  /*7020*/  BRA `(.L_x_3109) ;  /* 0x00000008009c7947 */ /* 0x000fea0003800000 */
.L_x_3138:
        /* <DEDUP_REMOVED lines=13> */
.L_x_3151:
[----:B------:R0:W5:Y:S01]  /*7100*/  LDG.E.64 R26, desc[UR36][R4.64] ;  /* 0x00000024041a7981 */ /* 0x000162000c1e1b00 */
[----:B------:R-:W-:Y:S05]  /*7110*/  BRA `(.L_x_3109) ;  /* 0x0000000800607947 */ /* 0x000fea0003800000 */
.L_x_3150:
        /* <DEDUP_REMOVED lines=27> */
.L_x_3153:
        /* <DEDUP_REMOVED lines=15> */
.L_x_3152:
[----:B------:R-:W3:Y:S02]  /*73c0*/  LDG.E.U16 R0, desc[UR36][R4.64] ;  /* 0x0000002404007981 */ /* 0x000ee4000c1e1500 */
[----:B---3--:R-:W-:-:S04]  /*73d0*/  IMAD.U32 R0, R0, 0x10000, RZ ;  /* 0x0001000000007824 */ /* 0x008fc800078e00ff */
[----:B------:R-:W-:-:S04]  /*73e0*/  FMUL.FTZ R0, R0, 1 ;  /* 0x3f80000000007820 */ /* 0x000fc80000410000 */
[----:B------:R0:W3:Y:S01]  /*73f0*/  F2F.F64.F32 R26, R0 ;  /* 0x00000000001a7310 */ /* 0x0000e20000201800 */
[----:B------:R-:W-:Y:S05]  /*7400*/  BRA `(.L_x_3109) ;  /* 0x0000000400a47947 */ /* 0x000fea0003800000 */
.L_x_3149:
        /* <DEDUP_REMOVED lines=11> */
.L_x_3156:
[----:B------:R-:W3:Y:S02]  /*74c0*/  LDG.E.U8 R4, desc[UR36][R4.64] ;  /* 0x0000002404047981 */ /* 0x000ee4000c1e1100 */
        /* <DEDUP_REMOVED lines=19> */
.L_x_3158:
[----:B------:R-:W-:Y:S05]  /*7600*/  BSYNC.RECONVERGENT B0 ;  /* 0x0000000000007941 */ /* 0x000fea0003800200 */
.L_x_3157:
[----:B------:R-:W-:Y:S01]  /*7610*/  IMAD.SHL.U32 R0, R0, 0x100000, RZ ;  /* 0x0010000000007824 */ /* 0x000fe200078e00ff */
[----:B------:R-:W-:-:S04]  /*7620*/  LEA R3, R3, 0x3b800000, 0x17 ;  /* 0x3b80000003037811 */ /* 0x000fc800078eb8ff */
[----:B------:R-:W-:-:S05]  /*7630*/  LOP3.LUT R0, R3, R0, R7, 0xfe, !PT ;  /* 0x0000000003007212 */ /* 0x000fca00078efe07 */
[----:B------:R-:W-:-:S04]  /*7640*/  FMUL.FTZ R0, R0, 1 ;  /* 0x3f80000000007820 */ /* 0x000fc80000410000 */
[----:B------:R0:W3:Y:S01]  /*7650*/  F2F.F64.F32 R26, R0 ;  /* 0x00000000001a7310 */ /* 0x0000e20000201800 */
[----:B------:R-:W-:Y:S05]  /*7660*/  BRA `(.L_x_3109) ;  /* 0x00000004000c7947 */ /* 0x000fea0003800000 */
.L_x_3155:
        /* <DEDUP_REMOVED lines=20> */
.L_x_3160:
[----:B------:R-:W-:Y:S05]  /*77b0*/  BSYNC.RECONVERGENT B0 ;  /* 0x0000000000007941 */ /* 0x000fea0003800200 */
.L_x_3159:
[----:B------:R-:W-:Y:S01]  /*77c0*/  IMAD.SHL.U32 R0, R0, 0x200000, RZ ;  /* 0x0020000000007824 */ /* 0x000fe200078e00ff */
[----:B------:R-:W-:-:S04]  /*77d0*/  LEA R3, R3, 0x37800000, 0x17 ;  /* 0x3780000003037811 */ /* 0x000fc800078eb8ff */
[----:B------:R-:W-:-:S05]  /*77e0*/  LOP3.LUT R0, R3, R0, R7, 0xfe, !PT ;  /* 0x0000000003007212 */ /* 0x000fca00078efe07 */
[----:B------:R-:W-:-:S04]  /*77f0*/  FMUL.FTZ R0, R0, 1 ;  /* 0x3f80000000007820 */ /* 0x000fc80000410000 */
[----:B------:R0:W3:Y:S01]  /*7800*/  F2F.F64.F32 R26, R0 ;  /* 0x00000000001a7310 */ /* 0x0000e20000201800 */
[----:B------:R-:W-:Y:S05]  /*7810*/  BRA `(.L_x_3109) ;  /* 0x0000000000a07947 */ /* 0x000fea0003800000 */
.L_x_3154:
        /* <DEDUP_REMOVED lines=18> */
.L_x_3142:
        /* <DEDUP_REMOVED lines=16> */
.L_x_3163:
[----:B------:R-:W-:Y:S05]  /*7a40*/  BRA `(.L_x_3109) ;  /* 0x0000000000147947 */ /* 0x000fea0003800000 */
.L_x_3162:
[----:B------:R-:W3:Y:S02]  /*7a50*/  LDG.E.64 R26, desc[UR36][R4.64] ;  /* 0x00000024041a7981 */ /* 0x000ee4000c1e1b00 */
[----:B---3--:R-:W0:Y:S01]  /*7a60*/  I2F.F64.U64 R26, R26 ;  /* 0x0000001a001a7312 */ /* 0x008e220000301800 */
[----:B------:R-:W-:Y:S05]  /*7a70*/  BRA `(.L_x_3109) ;  /* 0x0000000000087947 */ /* 0x000fea0003800000 */
.L_x_3161:
[----:B------:R-:W3:Y:S02]  /*7a80*/  LDG.E R4, desc[UR36][R4.64] ;  /* 0x0000002404047981 */ /* 0x000ee4000c1e1900 */
[----:B---3--:R0:W3:Y:S02]  /*7a90*/  I2F.F64.U32 R26, R4 ;  /* 0x00000004001a7312 */ /* 0x0080e40000201800 */
.L_x_3109:
[----:B------:R-:W-:Y:S05]  /*7aa0*/  BSYNC.RECONVERGENT B7 ;  /* 0x0000000000077941 */ /* 0x000fea0003800200 */
.L_x_3108:
[----:B------:R-:W0:Y:S01]  /*7ab0*/  LDCU.64 UR4, c[0x0][0x388] ;  /* 0x00007100ff0477ac */ /* 0x000e220008000a00 */
[----:B------:R-:W4:Y:S01]  /*7ac0*/  LDC.U8 R22, c[0x0][0x3c8] ;  /* 0x0000f200ff167b82 */ /* 0x000f220000000000 */
[----:B------:R-:W-:Y:S04]  /*7ad0*/  BSSY.RECONVERGENT B7, `(.L_x_3164) ;  /* 0x0000373000077945 */ /* 0x000fe80003800200 */
[----:B------:R-:W-:Y:S01]  /*7ae0*/  BSSY.RELIABLE B6, `(.L_x_3165) ;  /* 0x000025f000067945 */ /* 0x000fe20003800100 */
[----:B------:R-:W3:Y:S01]  /*7af0*/  LDCU.64 UR6, c[0x0][0x390] ;  /* 0x00007200ff0677ac */ /* 0x000ee20008000a00 */
[----:B012--5:R-:W-:Y:S02]  /*7b00*/  DSETP.GTU.AND P1, PT, R30, UR4, PT ;  /* 0x000000041e007e2a */ /* 0x027fe4000bf2c000 */
[----:B------:R-:W-:-:S02]  /*7b10*/  DSETP.GTU.AND P6, PT, R34, UR4, PT ;  /* 0x0000000422007e2a */ /* 0x000fc4000bfcc000 */
[----:B---3--:R-:W-:Y:S02]  /*7b20*/  DSETP.GTU.AND P5, PT, R26, UR4, PT ;  /* 0x000000041a007e2a */ /* 0x008fe4000bfac000 */
[----:B------:R-:W-:Y:S01]  /*7b30*/  FSEL R4, R24, RZ, P1 ;  /* 0x000000ff18047208 */ /* 0x000fe20000800000 */
[----:B------:R-:W-:Y:S01]  /*7b40*/  DSETP.GE.AND P0, PT, R34, UR6, PT ;  /* 0x0000000622007e2a */ /* 0x000fe2000bf06000 */
[----:B------:R-:W-:Y:S01]  /*7b50*/  FSEL R24, R25, RZ, P1 ;  /* 0x000000ff19187208 */ /* 0x000fe20000800000 */
[----:B------:R-:W-:Y:S01]  /*7b60*/  DSETP.GTU.AND P3, PT, R28, UR4, PT ;  /* 0x000000041c007e2a */ /* 0x000fe2000bf6c000 */
[----:B------:R-:W-:Y:S01]  /*7b70*/  ISETP.GE.AND P1, PT, R2, R23, PT ;  /* 0x000000170200720c */ /* 0x000fe20003f26270 */
[----:B------:R-:W-:Y:S01]  /*7b80*/  DSETP.GE.AND P2, PT, R30, UR6, PT ;  /* 0x000000061e007e2a */ /* 0x000fe2000bf46000 */
[----:B----4-:R-:W-:Y:S01]  /*7b90*/  FSEL R5, R36, RZ, P6 ;  /* 0x000000ff24057208 */ /* 0x010fe20003000000 */
[----:B------:R-:W-:Y:S01]  /*7ba0*/  DSETP.GE.AND P4, PT, R28, UR6, PT ;  /* 0x000000061c007e2a */ /* 0x000fe2000bf86000 */
[----:B------:R-:W-:Y:S01]  /*7bb0*/  FSEL R36, R37, RZ, P6 ;  /* 0x000000ff25247208 */ /* 0x000fe20003000000 */
[----:B------:R-:W-:Y:S01]  /*7bc0*/  DSETP.GE.AND P6, PT, R26, UR6, PT ;  /* 0x000000061a007e2a */ /* 0x000fe2000bfc6000 */
[----:B------:R-:W-:-:S02]  /*7bd0*/  FSEL R0, R16, RZ, P5 ;  /* 0x000000ff10007208 */ /* 0x000fc40002800000 */
[----:B------:R-:W-:Y:S02]  /*7be0*/  FSEL R3, R18, RZ, P3 ;  /* 0x000000ff12037208 */ /* 0x000fe40001800000 */
[----:B------:R-:W-:Y:S02]  /*7bf0*/  FSEL R16, R17, RZ, P5 ;  /* 0x000000ff11107208 */ /* 0x000fe40002800000 */
[----:B------:R-:W-:Y:S02]  /*7c00*/  FSEL R6, R5, RZ, !P0 ;  /* 0x000000ff05067208 */ /* 0x000fe40004000000 */
[----:B------:R-:W-:Y:S02]  /*7c10*/  FSEL R0, R0, RZ, !P6 ;  /* 0x000000ff00007208 */ /* 0x000fe40007000000 */
[----:B------:R-:W-:Y:S02]  /*7c20*/  FSEL R18, R19, RZ, P3 ;  /* 0x000000ff13127208 */ /* 0x000fe40001800000 */
[----:B------:R-:W-:Y:S01]  /*7c30*/  FSEL R28, R4, RZ, !P2 ;  /* 0x000000ff041c7208 */ /* 0x000fe20005000000 */
[----:B------:R-:W-:Y:S01]  /*7c40*/  IMAD.MOV.U32 R4, RZ, RZ, R6 ;  /* 0x000000ffff047224 */ /* 0x000fe200078e0006 */
[----:B------:R-:W-:-:S02]  /*7c50*/  FSEL R29, R24, RZ, !P2 ;  /* 0x000000ff181d7208 */ /* 0x000fc40005000000 */
[----:B------:R-:W-:Y:S01]  /*7c60*/  FSEL R17, R16, RZ, !P6 ;  /* 0x000000ff10117208 */ /* 0x000fe20007000000 */
[----:B------:R-:W-:Y:S01]  /*7c70*/  IMAD.MOV.U32 R16, RZ, RZ, R0 ;  /* 0x000000ffff107224 */ /* 0x000fe200078e0000 */
[----:B------:R-:W-:Y:S02]  /*7c80*/  FSEL R5, R36, RZ, !P0 ;  /* 0x000000ff24057208 */ /* 0x000fe40004000000 */
        /* <DEDUP_REMOVED lines=22> */
[----:B------:R-:W0:Y:S01]  /*7df0*/  F2I.F64.TRUNC R5, R4 ;  /* 0x0000000400057311 */ /* 0x000e22000030d100 */
[----:B------:R-:W-:Y:S01]  /*7e00*/  IMAD.MOV.U32 R2, RZ, RZ, R18 ;  /* 0x000000ffff027224 */ /* 0x000fe200078e0012 */
[----:B0-----:R0:W-:Y:S01]  /*7e10*/  STG.E.U8 desc[UR36][R8.64], R5 ;  /* 0x0000000508007986 */ /* 0x0011e2000c101124 */
[----:B------:R-:W-:Y:S05]  /*7e20*/  BRA `(.L_x_3172) ;  /* 0x0000001000487947 */ /* 0x000fea0003800000 */
.L_x_3170:
[----:B------:R-:W0:Y:S01]  /*7e30*/  F2I.S64.F64.TRUNC R4, R4 ;  /* 0x0000000400047311 */ /* 0x000e22000030d900 */
[----:B------:R-:W-:Y:S02]  /*7e40*/  IMAD.MOV.U32 R2, RZ, RZ, R18 ;  /* 0x000000ffff027224 */ /* 0x000fe400078e0012 */
[----:B0-----:R-:W-:-:S05]  /*7e50*/  IMAD.MOV.U32 R3, RZ, RZ, R4 ;  /* 0x000000ffff037224 */ /* 0x001fca00078e0004 */
[----:B------:R0:W-:Y:S01]  /*7e60*/  STG.E.U8 desc[UR36][R8.64], R3 ;  /* 0x0000000308007986 */ /* 0x0001e2000c101124 */
[----:B------:R-:W-:Y:S05]  /*7e70*/  BRA `(.L_x_3172) ;  /* 0x0000001000347947 */ /* 0x000fea0003800000 */
.L_x_3169:
[----:B------:R-:W-:-:S13]  /*7e80*/  ISETP.NE.AND P0, PT, R0, 0x2, PT ;  /* 0x000000020000780c */ /* 0x000fda0003f05270 */
[----:B------:R-:W-:Y:S05]  /*7e90*/  @!P0 BRA `(.L_x_3173) ;  /* 0x0000000000308947 */ /* 0x000fea0003800000 */
[----:B------:R-:W-:-:S13]  /*7ea0*/  ISETP.NE.AND P0, PT, R0, 0x3, PT ;  /* 0x000000030000780c */ /* 0x000fda0003f05270 */
[----:B------:R-:W-:Y:S05]  /*7eb0*/  @!P0 BRA `(.L_x_3174) ;  /* 0x0000000000188947 */ /* 0x000fea0003800000 */
[----:B------:R-:W-:-:S13]  /*7ec0*/  ISETP.NE.AND P0, PT, R0, 0x4, PT ;  /* 0x000000040000780c */ /* 0x000fda0003f05270 */
[----:B------:R-:W-:Y:S05]  /*7ed0*/  @P0 BRA `(.L_x_3171) ;  /* 0x0000000c00640947 */ /* 0x000fea0003800000 */
[----:B------:R-:W0:Y:S01]  /*7ee0*/  F2I.S64.F64.TRUNC R4, R4 ;  /* 0x0000000400047311 */ /* 0x000e22000030d900 */
[----:B------:R-:W-:Y:S01]  /*7ef0*/  IMAD.MOV.U32 R2, RZ, RZ, R18 ;  /* 0x000000ffff027224 */ /* 0x000fe200078e0012 */
[----:B0-----:R0:W-:Y:S01]  /*7f00*/  STG.E.64 desc[UR36][R8.64], R4 ;  /* 0x0000000408007986 */ /* 0x0011e2000c101b24 */
[----:B------:R-:W-:Y:S05]  /*7f10*/  BRA `(.L_x_3172) ;  /* 0x00000010000c7947 */ /* 0x000fea0003800000 */
.L_x_3174:
[----:B------:R-:W0:Y:S01]  /*7f20*/  F2I.F64.TRUNC R5, R4 ;  /* 0x0000000400057311 */ /* 0x000e22000030d100 */
[----:B------:R-:W-:Y:S01]  /*7f30*/  IMAD.MOV.U32 R2, RZ, RZ, R18 ;  /* 0x000000ffff027224 */ /* 0x000fe200078e0012 */
[----:B0-----:R0:W-:Y:S01]  /*7f40*/  STG.E desc[UR36][R8.64], R5 ;  /* 0x0000000508007986 */ /* 0x0011e2000c101924 */
[----:B------:R-:W-:Y:S05]  /*7f50*/  BRA `(.L_x_3172) ;  /* 0x0000000c00fc7947 */ /* 0x000fea0003800000 */
.L_x_3173:
[----:B------:R-:W0:Y:S01]  /*7f60*/  F2I.F64.TRUNC R5, R4 ;  /* 0x0000000400057311 */ /* 0x000e22000030d100 */
[----:B------:R-:W-:Y:S01]  /*7f70*/  IMAD.MOV.U32 R2, RZ, RZ, R18 ;  /* 0x000000ffff027224 */ /* 0x000fe200078e0012 */
[----:B0-----:R0:W-:Y:S01]  /*7f80*/  STG.E.U16 desc[UR36][R8.64], R5 ;  /* 0x0000000508007986 */ /* 0x0011e2000c101524 */
[----:B------:R-:W-:Y:S05]  /*7f90*/  BRA `(.L_x_3172) ;  /* 0x0000000c00ec7947 */ /* 0x000fea0003800000 */
.L_x_3168:
[----:B------:R-:W-:-:S13]  /*7fa0*/  ISETP.GT.AND P0, PT, R0, 0x6, PT ;  /* 0x000000060000780c */ /* 0x000fda0003f04270 */
[----:B------:R-:W-:Y:S05]  /*7fb0*/  @P0 BRA `(.L_x_3175) ;  /* 0x0000000000540947 */ /* 0x000fea0003800000 */
[----:B------:R-:W-:-:S13]  /*7fc0*/  ISETP.NE.AND P0, PT, R0, 0x5, PT ;  /* 0x000000050000780c */ /* 0x000fda0003f05270 */
[----:B------:R-:W-:Y:S05]  /*7fd0*/  @!P0 BRA `(.L_x_3176) ;  /* 0x0000000000288947 */ /* 0x000fea0003800000 */
[----:B------:R-:W-:-:S13]  /*7fe0*/  ISETP.NE.AND P0, PT, R0, 0x6, PT ;  /* 0x000000060000780c */ /* 0x000fda0003f05270 */
[----:B------:R-:W-:Y:S05]  /*7ff0*/  @P0 BRA `(.L_x_3171) ;  /* 0x0000000c001c0947 */ /* 0x000fea0003800000 */
[----:B------:R-:W-:Y:S01]  /*8000*/  UMOV UR4, 0xf0000000 ;  /* 0xf000000000047882 */ /* 0x000fe20000000000 */
[----:B------:R-:W-:Y:S01]  /*8010*/  UMOV UR5, 0x380fffff ;  /* 0x380fffff00057882 */ /* 0x000fe20000000000 */
[----:B------:R-:W0:Y:S01]  /*8020*/  F2F.F32.F64 R3, R4 ;  /* 0x0000000400037310 */ /* 0x000e220000301000 */
[----:B------:R-:W-:Y:S01]  /*8030*/  DSETP.GEU.AND P0, PT, |R4|, UR4, PT ;  /* 0x0000000404007e2a */ /* 0x000fe2000bf0e200 */
[----:B------:R-:W-:-:S13]  /*8040*/  IMAD.MOV.U32 R2, RZ, RZ, R18 ;  /* 0x000000ffff027224 */ /* 0x000fda00078e0012 */
[----:B0-----:R-:W-:-:S05]  /*8050*/  @!P0 FMUL R3, R3, 1.175494350822287508e-38 ;  /* 0x0080000003038820 */ /* 0x001fca0000400000 */
[----:B------:R3:W-:Y:S01]  /*8060*/  STG.E desc[UR36][R8.64], R3 ;  /* 0x0000000308007986 */ /* 0x0007e2000c101924 */
[----:B------:R-:W-:Y:S05]  /*8070*/  BRA `(.L_x_3172) ;  /* 0x0000000c00b47947 */ /* 0x000fea0003800000 */
.L_x_3176:
[----:B------:R-:W-:Y:S01]  /*8080*/  UMOV UR4, 0xf0000000 ;  /* 0xf000000000047882 */ /* 0x000fe20000000000 */
[----:B------:R-:W-:Y:S01]  /*8090*/  UMOV UR5, 0x380fffff ;  /* 0x380fffff00057882 */ /* 0x000fe20000000000 */
[----:B------:R-:W0:Y:S01]  /*80a0*/  F2F.F32.F64 R0, R4 ;  /* 0x0000000400007310 */ /* 0x000e220000301000 */
[----:B------:R-:W-:Y:S01]  /*80b0*/  DSETP.GEU.AND P0, PT, |R4|, UR4, PT ;  /* 0x0000000404007e2a */ /* 0x000fe2000bf0e200 */
[----:B------:R-:W-:-:S13]  /*80c0*/  IMAD.MOV.U32 R2, RZ, RZ, R18 ;  /* 0x000000ffff027224 */ /* 0x000fda00078e0012 */
[----:B0-----:R-:W-:-:S05]  /*80d0*/  @!P0 FMUL R0, R0, 1.175494350822287508e-38 ;  /* 0x0080000000008820 */ /* 0x001fca0000400000 */
[----:B------:R-:W-:-:S05]  /*80e0*/  F2FP.F16.F32.PACK_AB R0, RZ, R0 ;  /* 0x00000000ff00723e */ /* 0x000fca00000000ff */
[----:B------:R4:W-:Y:S01]  /*80f0*/  STG.E.U16 desc[UR36][R8.64], R0 ;  /* 0x0000000008007986 */ /* 0x0009e2000c101524 */
[----:B------:R-:W-:Y:S05]  /*8100*/  BRA `(.L_x_3172) ;  /* 0x0000000c00907947 */ /* 0x000fea0003800000 */
.L_x_3175:
[----:B------:R-:W-:-:S13]  /*8110*/  ISETP.NE.AND P0, PT, R0, 0x7, PT ;  /* 0x000000070000780c */ /* 0x000fda0003f05270 */
[----:B------:R-:W-:Y:S05]  /*8120*/  @!P0 BRA `(.L_x_3177) ;  /* 0x00000000005c8947 */ /* 0x000fea0003800000 */
        /* <DEDUP_REMOVED lines=8> */
[----:B------:R-:W-:Y:S02]  /*81b0*/  IMAD.MOV.U32 R7, RZ, RZ, RZ ;  /* 0x000000ffff077224 */ /* 0x000fe400078e00ff */
[----:B------:R-:W-:-:S11]  /*81c0*/  IMAD.MOV.U32 R2, RZ, RZ, R18 ;  /* 0x000000ffff027224 */ /* 0x000fd600078e0012 */
[----:B0-----:R-:W-:-:S05]  /*81d0*/  @!P0 FMUL R6, R6, 1.175494350822287508e-38 ;  /* 0x0080000006068820 */ /* 0x001fca0000400000 */
[----:B------:R1:W-:Y:S01]  /*81e0*/  STG.E.64 desc[UR36][R8.64], R6 ;  /* 0x0000000608007986 */ /* 0x0003e2000c101b24 */
[----:B------:R-:W-:Y:S05]  /*81f0*/  BRA `(.L_x_3172) ;  /* 0x0000000c00547947 */ /* 0x000fea0003800000 */
.L_x_3178:
[----:B------:R-:W-:Y:S01]  /*8200*/  UMOV UR4, 0xf0000000 ;  /* 0xf000000000047882 */ /* 0x000fe20000000000 */
[----:B------:R-:W-:Y:S01]  /*8210*/  UMOV UR5, 0x380fffff ;  /* 0x380fffff00057882 */ /* 0x000fe20000000000 */
[----:B------:R-:W0:Y:S01]  /*8220*/  F2F.F32.F64 R0, R4 ;  /* 0x0000000400007310 */ /* 0x000e220000301000 */
[----:B------:R-:W-:Y:S01]  /*8230*/  DSETP.GEU.AND P0, PT, |R4|, UR4, PT ;  /* 0x0000000404007e2a */ /* 0x000fe2000bf0e200 */
[----:B------:R-:W-:-:S13]  /*8240*/  IMAD.MOV.U32 R2, RZ, RZ, R18 ;  /* 0x000000ffff027224 */ /* 0x000fda00078e0012 */
[----:B0-----:R-:W-:-:S05]  /*8250*/  @!P0 FMUL R0, R0, 1.175494350822287508e-38 ;  /* 0x0080000000008820 */ /* 0x001fca0000400000 */
[----:B------:R-:W-:-:S04]  /*8260*/  F2FP.F16.F32.PACK_AB R3, RZ, R0 ;  /* 0x00000000ff03723e */ /* 0x000fc800000000ff */
[----:B------:R-:W-:-:S05]  /*8270*/  PRMT R3, R3, 0x5410, RZ ;  /* 0x0000541003037816 */ /* 0x000fca00000000ff */
[----:B------:R2:W-:Y:S01]  /*8280*/  STG.E desc[UR36][R8.64], R3 ;  /* 0x0000000308007986 */ /* 0x0005e2000c101924 */
[----:B------:R-:W-:Y:S05]  /*8290*/  BRA `(.L_x_3172) ;  /* 0x0000000c002c7947 */ /* 0x000fea0003800000 */
.L_x_3177:
[----:B------:R0:W-:Y:S01]  /*82a0*/  STG.E.64 desc[UR36][R8.64], R4 ;  /* 0x0000000408007986 */ /* 0x0001e2000c101b24 */
[----:B------:R-:W-:Y:S01]  /*82b0*/  IMAD.MOV.U32 R2, RZ, RZ, R18 ;  /* 0x000000ffff027224 */ /* 0x000fe200078e0012 */
[----:B------:R-:W-:Y:S06]  /*82c0*/  BRA `(.L_x_3172) ;  /* 0x0000000c00207947 */ /* 0x000fec0003800000 */
.L_x_3167:
        /* <DEDUP_REMOVED lines=8> */
[----:B------:R-:W-:Y:S01]  /*8350*/  DSETP.NEU.AND P0, PT, R4, RZ, PT ;  /* 0x000000ff0400722a */ /* 0x000fe20003f0d000 */
[----:B------:R-:W-:-:S05]  /*8360*/  IMAD.MOV.U32 R2, RZ, RZ, R18 ;  /* 0x000000ffff027224 */ /* 0x000fca00078e0012 */
[----:B------:R-:W-:-:S05]  /*8370*/  SEL R3, RZ, 0x1, !P0 ;  /* 0x00000001ff037807 */ /* 0x000fca0004000000 */
[----:B------:R0:W-:Y:S01]  /*8380*/  STG.E.U8 desc[UR36][R8.64], R3 ;  /* 0x0000000308007986 */ /* 0x0001e2000c101124 */
[----:B------:R-:W-:Y:S05]  /*8390*/  BRA `(.L_x_3172) ;  /* 0x0000000800ec7947 */ /* 0x000fea0003800000 */
.L_x_3181:
[----:B------:R-:W-:Y:S01]  /*83a0*/  CS2R R6, SRZ ;  /* 0x0000000000067805 */ /* 0x000fe2000001ff00 */
[----:B------:R-:W-:-:S04]  /*83b0*/  IMAD.MOV.U32 R2, RZ, RZ, R18 ;  /* 0x000000ffff027224 */ /* 0x000fc800078e0012 */
[----:B------:R0:W-:Y:S01]  /*83c0*/  STG.E.128 desc[UR36][R8.64], R4 ;  /* 0x0000000408007986 */ /* 0x0001e2000c101d24 */
[----:B------:R-:W-:Y:S05]  /*83d0*/  BRA `(.L_x_3172) ;  /* 0x0000000800dc7947 */ /* 0x000fea0003800000 */
.L_x_3180:
        /* <DEDUP_REMOVED lines=23> */
.L_x_3185:
[----:B------:R-:W-:Y:S05]  /*8550*/  BSYNC.RECONVERGENT B0 ;  /* 0x0000000000007941 */ /* 0x000fea0003800200 */
.L_x_3184:
[----:B------:R-:W-:Y:S01]  /*8560*/  LOP3.LUT R3, R0, 0x80, R3, 0xf8, !PT ;  /* 0x0000008000037812 */ /* 0x000fe200078ef803 */
[----:B------:R-:W-:-:S04]  /*8570*/  IMAD.MOV.U32 R2, RZ, RZ, R18 ;  /* 0x000000ffff027224 */ /* 0x000fc800078e0012 */
[----:B------:R0:W-:Y:S01]  /*8580*/  STG.E.U8 desc[UR36][R8.64], R3 ;  /* 0x0000000308007986 */ /* 0x0001e2000c101124 */
[----:B------:R-:W-:Y:S05]  /*8590*/  BRA `(.L_x_3172) ;  /* 0x00000008006c7947 */ /* 0x000fea0003800000 */
.L_x_3183:
        /* <DEDUP_REMOVED lines=19> */
.L_x_3187:
[----:B------:R-:W-:Y:S05]  /*86d0*/  BSYNC.RECONVERGENT B0 ;  /* 0x0000000000007941 */ /* 0x000fea0003800200 */
.L_x_3186:
[----:B------:R-:W-:Y:S01]  /*86e0*/  LOP3.LUT R3, R0, 0x80, R3, 0xf8, !PT ;  /* 0x0000008000037812 */ /* 0x000fe200078ef803 */
[----:B------:R-:W-:-:S04]  /*86f0*/  IMAD.MOV.U32 R2, RZ, RZ, R18 ;  /* 0x000000ffff027224 */ /* 0x000fc800078e0012 */
[----:B------:R0:W-:Y:S01]  /*8700*/  STG.E.U8 desc[UR36][R8.64], R3 ;  /* 0x0000000308007986 */ /* 0x0001e2000c101124 */
[----:B------:R-:W-:Y:S05]  /*8710*/  BRA `(.L_x_3172) ;  /* 0x00000008000c7947 */ /* 0x000fea0003800000 */
.L_x_3182:
[----:B------:R-:W-:Y:S01]  /*8720*/  UMOV UR4, 0xf0000000 ;  /* 0xf000000000047882 */ /* 0x000fe20000000000 */
[----:B------:R-:W-:Y:S01]  /*8730*/  UMOV UR5, 0x380fffff ;  /* 0x380fffff00057882 */ /* 0x000fe20000000000 */
[----:B------:R-:W0:Y:S01]  /*8740*/  F2F.F32.F64 R0, R4 ;  /* 0x0000000400007310 */ /* 0x000e220000301000 */
[----:B------:R-:W-:Y:S01]  /*8750*/  DSETP.GEU.AND P0, PT, |R4|, UR4, PT ;  /* 0x0000000404007e2a */ /* 0x000fe2000bf0e200 */
[----:B------:R-:W-:-:S13]  /*8760*/  IMAD.MOV.U32 R2, RZ, RZ, R18 ;  /* 0x000000ffff027224 */ /* 0x000fda00078e0012 */
[----:B0-----:R-:W-:-:S05]  /*8770*/  @!P0 FMUL R0, R0, 1.175494350822287508e-38 ;  /* 0x0080000000008820 */ /* 0x001fca0000400000 */
[----:B------:R-:W-:-:S05]  /*8780*/  F2FP.BF16.F32.PACK_AB R0, RZ, R0 ;  /* 0x00000000ff00723e */ /* 0x000fca00000010ff */
[----:B------:R0:W-:Y:S01]  /*8790*/  STG.E.U16 desc[UR36][R8.64], R0 ;  /* 0x0000000008007986 */ /* 0x0001e2000c101524 */
[----:B------:R-:W-:Y:S05]  /*87a0*/  BRA `(.L_x_3172) ;  /* 0x0000000400e87947 */ /* 0x000fea0003800000 */
.L_x_3179:
        /* <DEDUP_REMOVED lines=8> */
[----:B------:R-:W0:Y:S01]  /*8830*/  F2I.U32.F64.TRUNC R5, R4 ;  /* 0x0000000400057311 */ /* 0x000e22000030d000 */
[----:B------:R-:W-:Y:S01]  /*8840*/  IMAD.MOV.U32 R2, RZ, RZ, R18 ;  /* 0x000000ffff027224 */ /* 0x000fe200078e0012 */
[----:B0-----:R0:W-:Y:S01]  /*8850*/  STG.E.U16 desc[UR36][R8.64], R5 ;  /* 0x0000000508007986 */ /* 0x0011e2000c101524 */
[----:B------:R-:W-:Y:S05]  /*8860*/  BRA `(.L_x_3172) ;  /* 0x0000000400b87947 */ /* 0x000fea0003800000 */
.L_x_3190:
        /* <DEDUP_REMOVED lines=17> */
.L_x_3193:
[----:B------:R-:W-:-:S04]  /*8980*/  SHF.R.U32.HI R0, RZ, 0x14, R3 ;  /* 0x00000014ff007819 */ /* 0x000fc80000011603 */
[----:B------:R-:W-:-:S04]  /*8990*/  LOP3.LUT R0, R0, 0x1, RZ, 0xc0, !PT ;  /* 0x0000000100007812 */ /* 0x000fc800078ec0ff */
[----:B------:R-:W-:-:S04]  /*89a0*/  IADD3 R0, PT, PT, R3, 0x487ffff, R0 ;  /* 0x0487ffff03007810 */ /* 0x000fc80007ffe000 */
[----:B------:R-:W-:-:S04]  /*89b0*/  SHF.R.U32.HI R0, RZ, 0x14, R0 ;  /* 0x00000014ff007819 */ /* 0x000fc80000011600 */
[----:B------:R-:W-:-:S07]  /*89c0*/  LOP3.LUT R2, R0, 0xff, RZ, 0xc0, !PT ;  /* 0x000000ff00027812 */ /* 0x000fce00078ec0ff */
.L_x_3194:
[----:B------:R-:W-:-:S04]  /*89d0*/  SHF.R.U32.HI R3, RZ, 0x18, R3 ;  /* 0x00000018ff037819 */ /* 0x000fc80000011603 */
[----:B------:R-:W-:-:S04]  /*89e0*/  LOP3.LUT R2, R2, 0x80, R3, 0xf8, !PT ;  /* 0x0000008002027812 */ /* 0x000fc800078ef803 */
[----:B------:R-:W-:-:S07]  /*89f0*/  PRMT R0, R2, 0x7610, R0 ;  /* 0x0000761002007816 */ /* 0x000fce0000000000 */
.L_x_3192:
[----:B------:R-:W-:Y:S05]  /*8a00*/  BSYNC.RECONVERGENT B0 ;  /* 0x0000000000007941 */ /* 0x000fea0003800200 */
.L_x_3191:
[----:B------:R0:W-:Y:S01]  /*8a10*/  STG.E.U8 desc[UR36][R8.64], R0 ;  /* 0x0000000008007986 */ /* 0x0001e2000c101124 */
[----:B------:R-:W-:Y:S01]  /*8a20*/  IMAD.MOV.U32 R2, RZ, RZ, R18 ;  /* 0x000000ffff027224 */ /* 0x000fe200078e0012 */
[----:B------:R-:W-:Y:S06]  /*8a30*/  BRA `(.L_x_3172) ;  /* 0x0000000400447947 */ /* 0x000fec0003800000 */
.L_x_3189:
        /* <DEDUP_REMOVED lines=17> */
.L_x_3197:
[----:B------:R-:W-:-:S04]  /*8b50*/  SHF.R.U32.HI R0, RZ, 0x15, R3 ;  /* 0x00000015ff007819 */ /* 0x000fc80000011603 */
[----:B------:R-:W-:-:S04]  /*8b60*/  LOP3.LUT R0, R0, 0x1, RZ, 0xc0, !PT ;  /* 0x0000000100007812 */ /* 0x000fc800078ec0ff */
[----:B------:R-:W-:-:S04]  /*8b70*/  IADD3 R0, PT, PT, R3, 0x88fffff, R0 ;  /* 0x088fffff03007810 */ /* 0x000fc80007ffe000 */
[----:B------:R-:W-:-:S04]  /*8b80*/  SHF.R.U32.HI R0, RZ, 0x15, R0 ;  /* 0x00000015ff007819 */ /* 0x000fc80000011600 */
[----:B------:R-:W-:-:S07]  /*8b90*/  LOP3.LUT R2, R0, 0xff, RZ, 0xc0, !PT ;  /* 0x000000ff00027812 */ /* 0x000fce00078ec0ff */
.L_x_3198:
[----:B------:R-:W-:-:S04]  /*8ba0*/  SHF.R.U32.HI R3, RZ, 0x18, R3 ;  /* 0x00000018ff037819 */ /* 0x000fc80000011603 */
[----:B------:R-:W-:-:S04]  /*8bb0*/  LOP3.LUT R2, R2, 0x80, R3, 0xf8, !PT ;  /* 0x0000008002027812 */ /* 0x000fc800078ef803 */
[----:B------:R-:W-:-:S07]  /*8bc0*/  PRMT R0, R2, 0x7610, R0 ;  /* 0x0000761002007816 */ /* 0x000fce0000000000 */
.L_x_3196:
[----:B------:R-:W-:Y:S05]  /*8bd0*/  BSYNC.RECONVERGENT B0 ;  /* 0x0000000000007941 */ /* 0x000fea0003800200 */
.L_x_3195:
[----:B------:R0:W-:Y:S01]  /*8be0*/  STG.E.U8 desc[UR36][R8.64], R0 ;  /* 0x0000000008007986 */ /* 0x0001e2000c101124 */
[----:B------:R-:W-:Y:S01]  /*8bf0*/  IMAD.MOV.U32 R2, RZ, RZ, R18 ;  /* 0x000000ffff027224 */ /* 0x000fe200078e0012 */
[----:B------:R-:W-:Y:S06]  /*8c00*/  BRA `(.L_x_3172) ;  /* 0x0000000000d07947 */ /* 0x000fec0003800000 */
.L_x_3188:
[----:B------:R-:W-:-:S13]  /*8c10*/  ISETP.NE.AND P0, PT, R0, 0x1c, PT ;  /* 0x0000001c0000780c */ /* 0x000fda0003f05270 */
[----:B------:R-:W-:Y:S05]  /*8c20*/  @!P0 BRA `(.L_x_3199) ;  /* 0x0000000000bc8947 */ /* 0x000fea0003800000 */
[----:B------:R-:W-:-:S13]  /*8c30*/  ISETP.NE.AND P0, PT, R0, 0x1d, PT ;  /* 0x0000001d0000780c */ /* 0x000fda0003f05270 */
[----:B------:R-:W-:Y:S05]  /*8c40*/  @!P0 BRA `(.L_x_3200) ;  /* 0x0000000000a48947 */ /* 0x000fea0003800000 */
[----:B------:R-:W-:-:S13]  /*8c50*/  ISETP.NE.AND P0, PT, R0, 0x2c, PT ;  /* 0x0000002c0000780c */ /* 0x000fda0003f05270 */
[----:B------:R-:W-:Y:S05]  /*8c60*/  @!P0 BRA `(.L_x_3201) ;  /* 0x0000000000488947 */ /* 0x000fea0003800000 */
.L_x_3171:
        /* <DEDUP_REMOVED lines=16> */
.L_x_3202:
[----:B------:R-:W-:Y:S01]  /*8d70*/  IMAD.MOV.U32 R2, RZ, RZ, R18 ;  /* 0x000000ffff027224 */ /* 0x000fe200078e0012 */
[----:B------:R-:W-:Y:S06]  /*8d80*/  BRA `(.L_x_3172) ;  /* 0x0000000000707947 */ /* 0x000fec0003800000 */
.L_x_3201:
        /* <DEDUP_REMOVED lines=16> */
[----:B------:R-:W-:Y:S02]  /*8e90*/  @!P0 IMAD.MOV R0, RZ, RZ, R2 ;  /* 0x000000ffff008224 */ /* 0x000fe400078e0202 */
[----:B------:R-:W-:Y:S02]  /*8ea0*/  IMAD.MOV.U32 R2, RZ, RZ, R18 ;  /* 0x000000ffff027224 */ /* 0x000fe400078e0012 */
[----:B------:R-:W-:-:S05]  /*8eb0*/  @P2 IMAD.MOV.U32 R3, RZ, RZ, R0 ;  /* 0x000000ffff032224 */ /* 0x000fca00078e0000 */
[----:B------:R0:W-:Y:S01]  /*8ec0*/  STG.E.U8 desc[UR36][R8.64], R3 ;  /* 0x0000000308007986 */ /* 0x0001e2000c101124 */
[----:B------:R-:W-:Y:S05]  /*8ed0*/  BRA `(.L_x_3172) ;  /* 0x00000000001c7947 */ /* 0x000fea0003800000 */
.L_x_3200:
[----:B------:R-:W0:Y:S01]  /*8ee0*/  F2I.U64.F64.TRUNC R4, R4 ;  /* 0x0000000400047311 */ /* 0x000e22000030d800 */
[----:B------:R-:W-:Y:S01]  /*8ef0*/  IMAD.MOV.U32 R2, RZ, RZ, R18 ;  /* 0x000000ffff027224 */ /* 0x000fe200078e0012 */
[----:B0-----:R0:W-:Y:S01]  /*8f00*/  STG.E.64 desc[UR36][R8.64], R4 ;  /* 0x0000000408007986 */ /* 0x0011e2000c101b24 */
[----:B------:R-:W-:Y:S05]  /*8f10*/  BRA `(.L_x_3172) ;  /* 0x00000000000c7947 */ /* 0x000fea0003800000 */
.L_x_3199:
[----:B------:R-:W0:Y:S01]  /*8f20*/  F2I.U32.F64.TRUNC R5, R4 ;  /* 0x0000000400057311 */ /* 0x000e22000030d000 */
[----:B------:R-:W-:Y:S01]  /*8f30*/  IMAD.MOV.U32 R2, RZ, RZ, R18 ;  /* 0x000000ffff027224 */ /* 0x000fe200078e0012 */
[----:B0-----:R0:W-:Y:S06]  /*8f40*/  STG.E desc[UR36][R8.64], R5 ;  /* 0x0000000508007986 */ /* 0x0011ec000c101924 */
.L_x_3172:
[----:B------:R-:W-:-:S13]  /*8f50*/  ISETP.GE.AND P0, PT, R2, R23, PT ;  /* 0x000000170200720c */ /* 0x000fda0003f06270 */
[----:B------:R-:W-:Y:S05]  /*8f60*/  @P0 BREAK.RELIABLE B6 ;  /* 0x0000000000060942 */ /* 0x000fea0003800100 */
[----:B------:R-:W-:Y:S05]  /*8f70*/  @P0 BRA `(.L_x_3203) ;  /* 0x0000002000a00947 */ /* 0x000fea0003800000 */
[----:B------:R-:W2:Y:S01]  /*8f80*/  LDCU UR4, c[0x0][0x3cc] ;  /* 0x00007980ff0477ac */ /* 0x000ea20008000800 */
[----:B0-----:R-:W0:Y:S01]  /*8f90*/  LDC.64 R4, c[0x0][0x3a0] ;  /* 0x0000e800ff047b82 */ /* 0x001e220000000a00 */
[----:B----4-:R-:W-:Y:S01]  /*8fa0*/  IMAD R0, R33, 0x200, R2 ;  /* 0x0000020021007824 */ /* 0x010fe200078e0202 */
[----:B-1----:R-:W-:-:S03]  /*8fb0*/  PRMT R6, R22, 0x9910, RZ ;  /* 0x0000991016067816 */ /* 0x002fc600000000ff */
[----:B--23--:R-:W-:Y:S02]  /*8fc0*/  IMAD R3, R0, UR4, RZ ;  /* 0x0000000400037c24 */ /* 0x00cfe4000f8e02ff */
        /* <DEDUP_REMOVED lines=13> */
[----:B------:R-:W0:Y:S02]  /*90a0*/  F2I.F64.TRUNC R29, R28 ;  /* 0x0000001c001d7311 */ /* 0x000e24000030d100 */
[----:B0-----:R0:W-:Y:S01]  /*90b0*/  STG.E.U8 desc[UR36][R4.64], R29 ;  /* 0x0000001d04007986 */ /* 0x0011e2000c101124 */
[----:B------:R-:W-:Y:S05]  /*90c0*/  BRA `(.L_x_3209) ;  /* 0x0000000c00f07947 */ /* 0x000fea0003800000 */
.L_x_3207:
[----:B------:R-:W0:Y:S02]  /*90d0*/  F2I.S64.F64.TRUNC R28, R28 ;  /* 0x0000001c001c7311 */ /* 0x000e24000030d900 */
[----:B0-----:R-:W-:-:S05]  /*90e0*/  IMAD.MOV.U32 R3, RZ, RZ, R28 ;  /* 0x000000ffff037224 */ /* 0x001fca00078e001c */
[----:B------:R0:W-:Y:S01]  /*90f0*/  STG.E.U8 desc[UR36][R4.64], R3 ;  /* 0x0000000304007986 */ /* 0x0001e2000c101124 */
[----:B------:R-:W-:Y:S05]  /*9100*/  BRA `(.L_x_3209) ;  /* 0x0000000c00e07947 */ /* 0x000fea0003800000 */
.L_x_3206:
[----:B------:R-:W-:-:S13]  /*9110*/  ISETP.NE.AND P0, PT, R0, 0x2, PT ;  /* 0x000000020000780c */ /* 0x000fda0003f05270 */
[----:B------:R-:W-:Y:S05]  /*9120*/  @!P0 BRA `(.L_x_3210) ;  /* 0x0000000000288947 */ /* 0x000fea0003800000 */
[----:B------:R-:W-:-:S13]  /*9130*/  ISETP.NE.AND P0, PT, R0, 0x3, PT ;  /* 0x000000030000780c */ /* 0x000fda0003f05270 */
[----:B------:R-:W-:Y:S05]  /*9140*/  @!P0 BRA `(.L_x_3211) ;  /* 0x0000000000148947 */ /* 0x000fea0003800000 */
[----:B------:R-:W-:-:S13]  /*9150*/  ISETP.NE.AND P0, PT, R0, 0x4, PT ;  /* 0x000000040000780c */ /* 0x000fda0003f05270 */
[----:B------:R-:W-:Y:S05]  /*9160*/  @P0 BRA `(.L_x_3208) ;  /* 0x0000000800b40947 */ /* 0x000fea0003800000 */
[----:B------:R-:W0:Y:S02]  /*9170*/  F2I.S64.F64.TRUNC R28, R28 ;  /* 0x0000001c001c7311 */ /* 0x000e24000030d900 */
[----:B0-----:R0:W-:Y:S01]  /*9180*/  STG.E.64 desc[UR36][R4.64], R28 ;  /* 0x0000001c04007986 */ /* 0x0011e2000c101b24 */
[----:B------:R-:W-:Y:S05]  /*9190*/  BRA `(.L_x_3209) ;  /* 0x0000000c00bc7947 */ /* 0x000fea0003800000 */
.L_x_3211:
[----:B------:R-:W0:Y:S02]  /*91a0*/  F2I.F64.TRUNC R29, R28 ;  /* 0x0000001c001d7311 */ /* 0x000e24000030d100 */
[----:B0-----:R0:W-:Y:S01]  /*91b0*/  STG.E desc[UR36][R4.64], R29 ;  /* 0x0000001d04007986 */ /* 0x0011e2000c101924 */
[----:B------:R-:W-:Y:S05]  /*91c0*/  BRA `(.L_x_3209) ;  /* 0x0000000c00b07947 */ /* 0x000fea0003800000 */
.L_x_3210:
[----:B------:R-:W0:Y:S02]  /*91d0*/  F2I.F64.TRUNC R29, R28 ;  /* 0x0000001c001d7311 */ /* 0x000e24000030d100 */
[----:B0-----:R0:W-:Y:S01]  /*91e0*/  STG.E.U16 desc[UR36][R4.64], R29 ;  /* 0x0000001d04007986 */ /* 0x0011e2000c101524 */
[----:B------:R-:W-:Y:S05]  /*91f0*/  BRA `(.L_x_3209) ;  /* 0x0000000c00a47947 */ /* 0x000fea0003800000 */
.L_x_3205:
        /* <DEDUP_REMOVED lines=9> */
[----:B------:R-:W-:-:S14]  /*9290*/  DSETP.GEU.AND P0, PT, |R28|, UR4, PT ;  /* 0x000000041c007e2a */ /* 0x000fdc000bf0e200 */
[----:B0-----:R-:W-:-:S05]  /*92a0*/  @!P0 FMUL R3, R3, 1.175494350822287508e-38 ;  /* 0x0080000003038820 */ /* 0x001fca0000400000 */
[----:B------:R0:W-:Y:S01]  /*92b0*/  STG.E desc[UR36][R4.64], R3 ;  /* 0x0000000304007986 */ /* 0x0001e2000c101924 */
[----:B------:R-:W-:Y:S05]  /*92c0*/  BRA `(.L_x_3209) ;  /* 0x0000000c00707947 */ /* 0x000fea0003800000 */
.L_x_3213:
        /* <DEDUP_REMOVED lines=8> */
.L_x_3212:
        /* <DEDUP_REMOVED lines=14> */
.L_x_3215:
        /* <DEDUP_REMOVED lines=9> */
.L_x_3214:
[----:B------:R0:W-:Y:S01]  /*94c0*/  STG.E.64 desc[UR36][R4.64], R28 ;  /* 0x0000001c04007986 */ /* 0x0001e2000c101b24 */
[----:B------:R-:W-:Y:S05]  /*94d0*/  BRA `(.L_x_3209) ;  /* 0x0000000800ec7947 */ /* 0x000fea0003800000 */
.L_x_3204:
        /* <DEDUP_REMOVED lines=10> */
[----:B------:R-:W0:Y:S02]  /*9580*/  F2I.U32.F64.TRUNC R29, R28 ;  /* 0x0000001c001d7311 */ /* 0x000e24000030d000 */
[----:B0-----:R0:W-:Y:S01]  /*9590*/  STG.E.U16 desc[UR36][R4.64], R29 ;  /* 0x0000001d04007986 */ /* 0x0011e2000c101524 */
[----:B------:R-:W-:Y:S05]  /*95a0*/  BRA `(.L_x_3209) ;  /* 0x0000000800b87947 */ /* 0x000fea0003800000 */
.L_x_3219:
        /* <DEDUP_REMOVED lines=22> */
.L_x_3222:
[----:B------:R-:W-:-:S04]  /*9710*/  SHF.R.U32.HI R3, RZ, 0x18, R7 ;  /* 0x00000018ff037819 */ /* 0x000fc80000011607 */
[----:B------:R-:W-:-:S07]  /*9720*/  LOP3.LUT R0, R0, 0x80, R3, 0xf8, !PT ;  /* 0x0000008000007812 */ /* 0x000fce00078ef803 */
.L_x_3221:
[----:B------:R-:W-:Y:S05]  /*9730*/  BSYNC.RECONVERGENT B0 ;  /* 0x0000000000007941 */ /* 0x000fea0003800200 */
.L_x_3220:
[----:B------:R0:W-:Y:S01]  /*9740*/  STG.E.U8 desc[UR36][R4.64], R0 ;  /* 0x0000000004007986 */ /* 0x0001e2000c101124 */
[----:B------:R-:W-:Y:S05]  /*9750*/  BRA `(.L_x_3209) ;  /* 0x00000008004c7947 */ /* 0x000fea0003800000 */
.L_x_3218:
        /* <DEDUP_REMOVED lines=22> */
.L_x_3225:
[----:B------:R-:W-:-:S04]  /*98c0*/  SHF.R.U32.HI R3, RZ, 0x18, R7 ;  /* 0x00000018ff037819 */ /* 0x000fc80000011607 */
[----:B------:R-:W-:-:S07]  /*98d0*/  LOP3.LUT R0, R0, 0x80, R3, 0xf8, !PT ;  /* 0x0000008000007812 */ /* 0x000fce00078ef803 */
.L_x_3224:
[----:B------:R-:W-:Y:S05]  /*98e0*/  BSYNC.RECONVERGENT B0 ;  /* 0x0000000000007941 */ /* 0x000fea0003800200 */
.L_x_3223:
[----:B------:R0:W-:Y:S01]  /*98f0*/  STG.E.U8 desc[UR36][R4.64], R0 ;  /* 0x0000000004007986 */ /* 0x0001e2000c101124 */
[----:B------:R-:W-:Y:S05]  /*9900*/  BRA `(.L_x_3209) ;  /* 0x0000000400e07947 */ /* 0x000fea0003800000 */
.L_x_3217:
        /* <DEDUP_REMOVED lines=26> */
.L_x_3227:
[----:B------:R-:W0:Y:S02]  /*9ab0*/  F2I.U64.F64.TRUNC R28, R28 ;  /* 0x0000001c001c7311 */ /* 0x000e24000030d800 */
[----:B0-----:R0:W-:Y:S01]  /*9ac0*/  STG.E.64 desc[UR36][R4.64], R28 ;  /* 0x0000001c04007986 */ /* 0x0011e2000c101b24 */
[----:B------:R-:W-:Y:S05]  /*9ad0*/  BRA `(.L_x_3209) ;  /* 0x00000004006c7947 */ /* 0x000fea0003800000 */
.L_x_3226:
[----:B------:R-:W0:Y:S02]  /*9ae0*/  F2I.U32.F64.TRUNC R29, R28 ;  /* 0x0000001c001d7311 */ /* 0x000e24000030d000 */
[----:B0-----:R0:W-:Y:S01]  /*9af0*/  STG.E desc[UR36][R4.64], R29 ;  /* 0x0000001d04007986 */ /* 0x0011e2000c101924 */
[----:B------:R-:W-:Y:S05]  /*9b00*/  BRA `(.L_x_3209) ;  /* 0x0000000400607947 */ /* 0x000fea0003800000 */
.L_x_3216:
[----:B------:R-:W-:-:S13]  /*9b10*/  ISETP.GT.AND P0, PT, R0, 0xe, PT ;  /* 0x0000000e0000780c */ /* 0x000fda0003f04270 */
[----:B------:R-:W-:Y:S05]  /*9b20*/  @P0 BRA `(.L_x_3228) ;  /* 0x00000000002c0947 */ /* 0x000fea0003800000 */
[----:B------:R-:W-:-:S13]  /*9b30*/  ISETP.NE.AND P0, PT, R0, 0xa, PT ;  /* 0x0000000a0000780c */ /* 0x000fda0003f05270 */
[----:B------:R-:W-:Y:S05]  /*9b40*/  @!P0 BRA `(.L_x_3229) ;  /* 0x0000000000188947 */ /* 0x000fea0003800000 */
[----:B------:R-:W-:-:S13]  /*9b50*/  ISETP.NE.AND P0, PT, R0, 0xb, PT ;  /* 0x0000000b0000780c */ /* 0x000fda0003f05270 */
[----:B------:R-:W-:Y:S05]  /*9b60*/  @P0 BRA `(.L_x_3208) ;  /* 0x0000000000340947 */ /* 0x000fea0003800000 */
[----:B------:R-:W-:-:S06]  /*9b70*/  DSETP.NEU.AND P0, PT, R28, RZ, PT ;  /* 0x000000ff1c00722a */ /* 0x000fcc0003f0d000 */
[----:B------:R-:W-:-:S05]  /*9b80*/  SEL R3, RZ, 0x1, !P0 ;  /* 0x00000001ff037807 */ /* 0x000fca0004000000 */
[----:B------:R0:W-:Y:S01]  /*9b90*/  STG.E.U8 desc[UR36][R4.64], R3 ;  /* 0x0000000304007986 */ /* 0x0001e2000c101124 */
[----:B------:R-:W-:Y:S05]  /*9ba0*/  BRA `(.L_x_3209) ;  /* 0x0000000400387947 */ /* 0x000fea0003800000 */
.L_x_3229:
[----:B------:R-:W-:-:S05]  /*9bb0*/  CS2R R30, SRZ ;  /* 0x00000000001e7805 */ /* 0x000fca000001ff00 */
[----:B------:R1:W-:Y:S01]  /*9bc0*/  STG.E.128 desc[UR36][R4.64], R28 ;  /* 0x0000001c04007986 */ /* 0x0003e2000c101d24 */
[----:B------:R-:W-:Y:S05]  /*9bd0*/  BRA `(.L_x_3209) ;  /* 0x00000004002c7947 */ /* 0x000fea0003800000 */
.L_x_3228:
[----:B------:R-:W-:-:S13]  /*9be0*/  ISETP.NE.AND P0, PT, R0, 0xf, PT ;  /* 0x0000000f0000780c */ /* 0x000fda0003f05270 */
[----:B------:R-:W-:Y:S05]  /*9bf0*/  @!P0 BRA `(.L_x_3230) ;  /* 0x0000000400088947 */ /* 0x000fea0003800000 */
[----:B------:R-:W-:-:S13]  /*9c00*/  ISETP.NE.AND P0, PT, R0, 0x17, PT ;  /* 0x000000170000780c */ /* 0x000fda0003f05270 */
[----:B------:R-:W-:Y:S05]  /*9c10*/  @!P0 BRA `(.L_x_3231) ;  /* 0x0000000000a08947 */ /* 0x000fea0003800000 */
[----:B------:R-:W-:-:S13]  /*9c20*/  ISETP.NE.AND P0, PT, R0, 0x18, PT ;  /* 0x000000180000780c */ /* 0x000fda0003f05270 */
[----:B------:R-:W-:Y:S05]  /*9c30*/  @!P0 BRA `(.L_x_3232) ;  /* 0x0000000000448947 */ /* 0x000fea0003800000 */
.L_x_3208:
        /* <DEDUP_REMOVED lines=16> */
.L_x_3233:
[----:B------:R-:W-:Y:S05]  /*9d40*/  BRA `(.L_x_3209) ;  /* 0x0000000000d07947 */ /* 0x000fea0003800000 */
.L_x_3232:
        /* <DEDUP_REMOVED lines=17> */
.L_x_3235:
[----:B------:R-:W-:Y:S05]  /*9e60*/  BSYNC.RECONVERGENT B0 ;  /* 0x0000000000007941 */ /* 0x000fea0003800200 */
.L_x_3234:
[----:B------:R-:W-:-:S05]  /*9e70*/  LOP3.LUT R3, R0, 0x80, R3, 0xf8, !PT ;  /* 0x0000008000037812 */ /* 0x000fca00078ef803 */
[----:B------:R3:W-:Y:S01]  /*9e80*/  STG.E.U8 desc[UR36][R4.64], R3 ;  /* 0x0000000304007986 */ /* 0x0007e2000c101124 */
[----:B------:R-:W-:Y:S05]  /*9e90*/  BRA `(.L_x_3209) ;  /* 0x00000000007c7947 */ /* 0x000fea0003800000 */
.L_x_3231:
        /* <DEDUP_REMOVED lines=16> */
.L_x_3237:
[----:B------:R-:W-:Y:S01]  /*9fa0*/  IMAD.MOV.U32 R0, RZ, RZ, 0x7f ;  /* 0x0000007fff007424 */ /* 0x000fe200078e00ff */
[----:B------:R-:W-:-:S04]  /*9fb0*/  ISETP.GT.U32.AND P0, PT, R3, 0x7f800000, PT ;  /* 0x7f8000000300780c */ /* 0x000fc80003f04070 */
[----:B------:R-:W-:-:S09]  /*9fc0*/  SEL R0, R0, 0x7c, P0 ;  /* 0x0000007c00007807 */ /* 0x000fd20000000000 */
.L_x_3238:
[----:B------:R-:W-:Y:S05]  /*9fd0*/  BSYNC.RECONVERGENT B0 ;  /* 0x0000000000007941 */ /* 0x000fea0003800200 */
.L_x_3236:
[----:B------:R-:W-:-:S04]  /*9fe0*/  SHF.R.U32.HI R3, RZ, 0x18, R7 ;  /* 0x00000018ff037819 */ /* 0x000fc80000011607 */
[----:B------:R-:W-:-:S05]  /*9ff0*/  LOP3.LUT R3, R0, 0x80, R3, 0xf8, !PT ;  /* 0x0000008000037812 */ /* 0x000fca00078ef803 */
[----:B------:R2:W-:Y:S01]  /*a000*/  STG.E.U8 desc[UR36][R4.64], R3 ;  /* 0x0000000304007986 */ /* 0x0005e2000c101124 */
[----:B------:R-:W-:Y:S05]  /*a010*/  BRA `(.L_x_3209) ;  /* 0x00000000001c7947 */ /* 0x000fea0003800000 */
.L_x_3230:
[----:B------:R-:W-:Y:S01]  /*a020*/  UMOV UR4, 0xf0000000 ;  /* 0xf000000000047882 */ /* 0x000fe20000000000 */
[----:B------:R-:W-:Y:S01]  /*a030*/  UMOV UR5, 0x380fffff ;  /* 0x380fffff00057882 */ /* 0x000fe20000000000 */
[----:B------:R-:W0:Y:S01]  /*a040*/  F2F.F32.F64 R0, R28 ;  /* 0x0000001c00007310 */ /* 0x000e220000301000 */
[----:B------:R-:W-:-:S14]  /*a050*/  DSETP.GEU.AND P0, PT, |R28|, UR4, PT ;  /* 0x000000041c007e2a */ /* 0x000fdc000bf0e200 */
[----:B0-----:R-:W-:-:S05]  /*a060*/  @!P0 FMUL R0, R0, 1.175494350822287508e-38 ;  /* 0x0080000000008820 */ /* 0x001fca0000400000 */
[----:B------:R-:W-:-:S05]  /*a070*/  F2FP.BF16.F32.PACK_AB R0, RZ, R0 ;  /* 0x00000000ff00723e */ /* 0x000fca00000010ff */
[----:B------:R4:W-:Y:S02]  /*a080*/  STG.E.U16 desc[UR36][R4.64], R0 ;  /* 0x0000000004007986 */ /* 0x0009e4000c101524 */
.L_x_3209:
[----:B------:R-:W-:-:S07]  /*a090*/  VIADD R2, R2, 0x80 ;  /* 0x0000008002027836 */ /* 0x000fce0000000000 */
.L_x_3166:
[----:B------:R-:W-:-:S13]  /*a0a0*/  ISETP.GE.AND P0, PT, R2, R23, PT ;  /* 0x000000170200720c */ /* 0x000fda0003f06270 */
[----:B------:R-:W-:Y:S05]  /*a0b0*/  @P0 BREAK.RELIABLE B6 ;  /* 0x0000000000060942 */ /* 0x000fea0003800100 */
[----:B------:R-:W-:Y:S05]  /*a0c0*/  @P0 BRA `(.L_x_3203) ;  /* 0x00000010004c0947 */ /* 0x000fea0003800000 */
[----:B------:R-:W-:Y:S05]  /*a0d0*/  BSYNC.RELIABLE B6 ;  /* 0x0000000000067941 */ /* 0x000fea0003800100 */
.L_x_3165:
        /* <DEDUP_REMOVED lines=21> */
.L_x_3242:
[----:B------:R-:W0:Y:S02]  /*a230*/  F2I.S64.F64.TRUNC R24, R24 ;  /* 0x0000001800187311 */ /* 0x000e24000030d900 */
[----:B0-----:R-:W-:-:S05]  /*a240*/  IMAD.MOV.U32 R3, RZ, RZ, R24 ;  /* 0x000000ffff037224 */ /* 0x001fca00078e0018 */
[----:B------:R0:W-:Y:S01]  /*a250*/  STG.E.U8 desc[UR36][R4.64], R3 ;  /* 0x0000000304007986 */ /* 0x0001e2000c101124 */
[----:B------:R-:W-:Y:S05]  /*a260*/  BRA `(.L_x_3244) ;  /* 0x0000000c00e07947 */ /* 0x000fea0003800000 */
.L_x_3241:
        /* <DEDUP_REMOVED lines=9> */
.L_x_3246:
[----:B------:R-:W0:Y:S02]  /*a300*/  F2I.F64.TRUNC R25, R24 ;  /* 0x0000001800197311 */ /* 0x000e24000030d100 */
[----:B0-----:R0:W-:Y:S01]  /*a310*/  STG.E desc[UR36][R4.64], R25 ;  /* 0x0000001904007986 */ /* 0x0011e2000c101924 */
[----:B------:R-:W-:Y:S05]  /*a320*/  BRA `(.L_x_3244) ;  /* 0x0000000c00b07947 */ /* 0x000fea0003800000 */
.L_x_3245:
[----:B------:R-:W0:Y:S02]  /*a330*/  F2I.F64.TRUNC R25, R24 ;  /* 0x0000001800197311 */ /* 0x000e24000030d100 */
[----:B0-----:R0:W-:Y:S01]  /*a340*/  STG.E.U16 desc[UR36][R4.64], R25 ;  /* 0x0000001904007986 */ /* 0x0011e2000c101524 */
[----:B------:R-:W-:Y:S05]  /*a350*/  BRA `(.L_x_3244) ;  /* 0x0000000c00a47947 */ /* 0x000fea0003800000 */
.L_x_3240:
        /* <DEDUP_REMOVED lines=13> */
.L_x_3248:
        /* <DEDUP_REMOVED lines=8> */
.L_x_3247:
        /* <DEDUP_REMOVED lines=14> */
.L_x_3250:
        /* <DEDUP_REMOVED lines=9> */
.L_x_3249:
[----:B------:R0:W-:Y:S01]  /*a620*/  STG.E.64 desc[UR36][R4.64], R24 ;  /* 0x0000001804007986 */ /* 0x0001e2000c101b24 */
[----:B------:R-:W-:Y:S05]  /*a630*/  BRA `(.L_x_3244) ;  /* 0x0000000800ec7947 */ /* 0x000fea0003800000 */
.L_x_3239:
        /* <DEDUP_REMOVED lines=13> */
.L_x_3254:
        /* <DEDUP_REMOVED lines=22> */
.L_x_3257:
[----:B------:R-:W-:-:S04]  /*a870*/  SHF.R.U32.HI R3, RZ, 0x18, R7 ;  /* 0x00000018ff037819 */ /* 0x000fc80000011607 */
[----:B------:R-:W-:-:S07]  /*a880*/  LOP3.LUT R0, R0, 0x80, R3, 0xf8, !PT ;  /* 0x0000008000007812 */ /* 0x000fce00078ef803 */
.L_x_3256:
[----:B------:R-:W-:Y:S05]  /*a890*/  BSYNC.RECONVERGENT B0 ;  /* 0x0000000000007941 */ /* 0x000fea0003800200 */
.L_x_3255:
[----:B------:R0:W-:Y:S01]  /*a8a0*/  STG.E.U8 desc[UR36][R4.64], R0 ;  /* 0x0000000004007986 */ /* 0x0001e2000c101124 */
[----:B------:R-:W-:Y:S05]  /*a8b0*/  BRA `(.L_x_3244) ;  /* 0x00000008004c7947 */ /* 0x000fea0003800000 */
.L_x_3253:
        /* <DEDUP_REMOVED lines=22> */
.L_x_3260:
[----:B------:R-:W-:-:S04]  /*aa20*/  SHF.R.U32.HI R3, RZ, 0x18, R7 ;  /* 0x00000018ff037819 */ /* 0x000fc80000011607 */
[----:B------:R-:W-:-:S07]  /*aa30*/  LOP3.LUT R0, R0, 0x80, R3, 0xf8, !PT ;  /* 0x0000008000007812 */ /* 0x000fce00078ef803 */
.L_x_3259:
[----:B------:R-:W-:Y:S05]  /*aa40*/  BSYNC.RECONVERGENT B0 ;  /* 0x0000000000007941 */ /* 0x000fea0003800200 */
.L_x_3258:
[----:B------:R0:W-:Y:S01]  /*aa50*/  STG.E.U8 desc[UR36][R4.64], R0 ;  /* 0x0000000004007986 */ /* 0x0001e2000c101124 */
[----:B------:R-:W-:Y:S05]  /*aa60*/  BRA `(.L_x_3244) ;  /* 0x0000000400e07947 */ /* 0x000fea0003800000 */
.L_x_3252:
        /* <DEDUP_REMOVED lines=26> */
.L_x_3262:
[----:B------:R-:W0:Y:S02]  /*ac10*/  F2I.U64.F64.TRUNC R24, R24 ;  /* 0x0000001800187311 */ /* 0x000e24000030d800 */
[----:B0-----:R0:W-:Y:S01]  /*ac20*/  STG.E.64 desc[UR36][R4.64], R24 ;  /* 0x0000001804007986 */ /* 0x0011e2000c101b24 */
[----:B------:R-:W-:Y:S05]  /*ac30*/  BRA `(.L_x_3244) ;  /* 0x00000004006c7947 */ /* 0x000fea0003800000 */
.L_x_3261:
[----:B------:R-:W0:Y:S02]  /*ac40*/  F2I.U32.F64.TRUNC R25, R24 ;  /* 0x0000001800197311 */ /* 0x000e24000030d000 */
[----:B0-----:R0:W-:Y:S01]  /*ac50*/  STG.E desc[UR36][R4.64], R25 ;  /* 0x0000001904007986 */ /* 0x0011e2000c101924 */
[----:B------:R-:W-:Y:S05]  /*ac60*/  BRA `(.L_x_3244) ;  /* 0x0000000400607947 */ /* 0x000fea0003800000 */
.L_x_3251:
        /* <DEDUP_REMOVED lines=10> */
.L_x_3264:
[----:B------:R-:W-:-:S05]  /*ad10*/  CS2R R26, SRZ ;  /* 0x00000000001a7805 */ /* 0x000fca000001ff00 */
[----:B------:R4:W-:Y:S01]  /*ad20*/  STG.E.128 desc[UR36][R4.64], R24 ;  /* 0x0000001804007986 */ /* 0x0009e2000c101d24 */
[----:B------:R-:W-:Y:S05]  /*ad30*/  BRA `(.L_x_3244) ;  /* 0x00000004002c7947 */ /* 0x000fea0003800000 */
.L_x_3263:
[----:B------:R-:W-:-:S13]  /*ad40*/  ISETP.NE.AND P0, PT, R0, 0xf, PT ;  /* 0x0000000f0000780c */ /* 0x000fda0003f05270 */
[----:B------:R-:W-:Y:S05]  /*ad50*/  @!P0 BRA `(.L_x_3265) ;  /* 0x0000000400088947 */ /* 0x000fea0003800000 */
[----:B------:R-:W-:-:S13]  /*ad60*/  ISETP.NE.AND P0, PT, R0, 0x17, PT ;  /* 0x000000170000780c */ /* 0x000fda0003f05270 */
[----:B------:R-:W-:Y:S05]  /*ad70*/  @!P0 BRA `(.L_x_3266) ;  /* 0x0000000000a08947 */ /* 0x000fea0003800000 */
[----:B------:R-:W-:-:S13]  /*ad80*/  ISETP.NE.AND P0, PT, R0, 0x18, PT ;  /* 0x000000180000780c */ /* 0x000fda0003f05270 */
[----:B------:R-:W-:Y:S05]  /*ad90*/  @!P0 BRA `(.L_x_3267) ;  /* 0x0000000000448947 */ /* 0x000fea0003800000 */
.L_x_3243:
        /* <DEDUP_REMOVED lines=16> */
.L_x_3268:
[----:B------:R-:W-:Y:S05]  /*aea0*/  BRA `(.L_x_3244) ;  /* 0x0000000000d07947 */ /* 0x000fea0003800000 */
.L_x_3267:
        /* <DEDUP_REMOVED lines=17> */
.L_x_3270:
[----:B------:R-:W-:Y:S05]  /*afc0*/  BSYNC.RECONVERGENT B0 ;  /* 0x0000000000007941 */ /* 0x000fea0003800200 */
.L_x_3269:
[----:B------:R-:W-:-:S05]  /*afd0*/  LOP3.LUT R3, R0, 0x80, R3, 0xf8, !PT ;  /* 0x0000008000037812 */ /* 0x000fca00078ef803 */
[----:B------:R1:W-:Y:S01]  /*afe0*/  STG.E.U8 desc[UR36][R4.64], R3 ;  /* 0x0000000304007986 */ /* 0x0003e2000c101124 */
[----:B------:R-:W-:Y:S05]  /*aff0*/  BRA `(.L_x_3244) ;  /* 0x00000000007c7947 */ /* 0x000fea0003800000 */
.L_x_3266:
        /* <DEDUP_REMOVED lines=16> */
.L_x_3272:
[----:B------:R-:W-:Y:S01]  /*b100*/  IMAD.MOV.U32 R0, RZ, RZ, 0x7f ;  /* 0x0000007fff007424 */ /* 0x000fe200078e00ff */
[----:B------:R-:W-:-:S04]  /*b110*/  ISETP.GT.U32.AND P0, PT, R3, 0x7f800000, PT ;  /* 0x7f8000000300780c */ /* 0x000fc80003f04070 */
[----:B------:R-:W-:-:S09]  /*b120*/  SEL R0, R0, 0x7c, P0 ;  /* 0x0000007c00007807 */ /* 0x000fd20000000000 */
.L_x_3273:
[----:B------:R-:W-:Y:S05]  /*b130*/  BSYNC.RECONVERGENT B0 ;  /* 0x0000000000007941 */ /* 0x000fea0003800200 */
.L_x_3271:
[----:B------:R-:W-:-:S04]  /*b140*/  SHF.R.U32.HI R3, RZ, 0x18, R7 ;  /* 0x00000018ff037819 */ /* 0x000fc80000011607 */
[----:B------:R-:W-:-:S05]  /*b150*/  LOP3.LUT R3, R0, 0x80, R3, 0xf8, !PT ;  /* 0x0000008000037812 */ /* 0x000fca00078ef803 */
[----:B------:R0:W-:Y:S01]  /*b160*/  STG.E.U8 desc[UR36][R4.64], R3 ;  /* 0x0000000304007986 */ /* 0x0001e2000c101124 */
[----:B------:R-:W-:Y:S05]  /*b170*/  BRA `(.L_x_3244) ;  /* 0x00000000001c7947 */ /* 0x000fea0003800000 */
.L_x_3265:
[----:B------:R-:W-:Y:S01]  /*b180*/  UMOV UR4, 0xf0000000 ;  /* 0xf000000000047882 */ /* 0x000fe20000000000 */
[----:B------:R-:W-:Y:S01]  /*b190*/  UMOV UR5, 0x380fffff ;  /* 0x380fffff00057882 */ /* 0x000fe20000000000 */
[----:B------:R-:W0:Y:S01]  /*b1a0*/  F2F.F32.F64 R0, R24 ;  /* 0x0000001800007310 */ /* 0x000e220000301000 */
[----:B------:R-:W-:-:S14]  /*b1b0*/  DSETP.GEU.AND P0, PT, |R24|, UR4, PT ;  /* 0x0000000418007e2a */ /* 0x000fdc000bf0e200 */
[----:B0-----:R-:W-:-:S05]  /*b1c0*/  @!P0 FMUL R0, R0, 1.175494350822287508e-38 ;  /* 0x0080000000008820 */ /* 0x001fca0000400000 */
[----:B------:R-:W-:-:S05]  /*b1d0*/  F2FP.BF16.F32.PACK_AB R0, RZ, R0 ;  /* 0x00000000ff00723e */ /* 0x000fca00000010ff */
[----:B------:R2:W-:Y:S02]  /*b1e0*/  STG.E.U16 desc[UR36][R4.64], R0 ;  /* 0x0000000004007986 */ /* 0x0005e4000c101524 */
.L_x_3244:
[----:B------:R-:W-:-:S07]  /*b1f0*/  VIADD R2, R2, 0x80 ;  /* 0x0000008002027836 */ /* 0x000fce0000000000 */
.L_x_3203:
[----:B------:R-:W-:Y:S05]  /*b200*/  BSYNC.RECONVERGENT B7 ;  /* 0x0000000000077941 */ /* 0x000fea0003800200 */
.L_x_3164:
[----:B------:R-:W-:-:S13]  /*b210*/  ISETP.GE.AND P0, PT, R2, R23, PT ;  /* 0x000000170200720c */ /* 0x000fda0003f06270 */
[----:B------:R-:W-:Y:S05]  /*b220*/  @P0 EXIT ;  /* 0x000000000000094d */ /* 0x000fea0003800000 */
[----:B01234-:R-:W0:Y:S01]  /*b230*/  LDC.64 R4, c[0x0][0x3a0] ;  /* 0x0000e800ff047b82 */ /* 0x01fe220000000a00 */
[----:B------:R-:W1:Y:S01]  /*b240*/  LDCU UR4, c[0x0][0x3cc] ;  /* 0x00007980ff0477ac */ /* 0x000e620008000800 */
[----:B------:R-:W-:Y:S01]  /*b250*/  PRMT R0, R22, 0x9910, RZ ;  /* 0x0000991016007816 */ /* 0x000fe200000000ff */
        /* <DEDUP_REMOVED lines=15> */
[----:B0-----:R-:W-:Y:S01]  /*b350*/  STG.E.U8 desc[UR36][R2.64], R17 ;  /* 0x0000001102007986 */ /* 0x001fe2000c101124 */
[----:B------:R-:W-:Y:S05]  /*b360*/  EXIT ;  /* 0x000000000000794d */ /* 0x000fea0003800000 */
.L_x_3277:
[----:B------:R-:W0:Y:S02]  /*b370*/  F2I.S64.F64.TRUNC R16, R16 ;  /* 0x0000001000107311 */ /* 0x000e24000030d900 */
[----:B0-----:R-:W-:-:S05]  /*b380*/  IMAD.MOV.U32 R5, RZ, RZ, R16 ;  /* 0x000000ffff057224 */ /* 0x001fca00078e0010 */
[----:B------:R-:W-:Y:S01]  /*b390*/  STG.E.U8 desc[UR36][R2.64], R5 ;  /* 0x0000000502007986 */ /* 0x000fe2000c101124 */
[----:B------:R-:W-:Y:S05]  /*b3a0*/  EXIT ;  /* 0x000000000000794d */ /* 0x000fea0003800000 */
.L_x_3276:
[----:B------:R-:W-:-:S13]  /*b3b0*/  ISETP.NE.AND P0, PT, R0, 0x2, PT ;  /* 0x000000020000780c */ /* 0x000fda0003f05270 */
[----:B------:R-:W-:Y:S05]  /*b3c0*/  @!P0 BRA `(.L_x_3279) ;  /* 0x0000000000288947 */ /* 0x000fea0003800000 */
[----:B------:R-:W-:-:S13]  /*b3d0*/  ISETP.NE.AND P0, PT, R0, 0x3, PT ;  /* 0x000000030000780c */ /* 0x000fda0003f05270 */
[----:B------:R-:W-:Y:S05]  /*b3e0*/  @!P0 BRA `(.L_x_3280) ;  /* 0x0000000000148947 */ /* 0x000fea0003800000 */
[----:B------:R-:W-:-:S13]  /*b3f0*/  ISETP.NE.AND P0, PT, R0, 0x4, PT ;  /* 0x000000040000780c */ /* 0x000fda0003f05270 */
[----:B------:R-:W-:Y:S05]  /*b400*/  @P0 BRA `(.L_x_3278) ;  /* 0x0000000800b40947 */ /* 0x000fea0003800000 */
[----:B------:R-:W0:Y:S02]  /*b410*/  F2I.S64.F64.TRUNC R16, R16 ;  /* 0x0000001000107311 */ /* 0x000e24000030d900 */
[----:B0-----:R-:W-:Y:S01]  /*b420*/  STG.E.64 desc[UR36][R2.64], R16 ;  /* 0x0000001002007986 */ /* 0x001fe2000c101b24 */
[----:B------:R-:W-:Y:S05]  /*b430*/  EXIT ;  /* 0x000000000000794d */ /* 0x000fea0003800000 */
.L_x_3280:
[----:B------:R-:W0:Y:S02]  /*b440*/  F2I.F64.TRUNC R17, R16 ;  /* 0x0000001000117311 */ /* 0x000e24000030d100 */
[----:B0-----:R-:W-:Y:S01]  /*b450*/  STG.E desc[UR36][R2.64], R17 ;  /* 0x0000001102007986 */ /* 0x001fe2000c101924 */
[----:B------:R-:W-:Y:S05]  /*b460*/  EXIT ;  /* 0x000000000000794d */ /* 0x000fea0003800000 */
.L_x_3279:
[----:B------:R-:W0:Y:S02]  /*b470*/  F2I.F64.TRUNC R17, R16 ;  /* 0x0000001000117311 */ /* 0x000e24000030d100 */
[----:B0-----:R-:W-:Y:S01]  /*b480*/  STG.E.U16 desc[UR36][R2.64], R17 ;  /* 0x0000001102007986 */ /* 0x001fe2000c101524 */
[----:B------:R-:W-:Y:S05]  /*b490*/  EXIT ;  /* 0x000000000000794d */ /* 0x000fea0003800000 */
.L_x_3275:
        /* <DEDUP_REMOVED lines=11> */
[----:B------:R-:W-:Y:S01]  /*b550*/  STG.E desc[UR36][R2.64], R5 ;  /* 0x0000000502007986 */ /* 0x000fe2000c101924 */
[----:B------:R-:W-:Y:S05]  /*b560*/  EXIT ;  /* 0x000000000000794d */ /* 0x000fea0003800000 */
.L_x_3282:
        /* <DEDUP_REMOVED lines=8> */
.L_x_3281:
        /* <DEDUP_REMOVED lines=14> */
.L_x_3284:
        /* <DEDUP_REMOVED lines=9> */
.L_x_3283:
[----:B------:R-:W-:Y:S01]  /*b760*/  STG.E.64 desc[UR36][R2.64], R16 ;  /* 0x0000001002007986 */ /* 0x000fe2000c101b24 */
[----:B------:R-:W-:Y:S05]  /*b770*/  EXIT ;  /* 0x000000000000794d */ /* 0x000fea0003800000 */
.L_x_3274:
        /* <DEDUP_REMOVED lines=11> */
[----:B0-----:R-:W-:Y:S01]  /*b830*/  STG.E.U16 desc[UR36][R2.64], R17 ;  /* 0x0000001102007986 */ /* 0x001fe2000c101524 */
[----:B------:R-:W-:Y:S05]  /*b840*/  EXIT ;  /* 0x000000000000794d */ /* 0x000fea0003800000 */
.L_x_3288:
        /* <DEDUP_REMOVED lines=22> */
.L_x_3291:
[----:B------:R-:W-:-:S04]  /*b9b0*/  SHF.R.U32.HI R5, RZ, 0x18, R5 ;  /* 0x00000018ff057819 */ /* 0x000fc80000011605 */
[----:B------:R-:W-:-:S07]  /*b9c0*/  LOP3.LUT R0, R0, 0x80, R5, 0xf8, !PT ;  /* 0x0000008000007812 */ /* 0x000fce00078ef805 */
.L_x_3290:
[----:B------:R-:W-:Y:S05]  /*b9d0*/  BSYNC.RECONVERGENT B0 ;  /* 0x0000000000007941 */ /* 0x000fea0003800200 */
.L_x_3289:
[----:B------:R-:W-:Y:S01]  /*b9e0*/  STG.E.U8 desc[UR36][R2.64], R0 ;  /* 0x0000000002007986 */ /* 0x000fe2000c101124 */
[----:B------:R-:W-:Y:S05]  /*b9f0*/  EXIT ;  /* 0x000000000000794d */ /* 0x000fea0003800000 */
.L_x_3287:
        /* <DEDUP_REMOVED lines=22> */
.L_x_3294:
[----:B------:R-:W-:-:S04]  /*bb60*/  SHF.R.U32.HI R5, RZ, 0x18, R5 ;  /* 0x00000018ff057819 */ /* 0x000fc80000011605 */
[----:B------:R-:W-:-:S07]  /*bb70*/  LOP3.LUT R0, R0, 0x80, R5, 0xf8, !PT ;  /* 0x0000008000007812 */ /* 0x000fce00078ef805 */
.L_x_3293:
[----:B------:R-:W-:Y:S05]  /*bb80*/  BSYNC.RECONVERGENT B0 ;  /* 0x0000000000007941 */ /* 0x000fea0003800200 */
.L_x_3292:
[----:B------:R-:W-:Y:S01]  /*bb90*/  STG.E.U8 desc[UR36][R2.64], R0 ;  /* 0x0000000002007986 */ /* 0x000fe2000c101124 */
[----:B------:R-:W-:Y:S05]  /*bba0*/  EXIT ;  /* 0x000000000000794d */ /* 0x000fea0003800000 */
.L_x_3286:
        /* <DEDUP_REMOVED lines=26> */
.L_x_3296:
[----:B------:R-:W0:Y:S02]  /*bd50*/  F2I.U64.F64.TRUNC R16, R16 ;  /* 0x0000001000107311 */ /* 0x000e24000030d800 */
[----:B0-----:R-:W-:Y:S01]  /*bd60*/  STG.E.64 desc[UR36][R2.64], R16 ;  /* 0x0000001002007986 */ /* 0x001fe2000c101b24 */
[----:B------:R-:W-:Y:S05]  /*bd70*/  EXIT ;  /* 0x000000000000794d */ /* 0x000fea0003800000 */
.L_x_3295:
[----:B------:R-:W0:Y:S02]  /*bd80*/  F2I.U32.F64.TRUNC R17, R16 ;  /* 0x0000001000117311 */ /* 0x000e24000030d000 */
[----:B0-----:R-:W-:Y:S01]  /*bd90*/  STG.E desc[UR36][R2.64], R17 ;  /* 0x0000001102007986 */ /* 0x001fe2000c101924 */
[----:B------:R-:W-:Y:S05]  /*bda0*/  EXIT ;  /* 0x000000000000794d */ /* 0x000fea0003800000 */
.L_x_3285:
        /* <DEDUP_REMOVED lines=8> */
[----:B------:R-:W-:Y:S01]  /*be30*/  STG.E.U8 desc[UR36][R2.64], R5 ;  /* 0x0000000502007986 */ /* 0x000fe2000c101124 */
[----:B------:R-:W-:Y:S05]  /*be40*/  EXIT ;  /* 0x000000000000794d */ /* 0x000fea0003800000 */
.L_x_3298:
[----:B------:R-:W-:-:S05]  /*be50*/  CS2R R18, SRZ ;  /* 0x0000000000127805 */ /* 0x000fca000001ff00 */
[----:B------:R-:W-:Y:S01]  /*be60*/  STG.E.128 desc[UR36][R2.64], R16 ;  /* 0x0000001002007986 */ /* 0x000fe2000c101d24 */
[----:B------:R-:W-:Y:S05]  /*be70*/  EXIT ;  /* 0x000000000000794d */ /* 0x000fea0003800000 */
.L_x_3297:
[----:B------:R-:W-:-:S13]  /*be80*/  ISETP.NE.AND P0, PT, R0, 0xf, PT ;  /* 0x0000000f0000780c */ /* 0x000fda0003f05270 */
[----:B------:R-:W-:Y:S05]  /*be90*/  @!P0 BRA `(.L_x_3299) ;  /* 0x0000000400088947 */ /* 0x000fea0003800000 */
[----:B------:R-:W-:-:S13]  /*bea0*/  ISETP.NE.AND P0, PT, R0, 0x17, PT ;  /* 0x000000170000780c */ /* 0x000fda0003f05270 */
[----:B------:R-:W-:Y:S05]  /*beb0*/  @!P0 BRA `(.L_x_3300) ;  /* 0x0000000000a08947 */ /* 0x000fea0003800000 */
[----:B------:R-:W-:-:S13]  /*bec0*/  ISETP.NE.AND P0, PT, R0, 0x18, PT ;  /* 0x000000180000780c */ /* 0x000fda0003f05270 */
[----:B------:R-:W-:Y:S05]  /*bed0*/  @!P0 BRA `(.L_x_3301) ;  /* 0x0000000000448947 */ /* 0x000fea0003800000 */
.L_x_3278:
        /* <DEDUP_REMOVED lines=16> */
.L_x_3302:
[----:B------:R-:W-:Y:S05]  /*bfe0*/  EXIT ;  /* 0x000000000000794d */ /* 0x000fea0003800000 */
.L_x_3301:
        /* <DEDUP_REMOVED lines=17> */
.L_x_3304:
[----:B------:R-:W-:Y:S05]  /*c100*/  BSYNC.RECONVERGENT B0 ;  /* 0x0000000000007941 */ /* 0x000fea0003800200 */
.L_x_3303:
[----:B------:R-:W-:-:S05]  /*c110*/  LOP3.LUT R5, R0, 0x80, R5, 0xf8, !PT ;  /* 0x0000008000057812 */ /* 0x000fca00078ef805 */
[----:B------:R-:W-:Y:S01]  /*c120*/  STG.E.U8 desc[UR36][R2.64], R5 ;  /* 0x0000000502007986 */ /* 0x000fe2000c101124 */
[----:B------:R-:W-:Y:S05]  /*c130*/  EXIT ;  /* 0x000000000000794d */ /* 0x000fea0003800000 */
.L_x_3300:
        /* <DEDUP_REMOVED lines=16> */
.L_x_3306:
[----:B------:R-:W-:Y:S01]  /*c240*/  IMAD.MOV.U32 R0, RZ, RZ, 0x7f ;  /* 0x0000007fff007424 */ /* 0x000fe200078e00ff */
[----:B------:R-:W-:-:S04]  /*c250*/  ISETP.GT.U32.AND P0, PT, R4, 0x7f800000, PT ;  /* 0x7f8000000400780c */ /* 0x000fc80003f04070 */
[----:B------:R-:W-:-:S09]  /*c260*/  SEL R0, R0, 0x7c, P0 ;  /* 0x0000007c00007807 */ /* 0x000fd20000000000 */
.L_x_3307:
[----:B------:R-:W-:Y:S05]  /*c270*/  BSYNC.RECONVERGENT B0 ;  /* 0x0000000000007941 */ /* 0x000fea0003800200 */
.L_x_3305:
[----:B------:R-:W-:-:S04]  /*c280*/  SHF.R.U32.HI R5, RZ, 0x18, R5 ;  /* 0x00000018ff057819 */ /* 0x000fc80000011605 */
[----:B------:R-:W-:-:S05]  /*c290*/  LOP3.LUT R5, R0, 0x80, R5, 0xf8, !PT ;  /* 0x0000008000057812 */ /* 0x000fca00078ef805 */
[----:B------:R-:W-:Y:S01]  /*c2a0*/  STG.E.U8 desc[UR36][R2.64], R5 ;  /* 0x0000000502007986 */ /* 0x000fe2000c101124 */
[----:B------:R-:W-:Y:S05]  /*c2b0*/  EXIT ;  /* 0x000000000000794d */ /* 0x000fea0003800000 */
.L_x_3299:
        /* <DEDUP_REMOVED lines=8> */
.L_x_3308:
        /* <DEDUP_REMOVED lines=12> */
.L_x_3376:


//--------------------- .text._ZN2at6native18elementwise_kernelILi128ELi2EZNS0_22gpu_kernel_impl_nocastIZZZNS0_65_GLOBAL__N__eb3311e5_27_ActivationHardtanhKernel_cu_9e10b42f_292924hardtanh_backward_kernelERNS_14TensorIteratorERKN3c106ScalarES9_ENKUlvE_clEvENKUlvE_clEvEUlddE_EEvRNS_18TensorIteratorBaseERKT_EUliE_EEviT1_ --------------------------
	.section	.text._ZN2at6native18elementwise_kernelILi128ELi2EZNS0_22gpu_kernel_impl_nocastIZZZNS0_65_GLOBAL__N__eb3311e5_27_ActivationHardtanhKernel_cu_9e10b42f_292924hardtanh_backward_kernelERNS_14TensorIteratorERKN3c106ScalarES9_ENKUlvE_clEvENKUlvE_clEvEUlddE_EEvRNS_18TensorIteratorBaseERKT_EUliE_EEviT1_,"ax",@progbits
	.align	128
        .global         _ZN2at6native18elementwise_kernelILi128ELi2EZNS0_22gpu_kernel_impl_nocastIZZZNS0_65_GLOBAL__N__eb3311e5_27_ActivationHardtanhKernel_cu_9e10b42f_292924hardtanh_backward_kernelERNS_14TensorIteratorERKN3c106ScalarES9_ENKUlvE_clEvENKUlvE_clEvEUlddE_EEvRNS_18TensorIteratorBaseERKT_EUliE_EEviT1_
        .type           _ZN2at6native18elementwise_kernelILi128ELi2EZNS0_22gpu_kernel_impl_nocastIZZZNS0_65_GLOBAL__N__eb3311e5_27_ActivationHardtanhKernel_cu_9e10b42f_292924hardtanh_backward_kernelERNS_14TensorIteratorERKN3c106ScalarES9_ENKUlvE_clEvENKUlvE_clEvEUlddE_EEvRNS_18TensorIteratorBaseERKT_EUliE_EEviT1_,@function
        .size           _ZN2at6native18elementwise_kernelILi128ELi2EZNS0_22gpu_kernel_impl_nocastIZZZNS0_65_GLOBAL__N__eb3311e5_27_ActivationHardtanhKernel_cu_9e10b42f_292924hardtanh_backward_kernelERNS_14TensorIteratorERKN3c106ScalarES9_ENKUlvE_clEvENKUlvE_clEvEUlddE_EEvRNS_18TensorIteratorBaseERKT_EUliE_EEviT1_,(.L_x_3377 - _ZN2at6native18elementwise_kernelILi128ELi2EZNS0_22gpu_kernel_impl_nocastIZZZNS0_65_GLOBAL__N__eb3311e5_27_ActivationHardtanhKernel_cu_9e10b42f_292924hardtanh_backward_kernelERNS_14TensorIteratorERKN3c106ScalarES9_ENKUlvE_clEvENKUlvE_clEvEUlddE_EEvRNS_18TensorIteratorBaseERKT_EUliE_EEviT1_)
        .other          _ZN2at6native18elementwise_kernelILi128ELi2EZNS0_22gpu_kernel_impl_nocastIZZZNS0_65_GLOBAL__N__eb3311e5_27_ActivationHardtanhKernel_cu_9e10b42f_292924hardtanh_backward_kernelERNS_14TensorIteratorERKN3c106ScalarES9_ENKUlvE_clEvENKUlvE_clEvEUlddE_EEvRNS_18TensorIteratorBaseERKT_EUliE_EEviT1_,@"STO_CUDA_ENTRY STV_DEFAULT"
_ZN2at6native18elementwise_kernelILi128ELi2EZNS0_22gpu_kernel_impl_nocastIZZZNS0_65_GLOBAL__N__eb3311e5_27_ActivationHardtanhKernel_cu_9e10b42f_292924hardtanh_backward_kernelERNS_14TensorIteratorERKN3c106ScalarES9_ENKUlvE_clEvENKUlvE_clEvEUlddE_EEvRNS_18TensorIteratorBaseERKT_EUliE_EEviT1_:
.text._ZN2at6native18elementwise_kernelILi128ELi2EZNS0_22gpu_kernel_impl_nocastIZZZNS0_65_GLOBAL__N__eb3311e5_27_ActivationHardtanhKernel_cu_9e10b42f_292924hardtanh_backward_kernelERNS_14TensorIteratorERKN3c106ScalarES9_ENKUlvE_clEvENKUlvE_clEvEUlddE_EEvRNS_18TensorIteratorBaseERKT_EUliE_EEviT1_:
        /* <DEDUP_REMOVED lines=14> */
[----:B------:R-:W1:Y:S01]  /*00e0*/  LDCU.64 UR8, c[0x0][0x600] ;  /* 0x0000c000ff0877ac */ /* 0x000e620008000a00 */
[----:B0-----:R-:W1:Y:S06]  /*00f0*/  LDG.E.64 R4, desc[UR6][R4.64] ;  /* 0x0000000604047981 */ /* 0x001e6c000c1e1b00 */
[----:B------:R-:W0:Y:S01]  /*0100*/  LDC.64 R10, c[0x0][0x5e8] ;  /* 0x00017a00ff0a7b82 */ /* 0x000e220000000a00 */
[----:B------:R-:W-:Y:S01]  /*0110*/  CS2R R6, SRZ ;  /* 0x0000000000067805 */ /* 0x000fe2000001ff00 */
[----:B-1----:R-:W-:-:S14]  /*0120*/  DSETP.GTU.AND P0, PT, R4, UR8, PT ;  /* 0x0000000804007e2a */ /* 0x002fdc000bf0c000 */
[----:B0-----:R-:W-:Y:S05]  /*0130*/  @!P0 BRA `(.L_x_3312) ;  /* 0x0000000000188947 */ /* 0x001fea0003800000 */
[----:B------:R-:W0:Y:S01]  /*0140*/  LDC.64 R8, c[0x0][0x5f0] ;  /* 0x00017c00ff087b82 */ /* 0x000e220000000a00 */
[----:B------:R-:W1:Y:S01]  /*0150*/  LDCU.64 UR8, c[0x0][0x608] ;  /* 0x0000c100ff0877ac */ /* 0x000e620008000a00 */
[----:B0-----:R-:W2:Y:S01]  /*0160*/  LDG.E.64 R8, desc[UR6][R8.64] ;  /* 0x0000000608087981 */ /* 0x001ea2000c1e1b00 */
[----:B-1----:R-:W-:-:S06]  /*0170*/  DSETP.GE.AND P0, PT, R4, UR8, PT ;  /* 0x0000000804007e2a */ /* 0x002fcc000bf06000 */
[----:B--2---:R-:W-:Y:S02]  /*0180*/  FSEL R6, R8, RZ, !P0 ;  /* 0x000000ff08067208 */ /* 0x004fe40004000000 */
[----:B------:R-:W-:-:S07]  /*0190*/  FSEL R7, R9, RZ, !P0 ;  /* 0x000000ff09077208 */ /* 0x000fce0004000000 */
.L_x_3312:
[----:B------:R0:W-:Y:S01]  /*01a0*/  STG.E.64 desc[UR6][R10.64], R6 ;  /* 0x000000060a007986 */ /* 0x0001e2000c101b06 */
[----:B------:R-:W-:-:S07]  /*01b0*/  IADD3 R3, PT, PT, R3, 0x80, RZ ;  /* 0x0000008003037810 */ /* 0x000fce0007ffe0ff */
.L_x_3311:
[----:B------:R-:W-:Y:S05]  /*01c0*/  BSYNC.RECONVERGENT B0 ;  /* 0x0000000000007941 */ /* 0x000fea0003800200 */
.L_x_3310:
[----:B------:R-:W-:-:S13]  /*01d0*/  ISETP.GE.AND P0, PT, R3, UR4, PT ;  /* 0x0000000403007c0c */ /* 0x000fda000bf06270 */
[----:B------:R-:W-:Y:S05]  /*01e0*/  @P0 EXIT ;  /* 0x000000000000094d */ /* 0x000fea0003800000 */
[----:B------:R-:W1:Y:S01]  /*01f0*/  LDC.64 R2, c[0x0][0x5f8] ;  /* 0x00017e00ff027b82 */ /* 0x000e620000000a00 */
[----:B------:R-:W2:Y:S01]  /*0200*/  LDCU.64 UR4, c[0x0][0x600] ;  /* 0x0000c000ff0477ac */ /* 0x000ea20008000a00 */
[----:B-1----:R-:W2:Y:S06]  /*0210*/  LDG.E.64 R2, desc[UR6][R2.64] ;  /* 0x0000000602027981 */ /* 0x002eac000c1e1b00 */
[----:B------:R-:W1:Y:S01]  /*0220*/  LDC.64 R8, c[0x0][0x5e8] ;  /* 0x00017a00ff087b82 */ /* 0x000e620000000a00 */
[----:B------:R-:W-:Y:S01]  /*0230*/  CS2R R4, SRZ ;  /* 0x0000000000047805 */ /* 0x000fe2000001ff00 */
[----:B--2---:R-:W-:-:S14]  /*0240*/  DSETP.GTU.AND P0, PT, R2, UR4, PT ;  /* 0x0000000402007e2a */ /* 0x004fdc000bf0c000 */
[----:B-1----:R-:W-:Y:S05]  /*0250*/  @!P0 BRA `(.L_x_3313) ;  /* 0x0000000000188947 */ /* 0x002fea0003800000 */
[----:B0-----:R-:W0:Y:S01]  /*0260*/  LDC.64 R6, c[0x0][0x5f0] ;  /* 0x00017c00ff067b82 */ /* 0x001e220000000a00 */
[----:B------:R-:W1:Y:S01]  /*0270*/  LDCU.64 UR4, c[0x0][0x608] ;  /* 0x0000c100ff0477ac */ /* 0x000e620008000a00 */
[----:B0-----:R-:W2:Y:S01]  /*0280*/  LDG.E.64 R4, desc[UR6][R6.64] ;  /* 0x0000000606047981 */ /* 0x001ea2000c1e1b00 */
[----:B-1----:R-:W-:-:S06]  /*0290*/  DSETP.GE.AND P0, PT, R2, UR4, PT ;  /* 0x0000000402007e2a */ /* 0x002fcc000bf06000 */
[----:B--2---:R-:W-:Y:S02]  /*02a0*/  FSEL R4, R4, RZ, !P0 ;  /* 0x000000ff04047208 */ /* 0x004fe40004000000 */
[----:B------:R-:W-:-:S07]  /*02b0*/  FSEL R5, R5, RZ, !P0 ;  /* 0x000000ff05057208 */ /* 0x000fce0004000000 */
.L_x_3313:
[----:B------:R-:W-:Y:S01]  /*02c0*/  STG.E.64 desc[UR6][R8.64], R4 ;  /* 0x0000000408007986 */ /* 0x000fe2000c101b06 */
[----:B------:R-:W-:Y:S05]  /*02d0*/  EXIT ;  /* 0x000000000000794d */ /* 0x000fea0003800000 */
.L_x_3309:
        /* <DEDUP_REMOVED lines=355> */
.L_x_3316:
[----:B------:R-:W0:Y:S02]  /*1910*/  LDCU.64 UR8, c[0x0][0x5f8] ;  /* 0x0000bf00ff0877ac */ /* 0x000e240008000a00 */
[----:B0-----:R-:W-:-:S04]  /*1920*/  IADD3 R8, P0, PT, R6, UR8, RZ ;  /* 0x0000000806087c10 */ /* 0x001fc8000ff1e0ff */
[----:B------:R-:W-:Y:S01]  /*1930*/  IADD3.X R9, PT, PT, RZ, UR9, RZ, P0, !PT ;  /* 0x00000009ff097c10 */ /* 0x000fe200087fe4ff */
[----:B------:R-:W0:Y:S05]  /*1940*/  LDCU.64 UR8, c[0x0][0x600] ;  /* 0x0000c000ff0877ac */ /* 0x000e2a0008000a00 */
[----:B------:R-:W0:Y:S02]  /*1950*/  LDG.E.64 R8, desc[UR6][R8.64] ;  /* 0x0000000608087981 */ /* 0x000e24000c1e1b00 */
[----:B0-----:R-:W-:Y:S01]  /*1960*/  DSETP.GTU.AND P0, PT, R8, UR8, PT ;  /* 0x0000000808007e2a */ /* 0x001fe2000bf0c000 */
[----:B------:R-:W0:-:S13]  /*1970*/  LDCU.64 UR8, c[0x0][0x5e8] ;  /* 0x0000bd00ff0877ac */ /* 0x000e1a0008000a00 */
[----:B------:R-:W1:Y:S08]  /*1980*/  @P0 LDC.64 R6, c[0x0][0x5f0] ;  /* 0x00017c00ff060b82 */ /* 0x000e700000000a00 */
[----:B------:R-:W2:Y:S01]  /*1990*/  @P0 LDC.64 R10, c[0x0][0x608] ;  /* 0x00018200ff0a0b82 */ /* 0x000ea20000000a00 */
[----:B-1----:R-:W-:-:S04]  /*19a0*/  @P0 IADD3 R6, P1, PT, R4, R6, RZ ;  /* 0x0000000604060210 */ /* 0x002fc80007f3e0ff */
[----:B------:R-:W-:-:S06]  /*19b0*/  @P0 IADD3.X R7, PT, PT, RZ, R7, RZ, P1, !PT ;  /* 0x00000007ff070210 */ /* 0x000fcc0000ffe4ff */
[----:B------:R-:W3:Y:S01]  /*19c0*/  @P0 LDG.E.64 R6, desc[UR6][R6.64] ;  /* 0x0000000606060981 */ /* 0x000ee2000c1e1b00 */
[----:B--2---:R-:W-:Y:S01]  /*19d0*/  @P0 DSETP.GE.AND P1, PT, R8, R10, PT ;  /* 0x0000000a0800022a */ /* 0x004fe20003f26000 */
[----:B------:R-:W-:Y:S02]  /*19e0*/  IADD3 R3, PT, PT, R3, 0x80, RZ ;  /* 0x0000008003037810 */ /* 0x000fe40007ffe0ff */
[----:B0-----:R-:W-:Y:S02]  /*19f0*/  IADD3 R10, P2, PT, R5, UR8, RZ ;  /* 0x00000008050a7c10 */ /* 0x001fe4000ff5e0ff */
[----:B------:R-:W-:Y:S02]  /*1a00*/  CS2R R4, SRZ ;  /* 0x0000000000047805 */ /* 0x000fe4000001ff00 */
[----:B------:R-:W-:Y:S02]  /*1a10*/  IADD3.X R11, PT, PT, RZ, UR9, RZ, P2, !PT ;  /* 0x00000009ff0b7c10 */ /* 0x000fe400097fe4ff */
[----:B---3--:R-:W-:-:S02]  /*1a20*/  @P0 FSEL R8, R6, RZ, !P1 ;  /* 0x000000ff06080208 */ /* 0x008fc40004800000 */
[----:B------:R-:W-:Y:S02]  /*1a30*/  @P0 FSEL R9, R7, RZ, !P1 ;  /* 0x000000ff07090208 */ /* 0x000fe40004800000 */
[----:B------:R-:W-:Y:S02]  /*1a40*/  @P0 MOV R4, R8 ;  /* 0x0000000800040202 */ /* 0x000fe40000000f00 */
[----:B------:R-:W-:-:S05]  /*1a50*/  @P0 MOV R5, R9 ;  /* 0x0000000900050202 */ /* 0x000fca0000000f00 */
[----:B------:R0:W-:Y:S02]  /*1a60*/  STG.E.64 desc[UR6][R10.64], R4 ;  /* 0x000000040a007986 */ /* 0x0001e4000c101b06 */
.L_x_3315:
[----:B------:R-:W-:Y:S05]  /*1a70*/  BSYNC.RECONVERGENT B0 ;  /* 0x0000000000007941 */ /* 0x000fea0003800200 */
.L_x_3314:
        /* <DEDUP_REMOVED lines=350> */
.L_x_3317:
[----:B------:R-:W0:Y:S01]  /*3060*/  LDCU.128 UR8, c[0x0][0x5f0] ;  /* 0x0000be00ff0877ac */ /* 0x000e220008000c00 */
[----:B------:R-:W1:Y:S01]  /*3070*/  LDCU.64 UR4, c[0x0][0x600] ;  /* 0x0000c000ff0477ac */ /* 0x000e620008000a00 */
[----:B0-----:R-:W-:-:S04]  /*3080*/  IADD3 R6, P0, PT, R4, UR10, RZ ;  /* 0x0000000a04067c10 */ /* 0x001fc8000ff1e0ff */
[----:B------:R-:W-:-:S06]  /*3090*/  IADD3.X R7, PT, PT, RZ, UR11, RZ, P0, !PT ;  /* 0x0000000bff077c10 */ /* 0x000fcc00087fe4ff */
[----:B------:R-:W1:Y:S01]  /*30a0*/  LDG.E.64 R6, desc[UR6][R6.64] ;  /* 0x0000000606067981 */ /* 0x000e62000c1e1b00 */
[----:B------:R-:W-:-:S04]  /*30b0*/  IADD3 R4, P1, PT, R2, UR8, RZ ;  /* 0x0000000802047c10 */ /* 0x000fc8000ff3e0ff */
[----:B------:R-:W-:Y:S01]  /*30c0*/  IADD3.X R5, PT, PT, RZ, UR9, RZ, P1, !PT ;  /* 0x00000009ff057c10 */ /* 0x000fe20008ffe4ff */
[----:B-1----:R-:W-:Y:S01]  /*30d0*/  DSETP.GTU.AND P0, PT, R6, UR4, PT ;  /* 0x0000000406007e2a */ /* 0x002fe2000bf0c000 */
[----:B------:R-:W0:-:S13]  /*30e0*/  LDCU.64 UR4, c[0x0][0x5e8] ;  /* 0x0000bd00ff0477ac */ /* 0x000e1a0008000a00 */
[----:B------:R-:W2:Y:S01]  /*30f0*/  @P0 LDG.E.64 R4, desc[UR6][R4.64] ;  /* 0x0000000604040981 */ /* 0x000ea2000c1e1b00 */
[----:B------:R-:W1:Y:S02]  /*3100*/  @P0 LDC.64 R8, c[0x0][0x608] ;  /* 0x00018200ff080b82 */ /* 0x000e640000000a00 */
[----:B-1----:R-:W-:Y:S01]  /*3110*/  @P0 DSETP.GE.AND P1, PT, R6, R8, PT ;  /* 0x000000080600022a */ /* 0x002fe20003f26000 */
[----:B0-----:R-:W-:Y:S02]  /*3120*/  IADD3 R8, P2, PT, R3, UR4, RZ ;  /* 0x0000000403087c10 */ /* 0x001fe4000ff5e0ff */
[----:B------:R-:W-:Y:S02]  /*3130*/  CS2R R2, SRZ ;  /* 0x0000000000027805 */ /* 0x000fe4000001ff00 */
[----:B------:R-:W-:Y:S02]  /*3140*/  IADD3.X R9, PT, PT, RZ, UR5, RZ, P2, !PT ;  /* 0x00000005ff097c10 */ /* 0x000fe400097fe4ff */
[----:B--2---:R-:W-:-:S02]  /*3150*/  @P0 FSEL R0, R4, RZ, !P1 ;  /* 0x000000ff04000208 */ /* 0x004fc40004800000 */
[----:B------:R-:W-:Y:S02]  /*3160*/  @P0 FSEL R7, R5, RZ, !P1 ;  /* 0x000000ff05070208 */ /* 0x000fe40004800000 */
[----:B------:R-:W-:Y:S02]  /*3170*/  @P0 MOV R2, R0 ;  /* 0x0000000000020202 */ /* 0x000fe40000000f00 */
[----:B------:R-:W-:-:S05]  /*3180*/  @P0 MOV R3, R7 ;  /* 0x0000000700030202 */ /* 0x000fca0000000f00 */
[----:B------:R-:W-:Y:S01]  /*3190*/  STG.E.64 desc[UR6][R8.64], R2 ;  /* 0x0000000208007986 */ /* 0x000fe2000c101b06 */
[----:B------:R-:W-:Y:S05]  /*31a0*/  EXIT ;  /* 0x000000000000794d */ /* 0x000fea0003800000 */
.L_x_3318:
        /* <DEDUP_REMOVED lines=13> */
.L_x_3377:


//--------------------- .text._ZN2at6native27unrolled_elementwise_kernelIZZZNS0_65_GLOBAL__N__eb3311e5_27_ActivationHardtanhKernel_cu_9e10b42f_292924hardtanh_backward_kernelERNS_14TensorIteratorERKN3c106ScalarES8_ENKUlvE_clEvENKUlvE_clEvEUlddE_St5arrayIPcLm3EELi4E23TrivialOffsetCalculatorILi2EjESF_ILi1EjENS0_6memory15LoadWithoutCastENSI_16StoreWithoutCastEEEviT_T0_T2_T3_T4_T5_ --------------------------
	.section	.text._ZN2at6native27unrolled_elementwise_kernelIZZZNS0_65_GLOBAL__N__eb3311e5_27_ActivationHardtanhKernel_cu_9e10b42f_292924hardtanh_backward_kernelERNS_14TensorIteratorERKN3c106ScalarES8_ENKUlvE_clEvENKUlvE_clEvEUlddE_St5arrayIPcLm3EELi4E23TrivialOffsetCalculatorILi2EjESF_ILi1EjENS0_6memory15LoadWithoutCastENSI_16StoreWithoutCastEEEviT_T0_T2_T3_T4_T5_,"ax",@progbits
	.align	128
        .global         _ZN2at6native27unrolled_elementwise_kernelIZZZNS0_65_GLOBAL__N__eb3311e5_27_ActivationHardtanhKernel_cu_9e10b42f_292924hardtanh_backward_kernelERNS_14TensorIteratorERKN3c106ScalarES8_ENKUlvE_clEvENKUlvE_clEvEUlddE_St5arrayIPcLm3EELi4E23TrivialOffsetCalculatorILi2EjESF_ILi1EjENS0_6memory15LoadWithoutCastENSI_16StoreWithoutCastEEEviT_T0_T2_T3_T4_T5_
        .type           _ZN2at6native27unrolled_elementwise_kernelIZZZNS0_65_GLOBAL__N__eb3311e5_27_ActivationHardtanhKernel_cu_9e10b42f_292924hardtanh_backward_kernelERNS_14TensorIteratorERKN3c106ScalarES8_ENKUlvE_clEvENKUlvE_clEvEUlddE_St5arrayIPcLm3EELi4E23TrivialOffsetCalculatorILi2EjESF_ILi1EjENS0_6memory15LoadWithoutCastENSI_16StoreWithoutCastEEEviT_T0_T2_T3_T4_T5_,@function
        .size           _ZN2at6native27unrolled_elementwise_kernelIZZZNS0_65_GLOBAL__N__eb3311e5_27_ActivationHardtanhKernel_cu_9e10b42f_292924hardtanh_backward_kernelERNS_14TensorIteratorERKN3c106ScalarES8_ENKUlvE_clEvENKUlvE_clEvEUlddE_St5arrayIPcLm3EELi4E23TrivialOffsetCalculatorILi2EjESF_ILi1EjENS0_6memory15LoadWithoutCastENSI_16StoreWithoutCastEEEviT_T0_T2_T3_T4_T5_,(.L_x_3378 - _ZN2at6native27unrolled_elementwise_kernelIZZZNS0_65_GLOBAL__N__eb3311e5_27_ActivationHardtanhKernel_cu_9e10b42f_292924hardtanh_backward_kernelERNS_14TensorIteratorERKN3c106ScalarES8_ENKUlvE_clEvENKUlvE_clEvEUlddE_St5arrayIPcLm3EELi4E23TrivialOffsetCalculatorILi2EjESF_ILi1EjENS0_6memory15LoadWithoutCastENSI_16StoreWithoutCastEEEviT_T0_T2_T3_T4_T5_)
        .other          _ZN2at6native27unrolled_elementwise_kernelIZZZNS0_65_GLOBAL__N__eb3311e5_27_ActivationHardtanhKernel_cu_9e10b42f_292924hardtanh_backward_kernelERNS_14TensorIteratorERKN3c106ScalarES8_ENKUlvE_clEvENKUlvE_clEvEUlddE_St5arrayIPcLm3EELi4E23TrivialOffsetCalculatorILi2EjESF_ILi1EjENS0_6memory15LoadWithoutCastENSI_16StoreWithoutCastEEEviT_T0_T2_T3_T4_T5_,@"STO_CUDA_ENTRY STV_DEFAULT"
_ZN2at6native27unrolled_elementwise_kernelIZZZNS0_65_GLOBAL__N__eb3311e5_27_ActivationHardtanhKernel_cu_9e10b42f_292924hardtanh_backward_kernelERNS_14TensorIteratorERKN3c106ScalarES8_ENKUlvE_clEvENKUlvE_clEvEUlddE_St5arrayIPcLm3EELi4E23TrivialOffsetCalculatorILi2EjESF_ILi1EjENS0_6memory15LoadWithoutCastENSI_16StoreWithoutCastEEEviT_T0_T2_T3_T4_T5_:
.text._ZN2at6native27unrolled_elementwise_kernelIZZZNS0_65_GLOBAL__N__eb3311e5_27_ActivationHardtanhKernel_cu_9e10b42f_292924hardtanh_backward_kernelERNS_14TensorIteratorERKN3c106ScalarES8_ENKUlvE_clEvENKUlvE_clEvEUlddE_St5arrayIPcLm3EELi4E23TrivialOffsetCalculatorILi2EjESF_ILi1EjENS0_6memory15LoadWithoutCastENSI_16StoreWithoutCastEEEviT_T0_T2_T3_T4_T5_:
[----:B------:R-:W-:Y:S01]  /*0000*/  LDC R1, c[0x0][0x37c] ;  /* 0x0000df00ff017b82 */ /* 0x000fe20000000800 */
[----:B------:R-:W0:Y:S07]  /*0010*/  S2R R0, SR_CTAID.X ;  /* 0x0000000000007919 */ /* 0x000e2e0000002500 */
[----:B------:R-:W0:Y:S01]  /*0020*/  LDC R3, c[0x0][0x380] ;  /* 0x0000e000ff037b82 */ /* 0x000e220000000800 */
[----:B------:R-:W1:Y:S01]  /*0030*/  LDCU.64 UR4, c[0x0][0x358] ;  /* 0x00006b00ff0477ac */ /* 0x000e620008000a00 */
[----:B------:R-:W-:Y:S01]  /*0040*/  CS2R R4, SRZ ;  /* 0x0000000000047805 */ /* 0x000fe2000001ff00 */
[----:B------:R-:W2:Y:S01]  /*0050*/  S2R R25, SR_TID.X ;  /* 0x0000000000197919 */ /* 0x000ea20000002100 */
[----:B------:R-:W-:Y:S01]  /*0060*/  CS2R R14, SRZ ;  /* 0x00000000000e7805 */ /* 0x000fe2000001ff00 */
[----:B------:R-:W3:Y:S01]  /*0070*/  LDCU.64 UR6, c[0x0][0x388] ;  /* 0x00007100ff0677ac */ /* 0x000ee20008000a00 */
[----:B------:R-:W4:Y:S01]  /*0080*/  LDCU.64 UR8, c[0x0][0x390] ;  /* 0x00007200ff0877ac */ /* 0x000f220008000a00 */
[----:B0-----:R-:W-:-:S02]  /*0090*/  IMAD R22, R0, -0x200, R3 ;  /* 0xfffffe0000167824 */ /* 0x001fc400078e0203 */
[----:B--2---:R-:W-:-:S03]  /*00a0*/  IMAD.MOV.U32 R23, RZ, RZ, R25 ;  /* 0x000000ffff177224 */ /* 0x004fc600078e0019 */
[----:B------:R-:W-:-:S13]  /*00b0*/  ISETP.GE.AND P0, PT, R25, R22, PT ;  /* 0x000000161900720c */ /* 0x000fda0003f06270 */
[----:B------:R-:W-:Y:S01]  /*00c0*/  @!P0 VIADD R25, R23, 0x80 ;  /* 0x0000008017198836 */ /* 0x000fe20000000000 */
[----:B------:R-:W0:Y:S01]  /*00d0*/  @!P0 LDC.64 R10, c[0x0][0x3a8] ;  /* 0x0000ea00ff0a8b82 */ /* 0x000e220000000a00 */
[----:B------:R-:W-:-:S03]  /*00e0*/  @!P0 IMAD R13, R0, 0x200, R23 ;  /* 0x00000200000d8824 */ /* 0x000fc600078e0217 */
[----:B------:R-:W-:-:S04]  /*00f0*/  ISETP.GE.AND P1, PT, R25, R22, PT ;  /* 0x000000161900720c */ /* 0x000fc80003f26270 */
[----:B------:R-:W2:Y:S09]  /*0100*/  @!P0 LDC.64 R16, c[0x0][0x3b0] ;  /* 0x0000ec00ff108b82 */ /* 0x000eb20000000a00 */
[----:B------:R-:W-:Y:S01]  /*0110*/  @!P1 IMAD R21, R0, 0x200, R25 ;  /* 0x0000020000159824 */ /* 0x000fe200078e0219 */
[----:B------:R-:W5:Y:S01]  /*0120*/  @!P1 LDC.64 R2, c[0x0][0x3b0] ;  /* 0x0000ec00ff029b82 */ /* 0x000f620000000a00 */
[----:B------:R-:W-:-:S05]  /*0130*/  @!P1 VIADD R25, R25, 0x80 ;  /* 0x0000008019199836 */ /* 0x000fca0000000000 */
[----:B------:R-:W-:Y:S01]  /*0140*/  ISETP.GE.AND P3, PT, R25, R22, PT ;  /* 0x000000161900720c */ /* 0x000fe20003f66270 */
[----:B0-----:R-:W-:Y:S01]  /*0150*/  @!P0 IMAD.WIDE.U32 R10, R13, 0x8, R10 ;  /* 0x000000080d0a8825 */ /* 0x001fe200078e000a */
[----:B------:R-:W0:Y:S04]  /*0160*/  @!P1 LDC.64 R28, c[0x0][0x3a8] ;  /* 0x0000ea00ff1c9b82 */ /* 0x000e280000000a00 */
[----:B-1----:R1:W4:Y:S07]  /*0170*/  @!P0 LDG.E.64 R4, desc[UR4][R10.64] ;  /* 0x000000040a048981 */ /* 0x00232e000c1e1b00 */
[----:B------:R-:W-:Y:S01]  /*0180*/  @!P3 IMAD R27, R0, 0x200, R25 ;  /* 0x00000200001bb824 */ /* 0x000fe200078e0219 */
[----:B------:R-:W3:Y:S01]  /*0190*/  @!P3 LDC.64 R18, c[0x0][0x3b0] ;  /* 0x0000ec00ff12bb82 */ /* 0x000ee20000000a00 */
[----:B------:R-:W-:-:S05]  /*01a0*/  @!P3 VIADD R25, R25, 0x80 ;  /* 0x000000801919b836 */ /* 0x000fca0000000000 */
[----:B------:R-:W-:Y:S02]  /*01b0*/  ISETP.GE.AND P2, PT, R25, R22, PT ;  /* 0x000000161900720c */ /* 0x000fe40003f46270 */
[----:B------:R-:W0:Y:S11]  /*01c0*/  @!P3 LDC.64 R8, c[0x0][0x3a8] ;  /* 0x0000ea00ff08bb82 */ /* 0x000e360000000a00 */
[----:B------:R-:W3:Y:S08]  /*01d0*/  @!P2 LDC.64 R6, c[0x0][0x3b0] ;  /* 0x0000ec00ff06ab82 */ /* 0x000ef00000000a00 */
[----:B-1----:R-:W1:Y:S01]  /*01e0*/  @!P2 LDC.64 R10, c[0x0][0x3a8] ;  /* 0x0000ea00ff0aab82 */ /* 0x002e620000000a00 */
[----:B--2---:R-:W-:Y:S01]  /*01f0*/  @!P0 IMAD.WIDE.U32 R16, R13, 0x8, R16 ;  /* 0x000000080d108825 */ /* 0x004fe200078e0010 */
[----:B------:R-:W-:-:S03]  /*0200*/  CS2R R12, SRZ ;  /* 0x00000000000c7805 */ /* 0x000fc6000001ff00 */
[----:B------:R-:W-:-:S03]  /*0210*/  @!P2 IMAD R26, R0, 0x200, R25 ;  /* 0x00000200001aa824 */ /* 0x000fc600078e0219 */
[----:B------:R2:W4:Y:S01]  /*0220*/  @!P0 LDG.E.64 R12, desc[UR4][R16.64] ;  /* 0x00000004100c8981 */ /* 0x000522000c1e1b00 */
[----:B-----5:R-:W-:Y:S01]  /*0230*/  @!P1 IMAD.WIDE.U32 R2, R21, 0x8, R2 ;  /* 0x0000000815029825 */ /* 0x020fe200078e0002 */
[----:B------:R-:W-:Y:S02]  /*0240*/  CS2R R24, SRZ ;  /* 0x0000000000187805 */ /* 0x000fe4000001ff00 */
[----:B--2---:R-:W-:Y:S01]  /*0250*/  CS2R R16, SRZ ;  /* 0x0000000000107805 */ /* 0x004fe2000001ff00 */
[----:B---3--:R-:W-:-:S04]  /*0260*/  @!P2 IMAD.WIDE.U32 R6, R26, 0x8, R6 ;  /* 0x000000081a06a825 */ /* 0x008fc800078e0006 */
[----:B------:R-:W-:Y:S01]  /*0270*/  @!P3 IMAD.WIDE.U32 R18, R27, 0x8, R18 ;  /* 0x000000081b12b825 */ /* 0x000fe200078e0012 */
[----:B------:R2:W3:Y:S04]  /*0280*/  @!P1 LDG.E.64 R16, desc[UR4][R2.64] ;  /* 0x0000000402109981 */ /* 0x0004e8000c1e1b00 */
[----:B------:R-:W5:Y:S01]  /*0290*/  @!P2 LDG.E.64 R24, desc[UR4][R6.64] ;  /* 0x000000040618a981 */ /* 0x000f62000c1e1b00 */
[----:B0-----:R-:W-:-:S04]  /*02a0*/  @!P1 IMAD.WIDE.U32 R28, R21, 0x8, R28 ;  /* 0x00000008151c9825 */ /* 0x001fc800078e001c */
[----:B--2---:R-:W-:Y:S01]  /*02b0*/  @!P3 IMAD.WIDE.U32 R2, R27, 0x8, R8 ;  /* 0x000000081b02b825 */ /* 0x004fe200078e0008 */
[----:B------:R-:W-:Y:S01]  /*02c0*/  CS2R R20, SRZ ;  /* 0x0000000000147805 */ /* 0x000fe2000001ff00 */
[----:B------:R-:W2:Y:S02]  /*02d0*/  @!P1 LDG.E.64 R14, desc[UR4][R28.64] ;  /* 0x000000041c0e9981 */ /* 0x000ea4000c1e1b00 */
[----:B-1----:R-:W-:Y:S01]  /*02e0*/  @!P2 IMAD.WIDE.U32 R26, R26, 0x8, R10 ;  /* 0x000000081a1aa825 */ /* 0x002fe200078e000a */
[----:B------:R-:W-:Y:S02]  /*02f0*/  CS2R R10, SRZ ;  /* 0x00000000000a7805 */ /* 0x000fe4000001ff00 */
[----:B------:R-:W-:Y:S01]  /*0300*/  CS2R R8, SRZ ;  /* 0x0000000000087805 */ /* 0x000fe2000001ff00 */
[----:B------:R-:W2:Y:S04]  /*0310*/  @!P3 LDG.E.64 R20, desc[UR4][R18.64] ;  /* 0x000000041214b981 */ /* 0x000ea8000c1e1b00 */
[----:B------:R-:W2:Y:S04]  /*0320*/  @!P2 LDG.E.64 R10, desc[UR4][R26.64] ;  /* 0x000000041a0aa981 */ /* 0x000ea8000c1e1b00 */
[----:B------:R0:W2:Y:S01]  /*0330*/  @!P3 LDG.E.64 R8, desc[UR4][R2.64] ;  /* 0x000000040208b981 */ /* 0x0000a2000c1e1b00 */
[----:B------:R-:W-:Y:S04]  /*0340*/  BSSY.RECONVERGENT B0, `(.L_x_3319) ;  /* 0x0000030000007945 */ /* 0x000fe80003800200 */
[----:B------:R-:W-:Y:S01]  /*0350*/  BSSY.RELIABLE B1, `(.L_x_3320) ;  /* 0x0000028000017945 */ /* 0x000fe20003800100 */
[----:B----4-:R-:W-:-:S02]  /*0360*/  DSETP.GTU.AND P2, PT, R12, UR6, PT ;  /* 0x000000060c007e2a */ /* 0x010fc4000bf4c000 */
[----:B------:R-:W-:Y:S02]  /*0370*/  DSETP.GE.AND P0, PT, R12, UR8, PT ;  /* 0x000000080c007e2a */ /* 0x000fe4000bf06000 */
[----:B-----5:R-:W-:Y:S02]  /*0380*/  DSETP.GTU.AND P3, PT, R24, UR6, PT ;  /* 0x0000000618007e2a */ /* 0x020fe4000bf6c000 */
[----:B---3--:R-:W-:Y:S01]  /*0390*/  DSETP.GTU.AND P4, PT, R16, UR6, PT ;  /* 0x0000000610007e2a */ /* 0x008fe2000bf8c000 */
[----:B------:R-:W-:Y:S02]  /*03a0*/  FSEL R12, R4, RZ, P2 ;  /* 0x000000ff040c7208 */ /* 0x000fe40001000000 */
[----:B------:R-:W-:-:S03]  /*03b0*/  FSEL R5, R5, RZ, P2 ;  /* 0x000000ff05057208 */ /* 0x000fc60001000000 */
[----:B--2---:R-:W-:Y:S01]  /*03c0*/  FSEL R6, R14, RZ, P4 ;  /* 0x000000ff0e067208 */ /* 0x004fe20002000000 */
[C---:B------:R-:W-:Y:S01]  /*03d0*/  DSETP.GTU.AND P1, PT, R20.reuse, UR6, PT ;  /* 0x0000000614007e2a */ /* 0x040fe2000bf2c000 */
[----:B0-----:R-:W-:Y:S02]  /*03e0*/  FSEL R2, R10, RZ, P3 ;  /* 0x000000ff0a027208 */ /* 0x001fe40001800000 */
[----:B------:R-:W-:Y:S02]  /*03f0*/  FSEL R10, R11, RZ, P3 ;  /* 0x000000ff0b0a7208 */ /* 0x000fe40001800000 */
[----:B------:R-:W-:Y:S02]  /*0400*/  ISETP.GE.AND P3, PT, R23, R22, PT ;  /* 0x000000161700720c */ /* 0x000fe40003f66270 */
[----:B------:R-:W-:Y:S01]  /*0410*/  FSEL R14, R15, RZ, P4 ;  /* 0x000000ff0f0e7208 */ /* 0x000fe20002000000 */
[----:B------:R-:W-:Y:S01]  /*0420*/  DSETP.GE.AND P4, PT, R20, UR8, PT ;  /* 0x0000000814007e2a */ /* 0x000fe2000bf86000 */
[----:B------:R-:W-:Y:S01]  /*0430*/  FSEL R4, R8, RZ, P1 ;  /* 0x000000ff08047208 */ /* 0x000fe20000800000 */
[----:B------:R-:W-:Y:S01]  /*0440*/  DSETP.GE.AND P2, PT, R16, UR8, PT ;  /* 0x0000000810007e2a */ /* 0x000fe2000bf46000 */
[----:B------:R-:W-:Y:S01]  /*0450*/  FSEL R3, R9, RZ, P1 ;  /* 0x000000ff09037208 */ /* 0x000fe20000800000 */
[----:B------:R-:W-:Y:S01]  /*0460*/  DSETP.GE.AND P1, PT, R24, UR8, PT ;  /* 0x0000000818007e2a */ /* 0x000fe2000bf26000 */
[----:B------:R-:W-:-:S02]  /*0470*/  FSEL R9, R5, RZ, !P0 ;  /* 0x000000ff05097208 */ /* 0x000fc40004000000 */
[----:B------:R-:W-:Y:S02]  /*0480*/  FSEL R5, R3, RZ, !P4 ;  /* 0x000000ff03057208 */ /* 0x000fe40006000000 */
[----:B------:R-:W-:Y:S02]  /*0490*/  FSEL R8, R12, RZ, !P0 ;  /* 0x000000ff0c087208 */ /* 0x000fe40004000000 */
[----:B------:R-:W-:Y:S02]  /*04a0*/  FSEL R6, R6, RZ, !P2 ;  /* 0x000000ff06067208 */ /* 0x000fe40005000000 */
[----:B------:R-:W-:Y:S02]  /*04b0*/  FSEL R7, R14, RZ, !P2 ;  /* 0x000000ff0e077208 */ /* 0x000fe40005000000 */
[----:B------:R-:W-:Y:S02]  /*04c0*/  FSEL R4, R4, RZ, !P4 ;  /* 0x000000ff04047208 */ /* 0x000fe40006000000 */
[----:B------:R-:W-:-:S02]  /*04d0*/  FSEL R2, R2, RZ, !P1 ;  /* 0x000000ff02027208 */ /* 0x000fc40004800000 */
        /* <DEDUP_REMOVED lines=8> */
[----:B------:R0:W-:Y:S01]  /*0560*/  STG.E.64 desc[UR4][R10.64], R8 ;  /* 0x000000080a007986 */ /* 0x0001e2000c101b04 */
[----:B------:R-:W-:Y:S05]  /*0570*/  @P0 BRA `(.L_x_3322) ;  /* 0x0000000000300947 */ /* 0x000fea0003800000 */
[----:B0-----:R-:W0:Y:S01]  /*0580*/  LDC.64 R8, c[0x0][0x3a0] ;  /* 0x0000e800ff087b82 */ /* 0x001e220000000a00 */
[----:B------:R-:W-:Y:S02]  /*0590*/  IMAD R11, R0, 0x200, R23 ;  /* 0x00000200000b7824 */ /* 0x000fe400078e0217 */
[----:B------:R-:W-:Y:S02]  /*05a0*/  VIADD R23, R23, 0x80 ;  /* 0x0000008017177836 */ /* 0x000fe40000000000 */
[----:B0-----:R-:W-:-:S05]  /*05b0*/  IMAD.WIDE.U32 R8, R11, 0x8, R8 ;  /* 0x000000080b087825 */ /* 0x001fca00078e0008 */
[----:B------:R0:W-:Y:S02]  /*05c0*/  STG.E.64 desc[UR4][R8.64], R6 ;  /* 0x0000000608007986 */ /* 0x0001e4000c101b04 */
.L_x_3321:
[----:B------:R-:W-:Y:S05]  /*05d0*/  BSYNC.RELIABLE B1 ;  /* 0x0000000000017941 */ /* 0x000fea0003800100 */
.L_x_3320:
[----:B------:R-:W-:-:S13]  /*05e0*/  ISETP.GE.AND P0, PT, R23, R22, PT ;  /* 0x000000161700720c */ /* 0x000fda0003f06270 */
[----:B0-----:R-:W0:Y:S01]  /*05f0*/  @!P0 LDC.64 R6, c[0x0][0x3a0] ;  /* 0x0000e800ff068b82 */ /* 0x001e220000000a00 */
[----:B------:R-:W-:Y:S02]  /*0600*/  @!P0 IMAD R9, R0, 0x200, R23 ;  /* 0x0000020000098824 */ /* 0x000fe400078e0217 */
[----:B------:R-:W-:Y:S02]  /*0610*/  @!P0 VIADD R23, R23, 0x80 ;  /* 0x0000008017178836 */ /* 0x000fe40000000000 */
[----:B0-----:R-:W-:-:S05]  /*0620*/  @!P0 IMAD.WIDE.U32 R6, R9, 0x8, R6 ;  /* 0x0000000809068825 */ /* 0x001fca00078e0006 */
[----:B------:R1:W-:Y:S02]  /*0630*/  @!P0 STG.E.64 desc[UR4][R6.64], R4 ;  /* 0x0000000406008986 */ /* 0x0003e4000c101b04 */
.L_x_3322:
[----:B------:R-:W-:Y:S05]  /*0640*/  BSYNC.RECONVERGENT B0 ;  /* 0x0000000000007941 */ /* 0x000fea0003800200 */
.L_x_3319:
[----:B------:R-:W-:Y:S05]  /*0650*/  WARPSYNC.ALL ;  /* 0x0000000000007948 */ /* 0x000fea0003800000 */
[----:B------:R-:W-:-:S13]  /*0660*/  ISETP.GE.AND P0, PT, R23, R22, PT ;  /* 0x000000161700720c */ /* 0x000fda0003f06270 */
[----:B------:R-:W-:Y:S05]  /*0670*/  @P0 EXIT ;  /* 0x000000000000094d */ /* 0x000fea0003800000 */
[----:B-1----:R-:W1:Y:S01]  /*0680*/  LDC.64 R4, c[0x0][0x3a0] ;  /* 0x0000e800ff047b82 */ /* 0x002e620000000a00 */
[----:B------:R-:W-:-:S04]  /*0690*/  IMAD R23, R0, 0x200, R23 ;  /* 0x0000020000177824 */ /* 0x000fc800078e0217 */
[----:B-1----:R-:W-:-:S05]  /*06a0*/  IMAD.WIDE.U32 R4, R23, 0x8, R4 ;  /* 0x0000000817047825 */ /* 0x002fca00078e0004 */
[----:B------:R-:W-:Y:S01]  /*06b0*/  STG.E.64 desc[UR4][R4.64], R2 ;  /* 0x0000000204007986 */ /* 0x000fe2000c101b04 */
[----:B------:R-:W-:Y:S05]  /*06c0*/  EXIT ;  /* 0x000000000000794d */ /* 0x000fea0003800000 */
.L_x_3323:
        /* <DEDUP_REMOVED lines=11> */
.L_x_3378:


//--------------------- .text._ZN2at6native29vectorized_elementwise_kernelILi2EZZZNS0_65_GLOBAL__N__eb3311e5_27_ActivationHardtanhKernel_cu_9e10b42f_292924hardtanh_backward_kernelERNS_14TensorIteratorERKN3c106ScalarES8_ENKUlvE_clEvENKUlvE_clEvEUlddE_St5arrayIPcLm3EEEEviT0_T1_ --------------------------
	.section	.text._ZN2at6native29vectorized_elementwise_kernelILi2EZZZNS0_65_GLOBAL__N__eb3311e5_27_ActivationHardtanhKernel_cu_9e10b42f_292924hardtanh_backward_kernelERNS_14TensorIteratorERKN3c106ScalarES8_ENKUlvE_clEvENKUlvE_clEvEUlddE_St5arrayIPcLm3EEEEviT0_T1_,"ax",@progbits
	.align	128
        .global         _ZN2at6native29vectorized_elementwise_kernelILi2EZZZNS0_65_GLOBAL__N__eb3311e5_27_ActivationHardtanhKernel_cu_9e10b42f_292924hardtanh_backward_kernelERNS_14TensorIteratorERKN3c106ScalarES8_ENKUlvE_clEvENKUlvE_clEvEUlddE_St5arrayIPcLm3EEEEviT0_T1_
        .type           _ZN2at6native29vectorized_elementwise_kernelILi2EZZZNS0_65_GLOBAL__N__eb3311e5_27_ActivationHardtanhKernel_cu_9e10b42f_292924hardtanh_backward_kernelERNS_14TensorIteratorERKN3c106ScalarES8_ENKUlvE_clEvENKUlvE_clEvEUlddE_St5arrayIPcLm3EEEEviT0_T1_,@function
        .size           _ZN2at6native29vectorized_elementwise_kernelILi2EZZZNS0_65_GLOBAL__N__eb3311e5_27_ActivationHardtanhKernel_cu_9e10b42f_292924hardtanh_backward_kernelERNS_14TensorIteratorERKN3c106ScalarES8_ENKUlvE_clEvENKUlvE_clEvEUlddE_St5arrayIPcLm3EEEEviT0_T1_,(.L_x_3379 - _ZN2at6native29vectorized_elementwise_kernelILi2EZZZNS0_65_GLOBAL__N__eb3311e5_27_ActivationHardtanhKernel_cu_9e10b42f_292924hardtanh_backward_kernelERNS_14TensorIteratorERKN3c106ScalarES8_ENKUlvE_clEvENKUlvE_clEvEUlddE_St5arrayIPcLm3EEEEviT0_T1_)
        .other          _ZN2at6native29vectorized_elementwise_kernelILi2EZZZNS0_65_GLOBAL__N__eb3311e5_27_ActivationHardtanhKernel_cu_9e10b42f_292924hardtanh_backward_kernelERNS_14TensorIteratorERKN3c106ScalarES8_ENKUlvE_clEvENKUlvE_clEvEUlddE_St5arrayIPcLm3EEEEviT0_T1_,@"STO_CUDA_ENTRY STV_DEFAULT"
_ZN2at6native29vectorized_elementwise_kernelILi2EZZZNS0_65_GLOBAL__N__eb3311e5_27_ActivationHardtanhKernel_cu_9e10b42f_292924hardtanh_backward_kernelERNS_14TensorIteratorERKN3c106ScalarES8_ENKUlvE_clEvENKUlvE_clEvEUlddE_St5arrayIPcLm3EEEEviT0_T1_:
.text._ZN2at6native29vectorized_elementwise_kernelILi2EZZZNS0_65_GLOBAL__N__eb3311e5_27_ActivationHardtanhKernel_cu_9e10b42f_292924hardtanh_backward_kernelERNS_14TensorIteratorERKN3c106ScalarES8_ENKUlvE_clEvENKUlvE_clEvEUlddE_St5arrayIPcLm3EEEEviT0_T1_:
[----:B------:R-:W-:Y:S01]  /*0000*/  LDC R1, c[0x0][0x37c] ;  /* 0x0000df00ff017b82 */ /* 0x000fe20000000800 */
[----:B------:R-:W0:Y:S07]  /*0010*/  S2R R0, SR_CTAID.X ;  /* 0x0000000000007919 */ /* 0x000e2e0000002500 */
[----:B------:R-:W0:Y:S01]  /*0020*/  LDC R3, c[0x0][0x380] ;  /* 0x0000e000ff037b82 */ /* 0x000e220000000800 */
[----:B------:R-:W1:Y:S01]  /*0030*/  LDCU.64 UR4, c[0x0][0x358] ;  /* 0x00006b00ff0477ac */ /* 0x000e620008000a00 */
[----:B0-----:R-:W-:-:S05]  /*0040*/  IMAD R2, R0, -0x400, R3 ;  /* 0xfffffc0000027824 */ /* 0x001fca00078e0203 */
[----:B------:R-:W-:-:S13]  /*0050*/  ISETP.GT.U32.AND P0, PT, R2, 0x3ff, PT ;  /* 0x000003ff0200780c */ /* 0x000fda0003f04070 */
[----:B-1----:R-:W-:Y:S05]  /*0060*/  @P0 BRA `(.L_x_3324) ;  /* 0x0000000c00200947 */ /* 0x002fea0003800000 */
[----:B------:R-:W0:Y:S01]  /*0070*/  S2R R37, SR_TID.X ;  /* 0x0000000000257919 */ /* 0x000e220000002100 */
[----:B------:R-:W-:Y:S01]  /*0080*/  CS2R R6, SRZ ;  /* 0x0000000000067805 */ /* 0x000fe2000001ff00 */
[----:B------:R-:W1:Y:S01]  /*0090*/  LDCU.64 UR6, c[0x0][0x388] ;  /* 0x00007100ff0677ac */ /* 0x000e620008000a00 */
[----:B------:R-:W2:Y:S01]  /*00a0*/  LDCU.64 UR8, c[0x0][0x390] ;  /* 0x00007200ff0877ac */ /* 0x000ea20008000a00 */
[----:B0-----:R-:W-:Y:S01]  /*00b0*/  ISETP.GE.U32.AND P0, PT, R37, R2, PT ;  /* 0x000000022500720c */ /* 0x001fe20003f06070 */
[----:B------:R-:W-:-:S12]  /*00c0*/  IMAD.MOV.U32 R3, RZ, RZ, R37 ;  /* 0x000000ffff037224 */ /* 0x000fd800078e0025 */
[----:B------:R-:W-:Y:S01]  /*00d0*/  @!P0 VIADD R37, R3, 0x80 ;  /* 0x0000008003258836 */ /* 0x000fe20000000000 */
[----:B------:R-:W0:Y:S01]  /*00e0*/  @!P0 LDC.64 R10, c[0x0][0x3a8] ;  /* 0x0000ea00ff0a8b82 */ /* 0x000e220000000a00 */
[----:B------:R-:W-:-:S03]  /*00f0*/  @!P0 IMAD R5, R0, 0x400, R3 ;  /* 0x0000040000058824 */ /* 0x000fc600078e0203 */
[----:B------:R-:W-:-:S04]  /*0100*/  ISETP.GE.U32.AND P1, PT, R37, R2, PT ;  /* 0x000000022500720c */ /* 0x000fc80003f26070 */
[----:B------:R-:W3:Y:S09]  /*0110*/  @!P0 LDC.64 R12, c[0x0][0x3b0] ;  /* 0x0000ec00ff0c8b82 */ /* 0x000ef20000000a00 */
[----:B------:R-:W-:Y:S01]  /*0120*/  @!P1 IMAD R15, R0, 0x400, R37 ;  /* 0x00000400000f9824 */ /* 0x000fe200078e0225 */
[----:B------:R-:W4:Y:S01]  /*0130*/  @!P1 LDC.64 R24, c[0x0][0x3a8] ;  /* 0x0000ea00ff189b82 */ /* 0x000f220000000a00 */
[----:B------:R-:W-:-:S05]  /*0140*/  @!P1 VIADD R37, R37, 0x80 ;  /* 0x0000008025259836 */ /* 0x000fca0000000000 */
[----:B------:R-:W-:Y:S01]  /*0150*/  ISETP.GE.U32.AND P2, PT, R37, R2, PT ;  /* 0x000000022500720c */ /* 0x000fe20003f46070 */
[C---:B0-----:R-:W-:Y:S01]  /*0160*/  @!P0 IMAD.WIDE.U32 R10, R5.reuse, 0x8, R10 ;  /* 0x00000008050a8825 */ /* 0x041fe200078e000a */
[----:B------:R-:W0:Y:S03]  /*0170*/  @!P1 LDC.64 R30, c[0x0][0x3b0] ;  /* 0x0000ec00ff1e9b82 */ /* 0x000e260000000a00 */
[----:B---3--:R-:W-:Y:S01]  /*0180*/  @!P0 IMAD.WIDE.U32 R12, R5, 0x8, R12 ;  /* 0x00000008050c8825 */ /* 0x008fe200078e000c */
[----:B------:R-:W-:-:S07]  /*0190*/  CS2R R4, SRZ ;  /* 0x0000000000047805 */ /* 0x000fce000001ff00 */
[C---:B------:R-:W-:Y:S01]  /*01a0*/  @!P2 IMAD R9, R0.reuse, 0x400, R37 ;  /* 0x000004000009a824 */ /* 0x040fe200078e0225 */
[----:B------:R-:W3:Y:S01]  /*01b0*/  @!P2 LDC.64 R16, c[0x0][0x3a8] ;  /* 0x0000ea00ff10ab82 */ /* 0x000ee20000000a00 */
[----:B------:R-:W-:Y:S01]  /*01c0*/  @!P2 VIADD R37, R37, 0x80 ;  /* 0x000000802525a836 */ /* 0x000fe20000000000 */
[----:B------:R-:W5:Y:S04]  /*01d0*/  @!P0 LDG.E.64 R4, desc[UR4][R10.64] ;  /* 0x000000040a048981 */ /* 0x000f68000c1e1b00 */
[C---:B------:R-:W-:Y:S01]  /*01e0*/  ISETP.GE.U32.AND P3, PT, R37.reuse, R2, PT ;  /* 0x000000022500720c */ /* 0x040fe20003f66070 */
[----:B------:R-:W1:Y:S01]  /*01f0*/  @!P0 LDG.E.64 R6, desc[UR4][R12.64] ;  /* 0x000000040c068981 */ /* 0x000e62000c1e1b00 */
[----:B------:R-:W2:Y:S11]  /*0200*/  @!P2 LDC.64 R18, c[0x0][0x3b0] ;  /* 0x0000ec00ff12ab82 */ /* 0x000eb60000000a00 */
[----:B------:R-:W-:Y:S01]  /*0210*/  @!P3 IMAD R27, R0, 0x400, R37 ;  /* 0x00000400001bb824 */ /* 0x000fe200078e0225 */
[----:B------:R-:W2:Y:S01]  /*0220*/  @!P3 LDC.64 R28, c[0x0][0x3b0] ;  /* 0x0000ec00ff1cbb82 */ /* 0x000ea20000000a00 */
[----:B------:R-:W-:-:S05]  /*0230*/  @!P3 VIADD R37, R37, 0x80 ;  /* 0x000000802525b836 */ /* 0x000fca0000000000 */
[----:B------:R-:W-:Y:S02]  /*0240*/  ISETP.GE.U32.AND P4, PT, R37, R2, PT ;  /* 0x000000022500720c */ /* 0x000fe40003f86070 */
[----:B------:R-:W2:Y:S01]  /*0250*/  @!P3 LDC.64 R34, c[0x0][0x3a8] ;  /* 0x0000ea00ff22bb82 */ /* 0x000ea20000000a00 */
[----:B----4-:R-:W-:-:S10]  /*0260*/  @!P1 IMAD.WIDE.U32 R24, R15, 0x8, R24 ;  /* 0x000000080f189825 */ /* 0x010fd400078e0018 */
[----:B------:R-:W-:Y:S01]  /*0270*/  @!P4 IMAD R23, R0, 0x400, R37 ;  /* 0x000004000017c824 */ /* 0x000fe200078e0225 */
[----:B------:R-:W4:Y:S01]  /*0280*/  @!P4 LDC.64 R20, c[0x0][0x3a8] ;  /* 0x0000ea00ff14cb82 */ /* 0x000f220000000a00 */
[----:B------:R-:W-:-:S05]  /*0290*/  @!P4 VIADD R37, R37, 0x80 ;  /* 0x000000802525c836 */ /* 0x000fca0000000000 */
[----:B------:R-:W-:Y:S01]  /*02a0*/  ISETP.GE.U32.AND P0, PT, R37, R2, PT ;  /* 0x000000022500720c */ /* 0x000fe20003f06070 */
[----:B0-----:R-:W-:Y:S01]  /*02b0*/  @!P1 IMAD.WIDE.U32 R30, R15, 0x8, R30 ;  /* 0x000000080f1e9825 */ /* 0x001fe200078e001e */
[----:B------:R-:W-:Y:S01]  /*02c0*/  CS2R R14, SRZ ;  /* 0x00000000000e7805 */ /* 0x000fe2000001ff00 */
[----:B------:R-:W0:Y:S02]  /*02d0*/  @!P4 LDC.64 R32, c[0x0][0x3b0] ;  /* 0x0000ec00ff20cb82 */ /* 0x000e240000000a00 */
[----:B---3--:R-:W-:-:S04]  /*02e0*/  @!P2 IMAD.WIDE.U32 R16, R9, 0x8, R16 ;  /* 0x000000080910a825 */ /* 0x008fc800078e0010 */
[----:B--2---:R-:W-:Y:S01]  /*02f0*/  @!P2 IMAD.WIDE.U32 R18, R9, 0x8, R18 ;  /* 0x000000080912a825 */ /* 0x004fe200078e0012 */
[----:B------:R-:W-:-:S04]  /*0300*/  CS2R R8, SRZ ;  /* 0x0000000000087805 */ /* 0x000fc8000001ff00 */
[----:B------:R2:W3:Y:S01]  /*0310*/  @!P2 LDG.E.64 R14, desc[UR4][R18.64] ;  /* 0x00000004120ea981 */ /* 0x0004e2000c1e1b00 */
[----:B------:R-:W-:-:S03]  /*0320*/  @!P3 IMAD.WIDE.U32 R28, R27, 0x8, R28 ;  /* 0x000000081b1cb825 */ /* 0x000fc600078e001c */
[----:B------:R4:W3:Y:S01]  /*0330*/  @!P1 LDG.E.64 R8, desc[UR4][R24.64] ;  /* 0x0000000418089981 */ /* 0x0008e2000c1e1b00 */
[----:B--2---:R-:W-:Y:S01]  /*0340*/  CS2R R18, SRZ ;  /* 0x0000000000127805 */ /* 0x004fe2000001ff00 */
[----:B----4-:R-:W2:Y:S01]  /*0350*/  @!P0 LDC.64 R24, c[0x0][0x3a8] ;  /* 0x0000ea00ff188b82 */ /* 0x010ea20000000a00 */
[----:B------:R-:W-:-:S04]  /*0360*/  CS2R R10, SRZ ;  /* 0x00000000000a7805 */ /* 0x000fc8000001ff00 */
[----:B------:R4:W3:Y:S01]  /*0370*/  @!P3 LDG.E.64 R18, desc[UR4][R28.64] ;  /* 0x000000041c12b981 */ /* 0x0008e2000c1e1b00 */
[----:B------:R-:W-:Y:S01]  /*0380*/  @!P3 IMAD.WIDE.U32 R34, R27, 0x8, R34 ;  /* 0x000000081b22b825 */ /* 0x000fe200078e0022 */
[----:B------:R-:W-:-:S03]  /*0390*/  CS2R R12, SRZ ;  /* 0x00000000000c7805 */ /* 0x000fc6000001ff00 */
[----:B------:R-:W-:Y:S01]  /*03a0*/  @!P0 IMAD R27, R0, 0x400, R37 ;  /* 0x00000400001b8824 */ /* 0x000fe200078e0225 */
[----:B------:R0:W3:Y:S01]  /*03b0*/  @!P1 LDG.E.64 R10, desc[UR4][R30.64] ;  /* 0x000000041e0a9981 */ /* 0x0000e2000c1e1b00 */
[----:B------:R-:W-:Y:S01]  /*03c0*/  @!P0 VIADD R37, R37, 0x80 ;  /* 0x0000008025258836 */ /* 0x000fe20000000000 */
[----:B----4-:R-:W4:Y:S02]  /*03d0*/  @!P0 LDC.64 R28, c[0x0][0x3b0] ;  /* 0x0000ec00ff1c8b82 */ /* 0x010f240000000a00 */
[----:B------:R0:W3:Y:S02]  /*03e0*/  @!P2 LDG.E.64 R12, desc[UR4][R16.64] ;  /* 0x00000004100ca981 */ /* 0x0000e4000c1e1b00 */
[----:B------:R-:W-:Y:S01]  /*03f0*/  ISETP.GE.U32.AND P1, PT, R37, R2, PT ;  /* 0x000000022500720c */ /* 0x000fe20003f26070 */
[----:B0-----:R-:W-:-:S04]  /*0400*/  @!P4 IMAD.WIDE.U32 R32, R23, 0x8, R32 ;  /* 0x000000081720c825 */ /* 0x001fc800078e0020 */
[----:B------:R-:W-:Y:S01]  /*0410*/  @!P4 IMAD.WIDE.U32 R30, R23, 0x8, R20 ;  /* 0x00000008171ec825 */ /* 0x000fe200078e0014 */
[----:B------:R-:W-:Y:S02]  /*0420*/  CS2R R20, SRZ ;  /* 0x0000000000147805 */ /* 0x000fe4000001ff00 */
[----:B------:R-:W-:Y:S02]  /*0430*/  CS2R R22, SRZ ;  /* 0x0000000000167805 */ /* 0x000fe4000001ff00 */
[----:B------:R-:W-:Y:S02]  /*0440*/  CS2R R16, SRZ ;  /* 0x0000000000107805 */ /* 0x000fe4000001ff00 */
[----:B------:R0:W3:Y:S04]  /*0450*/  @!P4 LDG.E.64 R20, desc[UR4][R30.64] ;  /* 0x000000041e14c981 */ /* 0x0000e8000c1e1b00 */
[----:B------:R2:W3:Y:S04]  /*0460*/  @!P3 LDG.E.64 R16, desc[UR4][R34.64] ;  /* 0x000000042210b981 */ /* 0x0004e8000c1e1b00 */
[----:B------:R2:W3:Y:S01]  /*0470*/  @!P4 LDG.E.64 R22, desc[UR4][R32.64] ;  /* 0x000000042016c981 */ /* 0x0004e2000c1e1b00 */
[----:B0-----:R-:W0:Y:S01]  /*0480*/  @!P1 LDC.64 R30, c[0x0][0x3a8] ;  /* 0x0000ea00ff1e9b82 */ /* 0x001e220000000a00 */
[----:B--2---:R-:W-:Y:S01]  /*0490*/  @!P0 IMAD.WIDE.U32 R34, R27, 0x8, R24 ;  /* 0x000000081b228825 */ /* 0x004fe200078e0018 */
[----:B------:R-:W-:-:S06]  /*04a0*/  CS2R R24, SRZ ;  /* 0x0000000000187805 */ /* 0x000fcc000001ff00 */
[----:B------:R-:W2:Y:S01]  /*04b0*/  @!P1 LDC.64 R32, c[0x0][0x3b0] ;  /* 0x0000ec00ff209b82 */ /* 0x000ea20000000a00 */
[----:B----4-:R-:W-:Y:S01]  /*04c0*/  @!P0 IMAD.WIDE.U32 R28, R27, 0x8, R28 ;  /* 0x000000081b1c8825 */ /* 0x010fe200078e001c */
[----:B------:R-:W-:Y:S01]  /*04d0*/  CS2R R26, SRZ ;  /* 0x00000000001a7805 */ /* 0x000fe2000001ff00 */
[----:B------:R4:W3:Y:S05]  /*04e0*/  @!P0 LDG.E.64 R24, desc[UR4][R34.64] ;  /* 0x0000000422188981 */ /* 0x0008ea000c1e1b00 */
[----:B------:R2:W3:Y:S01]  /*04f0*/  @!P0 LDG.E.64 R26, desc[UR4][R28.64] ;  /* 0x000000041c1a8981 */ /* 0x0004e2000c1e1b00 */
[----:B----4-:R-:W-:Y:S02]  /*0500*/  @!P1 IMAD R35, R0, 0x400, R37 ;  /* 0x0000040000239824 */ /* 0x010fe400078e0225 */
[----:B------:R-:W-:-:S05]  /*0510*/  @!P1 VIADD R37, R37, 0x80 ;  /* 0x0000008025259836 */ /* 0x000fca0000000000 */
[----:B------:R-:W-:Y:S01]  /*0520*/  ISETP.GE.U32.AND P0, PT, R37, R2, PT ;  /* 0x000000022500720c */ /* 0x000fe20003f06070 */
[----:B0-----:R-:W-:-:S04]  /*0530*/  @!P1 IMAD.WIDE.U32 R30, R35, 0x8, R30 ;  /* 0x00000008231e9825 */ /* 0x001fc800078e001e */
[----:B--2---:R-:W-:-:S08]  /*0540*/  @!P1 IMAD.WIDE.U32 R32, R35, 0x8, R32 ;  /* 0x0000000823209825 */ /* 0x004fd000078e0020 */
[----:B------:R-:W0:Y:S01]  /*0550*/  @!P0 LDC.64 R34, c[0x0][0x3a8] ;  /* 0x0000ea00ff228b82 */ /* 0x000e220000000a00 */
[----:B------:R-:W-:Y:S01]  /*0560*/  CS2R R28, SRZ ;  /* 0x00000000001c7805 */ /* 0x000fe2000001ff00 */
[----:B------:R-:W-:-:S05]  /*0570*/  @!P0 IMAD R37, R0, 0x400, R37 ;  /* 0x0000040000258824 */ /* 0x000fca00078e0225 */
[----:B------:R2:W4:Y:S02]  /*0580*/  @!P1 LDG.E.64 R28, desc[UR4][R30.64] ;  /* 0x000000041e1c9981 */ /* 0x000524000c1e1b00 */
[----:B--2---:R-:W-:-:S06]  /*0590*/  CS2R R30, SRZ ;  /* 0x00000000001e7805 */ /* 0x004fcc000001ff00 */
[----:B------:R2:W4:Y:S01]  /*05a0*/  @!P1 LDG.E.64 R30, desc[UR4][R32.64] ;  /* 0x00000004201e9981 */ /* 0x000522000c1e1b00 */
[----:B0-----:R-:W-:Y:S01]  /*05b0*/  @!P0 IMAD.WIDE.U32 R34, R37, 0x8, R34 ;  /* 0x0000000825228825 */ /* 0x001fe200078e0022 */
[----:B--2---:R-:W-:-:S06]  /*05c0*/  CS2R R32, SRZ ;  /* 0x0000000000207805 */ /* 0x004fcc000001ff00 */
[----:B------:R0:W2:Y:S02]  /*05d0*/  @!P0 LDG.E.64 R32, desc[UR4][R34.64] ;  /* 0x0000000422208981 */ /* 0x0000a4000c1e1b00 */
[----:B0-----:R-:W0:Y:S02]  /*05e0*/  @!P0 LDC.64 R34, c[0x0][0x3b0] ;  /* 0x0000ec00ff228b82 */ /* 0x001e240000000a00 */
[----:B0-----:R-:W-:Y:S01]  /*05f0*/  @!P0 IMAD.WIDE.U32 R36, R37, 0x8, R34 ;  /* 0x0000000825248825 */ /* 0x001fe200078e0022 */
[----:B------:R-:W-:-:S06]  /*0600*/  CS2R R34, SRZ ;  /* 0x0000000000227805 */ /* 0x000fcc000001ff00 */
[----:B------:R-:W2:Y:S01]  /*0610*/  @!P0 LDG.E.64 R34, desc[UR4][R36.64] ;  /* 0x0000000424228981 */ /* 0x000ea2000c1e1b00 */
[----:B------:R-:W-:Y:S04]  /*0620*/  BSSY.RECONVERGENT B0, `(.L_x_3325) ;  /* 0x0000064000007945 */ /* 0x000fe80003800200 */
[----:B------:R-:W-:Y:S01]  /*0630*/  BSSY.RELIABLE B1, `(.L_x_3326) ;  /* 0x000005c000017945 */ /* 0x000fe20003800100 */
[C---:B-1----:R-:W-:Y:S02]  /*0640*/  DSETP.GTU.AND P0, PT, R6.reuse, UR6, PT ;  /* 0x0000000606007e2a */ /* 0x042fe4000bf0c000 */
[----:B------:R-:W-:-:S04]  /*0650*/  DSETP.GE.AND P4, PT, R6, UR8, PT ;  /* 0x0000000806007e2a */ /* 0x000fc8000bf86000 */
[----:B-----5:R-:W-:Y:S02]  /*0660*/  FSEL R4, R4, RZ, P0 ;  /* 0x000000ff04047208 */ /* 0x020fe40000000000 */
[----:B------:R-:W-:Y:S02]  /*0670*/  FSEL R5, R5, RZ, P0 ;  /* 0x000000ff05057208 */ /* 0x000fe40000000000 */
[----:B------:R-:W-:Y:S02]  /*0680*/  FSEL R4, R4, RZ, !P4 ;  /* 0x000000ff04047208 */ /* 0x000fe40006000000 */
[----:B------:R-:W-:Y:S01]  /*0690*/  FSEL R5, R5, RZ, !P4 ;  /* 0x000000ff05057208 */ /* 0x000fe20006000000 */
[C---:B---3--:R-:W-:Y:S02]  /*06a0*/  DSETP.GTU.AND P2, PT, R14.reuse, UR6, PT ;  /* 0x000000060e007e2a */ /* 0x048fe4000bf4c000 */
[----:B------:R-:W-:Y:S02]  /*06b0*/  DSETP.GE.AND P0, PT, R14, UR8, PT ;  /* 0x000000080e007e2a */ /* 0x000fe4000bf06000 */
[----:B------:R-:W-:-:S02]  /*06c0*/  DSETP.GTU.AND P1, PT, R10, UR6, PT ;  /* 0x000000060a007e2a */ /* 0x000fc4000bf2c000 */
[----:B------:R-:W-:-:S04]  /*06d0*/  DSETP.GE.AND P5, PT, R10, UR8, PT ;  /* 0x000000080a007e2a */ /* 0x000fc8000bfa6000 */
[----:B------:R-:W-:Y:S02]  /*06e0*/  FSEL R6, R8, RZ, P1 ;  /* 0x000000ff08067208 */ /* 0x000fe40000800000 */
[----:B------:R-:W-:Y:S02]  /*06f0*/  FSEL R8, R9, RZ, P1 ;  /* 0x000000ff09087208 */ /* 0x000fe40000800000 */
[----:B------:R-:W-:Y:S02]  /*0700*/  FSEL R9, R12, RZ, P2 ;  /* 0x000000ff0c097208 */ /* 0x000fe40001000000 */
[----:B------:R-:W-:Y:S02]  /*0710*/  FSEL R12, R13, RZ, P2 ;  /* 0x000000ff0d0c7208 */ /* 0x000fe40001000000 */
[----:B------:R-:W-:Y:S01]  /*0720*/  FSEL R7, R8, RZ, !P5 ;  /* 0x000000ff08077208 */ /* 0x000fe20006800000 */
[----:B------:R-:W-:Y:S01]  /*0730*/  DSETP.GTU.AND P6, PT, R18, UR6, PT ;  /* 0x0000000612007e2a */ /* 0x000fe2000bfcc000 */
[----:B------:R-:W-:-:S02]  /*0740*/  FSEL R8, R9, RZ, !P0 ;  /* 0x000000ff09087208 */ /* 0x000fc40004000000 */
[----:B------:R-:W-:Y:S01]  /*0750*/  FSEL R9, R12, RZ, !P0 ;  /* 0x000000ff0c097208 */ /* 0x000fe20004000000 */
[----:B------:R-:W-:Y:S01]  /*0760*/  DSETP.GTU.AND P3, PT, R22, UR6, PT ;  /* 0x0000000616007e2a */ /* 0x000fe2000bf6c000 */
[----:B------:R-:W-:-:S05]  /*0770*/  ISETP.GE.U32.AND P0, PT, R3, R2, PT ;  /* 0x000000020300720c */ /* 0x000fca0003f06070 */
[----:B------:R-:W-:Y:S02]  /*0780*/  FSEL R14, R20, RZ, P3 ;  /* 0x000000ff140e7208 */ /* 0x000fe40001800000 */
[----:B------:R-:W-:Y:S02]  /*0790*/  FSEL R20, R21, RZ, P3 ;  /* 0x000000ff15147208 */ /* 0x000fe40001800000 */
[----:B------:R-:W-:Y:S01]  /*07a0*/  FSEL R6, R6, RZ, !P5 ;  /* 0x000000ff06067208 */ /* 0x000fe20006800000 */
[----:B------:R-:W-:Y:S01]  /*07b0*/  DSETP.GE.AND P1, PT, R18, UR8, PT ;  /* 0x0000000812007e2a */ /* 0x000fe2000bf26000 */
[----:B------:R-:W-:Y:S01]  /*07c0*/  FSEL R10, R16, RZ, P6 ;  /* 0x000000ff100a7208 */ /* 0x000fe20003000000 */
[C---:B------:R-:W-:Y:S01]  /*07d0*/  DSETP.GTU.AND P3, PT, R26.reuse, UR6, PT ;  /* 0x000000061a007e2a */ /* 0x040fe2000bf6c000 */
[----:B------:R-:W-:Y:S01]  /*07e0*/  FSEL R16, R17, RZ, P6 ;  /* 0x000000ff11107208 */ /* 0x000fe20003000000 */
[----:B------:R-:W-:Y:S02]  /*07f0*/  DSETP.GE.AND P6, PT, R26, UR8, PT ;  /* 0x000000081a007e2a */ /* 0x000fe4000bfc6000 */
[----:B------:R-:W-:-:S02]  /*0800*/  DSETP.GE.AND P2, PT, R22, UR8, PT ;  /* 0x0000000816007e2a */ /* 0x000fc4000bf46000 */
[----:B------:R-:W-:Y:S02]  /*0810*/  FSEL R17, R24, RZ, P3 ;  /* 0x000000ff18117208 */ /* 0x000fe40001800000 */
[----:B------:R-:W-:Y:S02]  /*0820*/  FSEL R24, R25, RZ, P3 ;  /* 0x000000ff19187208 */ /* 0x000fe40001800000 */
[----:B------:R-:W-:Y:S02]  /*0830*/  FSEL R11, R16, RZ, !P1 ;  /* 0x000000ff100b7208 */ /* 0x000fe40004800000 */
[----:B------:R-:W-:Y:S02]  /*0840*/  FSEL R16, R17, RZ, !P6 ;  /* 0x000000ff11107208 */ /* 0x000fe40007000000 */
[----:B------:R-:W-:Y:S02]  /*0850*/  FSEL R10, R10, RZ, !P1 ;  /* 0x000000ff0a0a7208 */ /* 0x000fe40004800000 */
[----:B------:R-:W-:-:S02]  /*0860*/  FSEL R14, R14, RZ, !P2 ;  /* 0x000000ff0e0e7208 */ /* 0x000fc40005000000 */
[----:B------:R-:W-:Y:S02]  /*0870*/  FSEL R15, R20, RZ, !P2 ;  /* 0x000000ff140f7208 */ /* 0x000fe40005000000 */
[----:B------:R-:W-:Y:S01]  /*0880*/  FSEL R17, R24, RZ, !P6 ;  /* 0x000000ff18117208 */ /* 0x000fe20007000000 */
[C---:B----4-:R-:W-:Y:S02]  /*0890*/  DSETP.GTU.AND P4, PT, R30.reuse, UR6, PT ;  /* 0x000000061e007e2a */ /* 0x050fe4000bf8c000 */
[----:B------:R-:W-:-:S04]  /*08a0*/  DSETP.GE.AND P3, PT, R30, UR8, PT ;  /* 0x000000081e007e2a */ /* 0x000fc8000bf66000 */
[----:B------:R-:W-:Y:S02]  /*08b0*/  FSEL R18, R28, RZ, P4 ;  /* 0x000000ff1c127208 */ /* 0x000fe40002000000 */
[----:B------:R-:W-:Y:S02]  /*08c0*/  FSEL R28, R29, RZ, P4 ;  /* 0x000000ff1d1c7208 */ /* 0x000fe40002000000 */
[----:B------:R-:W-:Y:S02]  /*08d0*/  FSEL R18, R18, RZ, !P3 ;  /* 0x000000ff12127208 */ /* 0x000fe40005800000 */
[----:B------:R-:W-:Y:S01]  /*08e0*/  FSEL R19, R28, RZ, !P3 ;  /* 0x000000ff1c137208 */ /* 0x000fe20005800000 */
[C---:B--2---:R-:W-:Y:S02]  /*08f0*/  DSETP.GTU.AND P5, PT, R34.reuse, UR6, PT ;  /* 0x0000000622007e2a */ /* 0x044fe4000bfac000 */
[----:B------:R-:W-:-:S04]  /*0900*/  DSETP.GE.AND P4, PT, R34, UR8, PT ;  /* 0x0000000822007e2a */ /* 0x000fc8000bf86000 */
[----:B------:R-:W-:Y:S02]  /*0910*/  FSEL R13, R32, RZ, P5 ;  /* 0x000000ff200d7208 */ /* 0x000fe40002800000 */
[----:B------:R-:W-:Y:S02]  /*0920*/  FSEL R32, R33, RZ, P5 ;  /* 0x000000ff21207208 */ /* 0x000fe40002800000 */
[----:B------:R-:W-:Y:S02]  /*0930*/  FSEL R12, R13, RZ, !P4 ;  /* 0x000000ff0d0c7208 */ /* 0x000fe40006000000 */
[----:B------:R-:W-:Y:S01]  /*0940*/  FSEL R13, R32, RZ, !P4 ;  /* 0x000000ff200d7208 */ /* 0x000fe20006000000 */
[----:B------:R-:W-:Y:S06]  /*0950*/  @P0 BRA `(.L_x_3327) ;  /* 0x0000000000300947 */ /* 0x000fec0003800000 */
[----:B------:R-:W0:Y:S01]  /*0960*/  LDC.64 R20, c[0x0][0x3a0] ;  /* 0x0000e800ff147b82 */ /* 0x000e220000000a00 */
[----:B------:R-:W-:Y:S02]  /*0970*/  IMAD R23, R0, 0x400, R3 ;  /* 0x0000040000177824 */ /* 0x000fe400078e0203 */
[----:B------:R-:W-:-:S05]  /*0980*/  VIADD R3, R3, 0x80 ;  /* 0x0000008003037836 */ /* 0x000fca0000000000 */
[----:B------:R-:W-:Y:S01]  /*0990*/  ISETP.GE.U32.AND P0, PT, R3, R2, PT ;  /* 0x000000020300720c */ /* 0x000fe20003f06070 */
[----:B0-----:R-:W-:-:S05]  /*09a0*/  IMAD.WIDE.U32 R20, R23, 0x8, R20 ;  /* 0x0000000817147825 */ /* 0x001fca00078e0014 */
[----:B------:R0:W-:Y:S07]  /*09b0*/  STG.E.64 desc[UR4][R20.64], R4 ;  /* 0x0000000414007986 */ /* 0x0001ee000c101b04 */
[----:B------:R-:W-:Y:S05]  /*09c0*/  @P0 BRA `(.L_x_3328) ;  /* 0x0000000000300947 */ /* 0x000fea0003800000 */
[----:B0-----:R-:W0:Y:S01]  /*09d0*/  LDC.64 R4, c[0x0][0x3a0] ;  /* 0x0000e800ff047b82 */ /* 0x001e220000000a00 */
[----:B------:R-:W-:Y:S02]  /*09e0*/  IMAD R21, R0, 0x400, R3 ;  /* 0x0000040000157824 */ /* 0x000fe400078e0203 */
[----:B------:R-:W-:Y:S02]  /*09f0*/  VIADD R3, R3, 0x80 ;  /* 0x0000008003037836 */ /* 0x000fe40000000000 */
[----:B0-----:R-:W-:-:S05]  /*0a00*/  IMAD.WIDE.U32 R4, R21, 0x8, R4 ;  /* 0x0000000815047825 */ /* 0x001fca00078e0004 */
[----:B------:R0:W-:Y:S02]  /*0a10*/  STG.E.64 desc[UR4][R4.64], R6 ;  /* 0x0000000604007986 */ /* 0x0001e4000c101b04 */
.L_x_3327:
[----:B------:R-:W-:-:S13]  /*0a20*/  ISETP.GE.U32.AND P0, PT, R3, R2, PT ;  /* 0x000000020300720c */ /* 0x000fda0003f06070 */
[----:B------:R-:W-:Y:S05]  /*0a30*/  @P0 BRA `(.L_x_3329) ;  /* 0x0000000000300947 */ /* 0x000fea0003800000 */
[----:B0-----:R-:W0:Y:S01]  /*0a40*/  LDC.64 R4, c[0x0][0x3a0] ;  /* 0x0000e800ff047b82 */ /* 0x001e220000000a00 */
[----:B------:R-:W-:Y:S02]  /*0a50*/  IMAD R7, R0, 0x400, R3 ;  /* 0x0000040000077824 */ /* 0x000fe400078e0203 */
[----:B------:R-:W-:Y:S02]  /*0a60*/  VIADD R3, R3, 0x80 ;  /* 0x0000008003037836 */ /* 0x000fe40000000000 */
[----:B0-----:R-:W-:-:S05]  /*0a70*/  IMAD.WIDE.U32 R4, R7, 0x8, R4 ;  /* 0x0000000807047825 */ /* 0x001fca00078e0004 */
[----:B------:R1:W-:Y:S02]  /*0a80*/  STG.E.64 desc[UR4][R4.64], R8 ;  /* 0x0000000804007986 */ /* 0x0003e4000c101b04 */
.L_x_3328:
[----:B------:R-:W-:-:S13]  /*0a90*/  ISETP.GE.U32.AND P0, PT, R3, R2, PT ;  /* 0x000000020300720c */ /* 0x000fda0003f06070 */
[----:B------:R-:W-:Y:S05]  /*0aa0*/  @P0 BRA `(.L_x_3330) ;  /* 0x0000000000300947 */ /* 0x000fea0003800000 */
[----:B01----:R-:W0:Y:S01]  /*0ab0*/  LDC.64 R4, c[0x0][0x3a0] ;  /* 0x0000e800ff047b82 */ /* 0x003e220000000a00 */
[----:B------:R-:W-:Y:S02]  /*0ac0*/  IMAD R7, R0, 0x400, R3 ;  /* 0x0000040000077824 */ /* 0x000fe400078e0203 */
[----:B------:R-:W-:Y:S02]  /*0ad0*/  VIADD R3, R3, 0x80 ;  /* 0x0000008003037836 */ /* 0x000fe40000000000 */
[----:B0-----:R-:W-:-:S05]  /*0ae0*/  IMAD.WIDE.U32 R4, R7, 0x8, R4 ;  /* 0x0000000807047825 */ /* 0x001fca00078e0004 */
[----:B------:R1:W-:Y:S02]  /*0af0*/  STG.E.64 desc[UR4][R4.64], R10 ;  /* 0x0000000a04007986 */ /* 0x0003e4000c101b04 */
.L_x_3329:
[----:B------:R-:W-:-:S13]  /*0b00*/  ISETP.GE.U32.AND P0, PT, R3, R2, PT ;  /* 0x000000020300720c */ /* 0x000fda0003f06070 */
[----:B------:R-:W-:Y:S05]  /*0b10*/  @P0 BRA `(.L_x_3331) ;  /* 0x0000000000340947 */ /* 0x000fea0003800000 */
[----:B01----:R-:W0:Y:S01]  /*0b20*/  LDC.64 R4, c[0x0][0x3a0] ;  /* 0x0000e800ff047b82 */ /* 0x003e220000000a00 */
[----:B------:R-:W-:Y:S02]  /*0b30*/  IMAD R7, R0, 0x400, R3 ;  /* 0x0000040000077824 */ /* 0x000fe400078e0203 */
[----:B------:R-:W-:Y:S02]  /*0b40*/  VIADD R3, R3, 0x80 ;  /* 0x0000008003037836 */ /* 0x000fe40000000000 */
[----:B0-----:R-:W-:-:S05]  /*0b50*/  IMAD.WIDE.U32 R4, R7, 0x8, R4 ;  /* 0x0000000807047825 */ /* 0x001fca00078e0004 */
[----:B------:R2:W-:Y:S02]  /*0b60*/  STG.E.64 desc[UR4][R4.64], R14 ;  /* 0x0000000e04007986 */ /* 0x0005e4000c101b04 */
.L_x_3330:
[----:B------:R-:W-:-:S13]  /*0b70*/  ISETP.GE.U32.AND P0, PT, R3, R2, PT ;  /* 0x000000020300720c */ /* 0x000fda0003f06070 */
[----:B------:R-:W-:Y:S05]  /*0b80*/  @P0 BREAK.RELIABLE B1 ;  /* 0x0000000000010942 */ /* 0x000fea0003800100 */
[----:B------:R-:W-:Y:S05]  /*0b90*/  @P0 BRA `(.L_x_3332) ;  /* 0x0000000000300947 */ /* 0x000fea0003800000 */
[----:B012---:R-:W0:Y:S01]  /*0ba0*/  LDC.64 R4, c[0x0][0x3a0] ;  /* 0x0000e800ff047b82 */ /* 0x007e220000000a00 */
[----:B------:R-:W-:Y:S02]  /*0bb0*/  IMAD R7, R0, 0x400, R3 ;  /* 0x0000040000077824 */ /* 0x000fe400078e0203 */
[----:B------:R-:W-:Y:S02]  /*0bc0*/  VIADD R3, R3, 0x80 ;  /* 0x0000008003037836 */ /* 0x000fe40000000000 */
[----:B0-----:R-:W-:-:S05]  /*0bd0*/  IMAD.WIDE.U32 R4, R7, 0x8, R4 ;  /* 0x0000000807047825 */ /* 0x001fca00078e0004 */
[----:B------:R2:W-:Y:S02]  /*0be0*/  STG.E.64 desc[UR4][R4.64], R16 ;  /* 0x0000001004007986 */ /* 0x0005e4000c101b04 */
.L_x_3331:
[----:B------:R-:W-:Y:S05]  /*0bf0*/  BSYNC.RELIABLE B1 ;  /* 0x0000000000017941 */ /* 0x000fea0003800100 */
.L_x_3326:
[----:B------:R-:W-:-:S13]  /*0c00*/  ISETP.GE.U32.AND P0, PT, R3, R2, PT ;  /* 0x000000020300720c */ /* 0x000fda0003f06070 */
[----:B012---:R-:W0:Y:S01]  /*0c10*/  @!P0 LDC.64 R4, c[0x0][0x3a0] ;  /* 0x0000e800ff048b82 */ /* 0x007e220000000a00 */
[----:B------:R-:W-:Y:S02]  /*0c20*/  @!P0 IMAD R7, R0, 0x400, R3 ;  /* 0x0000040000078824 */ /* 0x000fe400078e0203 */
[----:B------:R-:W-:Y:S02]  /*0c30*/  @!P0 VIADD R3, R3, 0x80 ;  /* 0x0000008003038836 */ /* 0x000fe40000000000 */
[----:B0-----:R-:W-:-:S05]  /*0c40*/  @!P0 IMAD.WIDE.U32 R4, R7, 0x8, R4 ;  /* 0x0000000807048825 */ /* 0x001fca00078e0004 */
[----:B------:R3:W-:Y:S02]  /*0c50*/  @!P0 STG.E.64 desc[UR4][R4.64], R18 ;  /* 0x0000001204008986 */ /* 0x0007e4000c101b04 */
.L_x_3332:
[----:B------:R-:W-:Y:S05]  /*0c60*/  BSYNC.RECONVERGENT B0 ;  /* 0x0000000000007941 */ /* 0x000fea0003800200 */
.L_x_3325:
[----:B------:R-:W-:Y:S05]  /*0c70*/  WARPSYNC.ALL ;  /* 0x0000000000007948 */ /* 0x000fea0003800000 */
[----:B------:R-:W-:-:S13]  /*0c80*/  ISETP.GE.U32.AND P0, PT, R3, R2, PT ;  /* 0x000000020300720c */ /* 0x000fda0003f06070 */
[----:B------:R-:W-:Y:S05]  /*0c90*/  @P0 EXIT ;  /* 0x000000000000094d */ /* 0x000fea0003800000 */
[----:B0123--:R-:W0:Y:S01]  /*0ca0*/  LDC.64 R4, c[0x0][0x3a0] ;  /* 0x0000e800ff047b82 */ /* 0x00fe220000000a00 */
[----:B------:R-:W-:-:S04]  /*0cb0*/  IMAD R3, R0, 0x400, R3 ;  /* 0x0000040000037824 */ /* 0x000fc800078e0203 */
[----:B0-----:R-:W-:-:S05]  /*0cc0*/  IMAD.WIDE.U32 R2, R3, 0x8, R4 ;  /* 0x0000000803027825 */ /* 0x001fca00078e0004 */
[----:B------:R-:W-:Y:S01]  /*0cd0*/  STG.E.64 desc[UR4][R2.64], R12 ;  /* 0x0000000c02007986 */ /* 0x000fe2000c101b04 */
[----:B------:R-:W-:Y:S05]  /*0ce0*/  EXIT ;  /* 0x000000000000794d */ /* 0x000fea0003800000 */
.L_x_3324:
[----:B------:R-:W0:Y:S01]  /*0cf0*/  S2R R7, SR_TID.X ;  /* 0x0000000000077919 */ /* 0x000e220000002100 */
[----:B------:R-:W1:Y:S01]  /*0d00*/  LDC.64 R2, c[0x0][0x3b0] ;  /* 0x0000ec00ff027b82 */ /* 0x000e620000000a00 */
[----:B------:R-:W-:Y:S01]  /*0d10*/  IMAD.SHL.U32 R37, R0, 0x400, RZ ;  /* 0x0000040000257824 */ /* 0x000fe200078e00ff */
[----:B------:R-:W2:Y:S01]  /*0d20*/  LDCU.64 UR6, c[0x0][0x388] ;  /* 0x00007100ff0677ac */ /* 0x000ea20008000a00 */
[----:B------:R-:W3:Y:S05]  /*0d30*/  LDCU.64 UR8, c[0x0][0x390] ;  /* 0x00007200ff0877ac */ /* 0x000eea0008000a00 */
[----:B------:R-:W4:Y:S01]  /*0d40*/  LDC.64 R4, c[0x0][0x3a8] ;  /* 0x0000ea00ff047b82 */ /* 0x000f220000000a00 */
[----:B-1----:R-:W-:-:S04]  /*0d50*/  IMAD.WIDE.U32 R2, R37, 0x8, R2 ;  /* 0x0000000825027825 */ /* 0x002fc800078e0002 */
[----:B0-----:R-:W-:-:S04]  /*0d60*/  IMAD.WIDE.U32 R8, R7, 0x10, R2 ;  /* 0x0000001007087825 */ /* 0x001fc800078e0002 */
[----:B----4-:R-:W-:Y:S01]  /*0d70*/  IMAD.WIDE.U32 R2, R37, 0x8, R4 ;  /* 0x0000000825027825 */ /* 0x010fe200078e0004 */
[----:B------:R-:W2:Y:S04]  /*0d80*/  LDG.E.128 R32, desc[UR4][R8.64] ;  /* 0x0000000408207981 */ /* 0x000ea8000c1e1d00 */
[----:B------:R-:W4:Y:S01]  /*0d90*/  LDG.E.128 R28, desc[UR4][R8.64+0x800] ;  /* 0x00080004081c7981 */ /* 0x000f22000c1e1d00 */
[----:B------:R-:W-:-:S03]  /*0da0*/  IMAD.WIDE.U32 R2, R7, 0x10, R2 ;  /* 0x0000001007027825 */ /* 0x000fc600078e0002 */
[----:B------:R-:W5:Y:S04]  /*0db0*/  LDG.E.128 R24, desc[UR4][R8.64+0x1000] ;  /* 0x0010000408187981 */ /* 0x000f68000c1e1d00 */
[----:B------:R-:W5:Y:S04]  /*0dc0*/  LDG.E.128 R16, desc[UR4][R2.64] ;  /* 0x0000000402107981 */ /* 0x000f68000c1e1d00 */
[----:B------:R-:W5:Y:S04]  /*0dd0*/  LDG.E.128 R20, desc[UR4][R2.64+0x800] ;  /* 0x0008000402147981 */ /* 0x000f68000c1e1d00 */
[----:B------:R-:W5:Y:S04]  /*0de0*/  LDG.E.128 R8, desc[UR4][R8.64+0x1800] ;  /* 0x0018000408087981 */ /* 0x000f68000c1e1d00 */
[----:B------:R-:W5:Y:S04]  /*0df0*/  LDG.E.128 R12, desc[UR4][R2.64+0x1000] ;  /* 0x00100004020c7981 */ /* 0x000f68000c1e1d00 */
[----:B------:R0:W5:Y:S01]  /*0e00*/  LDG.E.128 R4, desc[UR4][R2.64+0x1800] ;  /* 0x0018000402047981 */ /* 0x000162000c1e1d00 */
[----:B------:R-:W1:Y:S01]  /*0e10*/  S2R R0, SR_TID.X ;  /* 0x0000000000007919 */ /* 0x000e620000002100 */
[----:B0-----:R-:W0:Y:S02]  /*0e20*/  LDC.64 R2, c[0x0][0x3a0] ;  /* 0x0000e800ff027b82 */ /* 0x001e240000000a00 */
[----:B0-----:R-:W-:-:S04]  /*0e30*/  IMAD.WIDE.U32 R2, R37, 0x8, R2 ;  /* 0x0000000825027825 */ /* 0x001fc800078e0002 */
[----:B-1----:R-:W-:Y:S01]  /*0e40*/  IMAD.WIDE.U32 R2, R0, 0x10, R2 ;  /* 0x0000001000027825 */ /* 0x002fe200078e0002 */
[----:B--2---:R-:W-:Y:S02]  /*0e50*/  DSETP.GTU.AND P3, PT, R34, UR6, PT ;  /* 0x0000000622007e2a */ /* 0x004fe4000bf6c000 */
[----:B------:R-:W-:Y:S02]  /*0e60*/  DSETP.GTU.AND P1, PT, R32, UR6, PT ;  /* 0x0000000620007e2a */ /* 0x000fe4000bf2c000 */
[----:B----4-:R-:W-:Y:S02]  /*0e70*/  DSETP.GTU.AND P2, PT, R30, UR6, PT ;  /* 0x000000061e007e2a */ /* 0x010fe4000bf4c000 */
[----:B---3--:R-:W-:Y:S02]  /*0e80*/  DSETP.GE.AND P4, PT, R34, UR8, PT ;  /* 0x0000000822007e2a */ /* 0x008fe4000bf86000 */
[----:B------:R-:W-:Y:S02]  /*0e90*/  DSETP.GE.AND P0, PT, R30, UR8, PT ;  /* 0x000000081e007e2a */ /* 0x000fe4000bf06000 */
[----:B------:R-:W-:Y:S01]  /*0ea0*/  DSETP.GE.AND P5, PT, R32, UR8, PT ;  /* 0x0000000820007e2a */ /* 0x000fe2000bfa6000 */
[----:B-----5:R-:W-:-:S02]  /*0eb0*/  FSEL R18, R18, RZ, P3 ;  /* 0x000000ff12127208 */ /* 0x020fc40001800000 */
[----:B------:R-:W-:Y:S02]  /*0ec0*/  FSEL R19, R19, RZ, P3 ;  /* 0x000000ff13137208 */ /* 0x000fe40001800000 */
[----:B------:R-:W-:Y:S02]  /*0ed0*/  FSEL R30, R17, RZ, P1 ;  /* 0x000000ff111e7208 */ /* 0x000fe40000800000 */
[----:B------:R-:W-:Y:S02]  /*0ee0*/  FSEL R17, R22, RZ, P2 ;  /* 0x000000ff16117208 */ /* 0x000fe40001000000 */
[----:B------:R-:W-:Y:S01]  /*0ef0*/  FSEL R22, R23, RZ, P2 ;  /* 0x000000ff17167208 */ /* 0x000fe20001000000 */
[----:B------:R-:W-:Y:S01]  /*0f00*/  DSETP.GTU.AND P2, PT, R24, UR6, PT ;  /* 0x0000000618007e2a */ /* 0x000fe2000bf4c000 */
[----:B------:R-:W-:Y:S02]  /*0f10*/  FSEL R16, R16, RZ, P1 ;  /* 0x000000ff10107208 */ /* 0x000fe40000800000 */
[----:B------:R-:W-:-:S02]  /*0f20*/  FSEL R18, R18, RZ, !P4 ;  /* 0x000000ff12127208 */ /* 0x000fc40006000000 */
[----:B------:R-:W-:Y:S01]  /*0f30*/  FSEL R19, R19, RZ, !P4 ;  /* 0x000000ff13137208 */ /* 0x000fe20006000000 */
[----:B------:R-:W-:Y:S01]  /*0f40*/  DSETP.GTU.AND P4, PT, R26, UR6, PT ;  /* 0x000000061a007e2a */ /* 0x000fe2000bf8c000 */
[----:B------:R-:W-:Y:S01]  /*0f50*/  FSEL R16, R16, RZ, !P5 ;  /* 0x000000ff10107208 */ /* 0x000fe20006800000 */
[----:B------:R-:W-:Y:S01]  /*0f60*/  DSETP.GTU.AND P3, PT, R28, UR6, PT ;  /* 0x000000061c007e2a */ /* 0x000fe2000bf6c000 */
[----:B------:R-:W-:Y:S01]  /*0f70*/  FSEL R23, R30, RZ, !P5 ;  /* 0x000000ff1e177208 */ /* 0x000fe20006800000 */
[----:B------:R-:W-:Y:S01]  /*0f80*/  DSETP.GTU.AND P5, PT, R8, UR6, PT ;  /* 0x0000000608007e2a */ /* 0x000fe2000bfac000 */
[----:B------:R-:W-:Y:S02]  /*0f90*/  FSEL R0, R12, RZ, P2 ;  /* 0x000000ff0c007208 */ /* 0x000fe40001000000 */
[----:B------:R-:W-:Y:S01]  /*0fa0*/  FSEL R13, R13, RZ, P2 ;  /* 0x000000ff0d0d7208 */ /* 0x000fe20001000000 */
[----:B------:R-:W-:Y:S01]  /*0fb0*/  DSETP.GTU.AND P2, PT, R10, UR6, PT ;  /* 0x000000060a007e2a */ /* 0x000fe2000bf4c000 */
[----:B------:R-:W-:Y:S01]  /*0fc0*/  FSEL R12, R14, RZ, P4 ;  /* 0x000000ff0e0c7208 */ /* 0x000fe20002000000 */
[----:B------:R-:W-:Y:S01]  /*0fd0*/  DSETP.GE.AND P1, PT, R28, UR8, PT ;  /* 0x000000081c007e2a */ /* 0x000fe2000bf26000 */
[----:B------:R-:W-:Y:S01]  /*0fe0*/  FSEL R14, R15, RZ, P4 ;  /* 0x000000ff0f0e7208 */ /* 0x000fe20002000000 */
[----:B------:R-:W-:Y:S01]  /*0ff0*/  DSETP.GE.AND P4, PT, R8, UR8, PT ;  /* 0x0000000808007e2a */ /* 0x000fe2000bf86000 */
[----:B------:R-:W-:-:S02]  /*1000*/  FSEL R20, R20, RZ, P3 ;  /* 0x000000ff14147208 */ /* 0x000fc40001800000 */
[----:B------:R-:W-:Y:S02]  /*1010*/  FSEL R21, R21, RZ, P3 ;  /* 0x000000ff15157208 */ /* 0x000fe40001800000 */
[----:B------:R-:W-:Y:S02]  /*1020*/  FSEL R8, R4, RZ, P5 ;  /* 0x000000ff04087208 */ /* 0x000fe40002800000 */
[----:B------:R-:W-:Y:S01]  /*1030*/  FSEL R9, R5, RZ, P5 ;  /* 0x000000ff05097208 */ /* 0x000fe20002800000 */
[----:B------:R-:W-:Y:S01]  /*1040*/  DSETP.GE.AND P5, PT, R10, UR8, PT ;  /* 0x000000080a007e2a */ /* 0x000fe2000bfa6000 */
[----:B------:R-:W-:Y:S01]  /*1050*/  IMAD.MOV.U32 R4, RZ, RZ, R16 ;  /* 0x000000ffff047224 */ /* 0x000fe200078e0010 */
[----:B------:R-:W-:Y:S01]  /*1060*/  FSEL R10, R6, RZ, P2 ;  /* 0x000000ff060a7208 */ /* 0x000fe20001000000 */
[----:B------:R-:W-:Y:S01]  /*1070*/  DSETP.GE.AND P3, PT, R24, UR8, PT ;  /* 0x0000000818007e2a */ /* 0x000fe2000bf66000 */
[----:B------:R-:W-:Y:S01]  /*1080*/  FSEL R11, R7, RZ, P2 ;  /* 0x000000ff070b7208 */ /* 0x000fe20001000000 */
[----:B------:R-:W-:Y:S01]  /*1090*/  IMAD.MOV.U32 R6, RZ, RZ, R18 ;  /* 0x000000ffff067224 */ /* 0x000fe200078e0012 */
[----:B------:R-:W-:Y:S01]  /*10a0*/  DSETP.GE.AND P6, PT, R26, UR8, PT ;  /* 0x000000081a007e2a */ /* 0x000fe2000bfc6000 */
[----:B------:R-:W-:Y:S01]  /*10b0*/  IMAD.MOV.U32 R7, RZ, RZ, R19 ;  /* 0x000000ffff077224 */ /* 0x000fe200078e0013 */
[----:B------:R-:W-:Y:S01]  /*10c0*/  FSEL R17, R17, RZ, !P0 ;  /* 0x000000ff11117208 */ /* 0x000fe20004000000 */
[----:B------:R-:W-:Y:S01]  /*10d0*/  IMAD.MOV.U32 R5, RZ, RZ, R23 ;  /* 0x000000ffff057224 */ /* 0x000fe200078e0017 */
[----:B------:R-:W-:-:S02]  /*10e0*/  FSEL R22, R22, RZ, !P0 ;  /* 0x000000ff16167208 */ /* 0x000fc40004000000 */
[----:B------:R-:W-:Y:S02]  /*10f0*/  FSEL R20, R20, RZ, !P1 ;  /* 0x000000ff14147208 */ /* 0x000fe40004800000 */
[----:B------:R-:W-:Y:S01]  /*1100*/  FSEL R21, R21, RZ, !P1 ;  /* 0x000000ff15157208 */ /* 0x000fe20004800000 */
[----:B------:R0:W-:Y:S01]  /*1110*/  STG.E.128 desc[UR4][R2.64], R4 ;  /* 0x0000000402007986 */ /* 0x0001e2000c101d04 */
[----:B------:R-:W-:Y:S02]  /*1120*/  FSEL R15, R13, RZ, !P3 ;  /* 0x000000ff0d0f7208 */ /* 0x000fe40005800000 */
[----:B------:R-:W-:Y:S02]  /*1130*/  FSEL R0, R0, RZ, !P3 ;  /* 0x000000ff00007208 */ /* 0x000fe40005800000 */
[----:B------:R-:W-:Y:S02]  /*1140*/  FSEL R12, R12, RZ, !P6 ;  /* 0x000000ff0c0c7208 */ /* 0x000fe40007000000 */
[----:B------:R-:W-:-:S02]  /*1150*/  FSEL R13, R14, RZ, !P6 ;  /* 0x000000ff0e0d7208 */ /* 0x000fc40007000000 */
[----:B------:R-:W-:Y:S02]  /*1160*/  FSEL R8, R8, RZ, !P4 ;  /* 0x000000ff08087208 */ /* 0x000fe40006000000 */
[----:B------:R-:W-:Y:S01]  /*1170*/  FSEL R9, R9, RZ, !P4 ;  /* 0x000000ff09097208 */ /* 0x000fe20006000000 */
[----:B0-----:R-:W-:Y:S02]  /*1180*/  IMAD.MOV.U32 R6, RZ, RZ, R17 ;  /* 0x000000ffff067224 */ /* 0x001fe400078e0011 */
[----:B------:R-:W-:Y:S02]  /*1190*/  IMAD.MOV.U32 R7, RZ, RZ, R22 ;  /* 0x000000ffff077224 */ /* 0x000fe400078e0016 */
[----:B------:R-:W-:Y:S02]  /*11a0*/  IMAD.MOV.U32 R4, RZ, RZ, R20 ;  /* 0x000000ffff047224 */ /* 0x000fe400078e0014 */
[----:B------:R-:W-:Y:S01]  /*11b0*/  IMAD.MOV.U32 R5, RZ, RZ, R21 ;  /* 0x000000ffff057224 */ /* 0x000fe200078e0015 */
[----:B------:R-:W-:-:S02]  /*11c0*/  FSEL R10, R10, RZ, !P5 ;  /* 0x000000ff0a0a7208 */ /* 0x000fc40006800000 */
[----:B------:R-:W-:Y:S02]  /*11d0*/  FSEL R11, R11, RZ, !P5 ;  /* 0x000000ff0b0b7208 */ /* 0x000fe40006800000 */
[----:B------:R0:W-:Y:S02]  /*11e0*/  STG.E.128 desc[UR4][R2.64+0x800], R4 ;  /* 0x0008000402007986 */ /* 0x0001e4000c101d04 */
[----:B0-----:R-:W-:Y:S02]  /*11f0*/  IMAD.MOV.U32 R4, RZ, RZ, R0 ;  /* 0x000000ffff047224 */ /* 0x001fe400078e0000 */
[----:B------:R-:W-:Y:S02]  /*1200*/  IMAD.MOV.U32 R5, RZ, RZ, R15 ;  /* 0x000000ffff057224 */ /* 0x000fe400078e000f */
[----:B------:R-:W-:Y:S02]  /*1210*/  IMAD.MOV.U32 R6, RZ, RZ, R12 ;  /* 0x000000ffff067224 */ /* 0x000fe400078e000c */
[----:B------:R-:W-:-:S05]  /*1220*/  IMAD.MOV.U32 R7, RZ, RZ, R13 ;  /* 0x000000ffff077224 */ /* 0x000fca00078e000d */
[----:B------:R0:W-:Y:S02]  /*1230*/  STG.E.128 desc[UR4][R2.64+0x1000], R4 ;  /* 0x0010000402007986 */ /* 0x0001e4000c101d04 */
[----:B0-----:R-:W-:Y:S02]  /*1240*/  IMAD.MOV.U32 R4, RZ, RZ, R8 ;  /* 0x000000ffff047224 */ /* 0x001fe400078e0008 */
[----:B------:R-:W-:Y:S02]  /*1250*/  IMAD.MOV.U32 R5, RZ, RZ, R9 ;  /* 0x000000ffff057224 */ /* 0x000fe400078e0009 */
[----:B------:R-:W-:Y:S02]  /*1260*/  IMAD.MOV.U32 R6, RZ, RZ, R10 ;  /* 0x000000ffff067224 */ /* 0x000fe400078e000a */
[----:B------:R-:W-:-:S05]  /*1270*/  IMAD.MOV.U32 R7, RZ, RZ, R11 ;  /* 0x000000ffff077224 */ /* 0x000fca00078e000b */
[----:B------:R-:W-:Y:S01]  /*1280*/  STG.E.128 desc[UR4][R2.64+0x1800], R4 ;  /* 0x0018000402007986 */ /* 0x000fe2000c101d04 */
[----:B------:R-:W-:Y:S05]  /*1290*/  EXIT ;  /* 0x000000000000794d */ /* 0x000fea0003800000 */
.L_x_3333:
        /* <DEDUP_REMOVED lines=14> */
.L_x_3379:


//--------------------- .text._ZN2at6native29vectorized_elementwise_kernelILi4EZZZNS0_65_GLOBAL__N__eb3311e5_27_ActivationHardtanhKernel_cu_9e10b42f_292924hardtanh_backward_kernelERNS_14TensorIteratorERKN3c106ScalarES8_ENKUlvE_clEvENKUlvE_clEvEUlddE_St5arrayIPcLm3EEEEviT0_T1_ --------------------------
	.section	.text._ZN2at6native29vectorized_elementwise_kernelILi4EZZZNS0_65_GLOBAL__N__eb3311e5_27_ActivationHardtanhKernel_cu_9e10b42f_292924hardtanh_backward_kernelERNS_14TensorIteratorERKN3c106ScalarES8_ENKUlvE_clEvENKUlvE_clEvEUlddE_St5arrayIPcLm3EEEEviT0_T1_,"ax",@progbits
	.align	128
        .global         _ZN2at6native29vectorized_elementwise_kernelILi4EZZZNS0_65_GLOBAL__N__eb3311e5_27_ActivationHardtanhKernel_cu_9e10b42f_292924hardtanh_backward_kernelERNS_14TensorIteratorERKN3c106ScalarES8_ENKUlvE_clEvENKUlvE_clEvEUlddE_St5arrayIPcLm3EEEEviT0_T1_
        .type           _ZN2at6native29vectorized_elementwise_kernelILi4EZZZNS0_65_GLOBAL__N__eb3311e5_27_ActivationHardtanhKernel_cu_9e10b42f_292924hardtanh_backward_kernelERNS_14TensorIteratorERKN3c106ScalarES8_ENKUlvE_clEvENKUlvE_clEvEUlddE_St5arrayIPcLm3EEEEviT0_T1_,@function
        .size           _ZN2at6native29vectorized_elementwise_kernelILi4EZZZNS0_65_GLOBAL__N__eb3311e5_27_ActivationHardtanhKernel_cu_9e10b42f_292924hardtanh_backward_kernelERNS_14TensorIteratorERKN3c106ScalarES8_ENKUlvE_clEvENKUlvE_clEvEUlddE_St5arrayIPcLm3EEEEviT0_T1_,(.L_x_3380 - _ZN2at6native29vectorized_elementwise_kernelILi4EZZZNS0_65_GLOBAL__N__eb3311e5_27_ActivationHardtanhKernel_cu_9e10b42f_292924hardtanh_backward_kernelERNS_14TensorIteratorERKN3c106ScalarES8_ENKUlvE_clEvENKUlvE_clEvEUlddE_St5arrayIPcLm3EEEEviT0_T1_)
        .other          _ZN2at6native29vectorized_elementwise_kernelILi4EZZZNS0_65_GLOBAL__N__eb3311e5_27_ActivationHardtanhKernel_cu_9e10b42f_292924hardtanh_backward_kernelERNS_14TensorIteratorERKN3c106ScalarES8_ENKUlvE_clEvENKUlvE_clEvEUlddE_St5arrayIPcLm3EEEEviT0_T1_,@"STO_CUDA_ENTRY STV_DEFAULT"
_ZN2at6native29vectorized_elementwise_kernelILi4EZZZNS0_65_GLOBAL__N__eb3311e5_27_ActivationHardtanhKernel_cu_9e10b42f_292924hardtanh_backward_kernelERNS_14TensorIteratorERKN3c106ScalarES8_ENKUlvE_clEvENKUlvE_clEvEUlddE_St5arrayIPcLm3EEEEviT0_T1_:
.text._ZN2at6native29vectorized_elementwise_kernelILi4EZZZNS0_65_GLOBAL__N__eb3311e5_27_ActivationHardtanhKernel_cu_9e10b42f_292924hardtanh_backward_kernelERNS_14TensorIteratorERKN3c106ScalarES8_ENKUlvE_clEvENKUlvE_clEvEUlddE_St5arrayIPcLm3EEEEviT0_T1_:
        /* <DEDUP_REMOVED lines=162> */
.L_x_3337:
[----:B------:R-:W-:-:S13]  /*0a20*/  ISETP.GE.U32.AND P0, PT, R3, R2, PT ;  /* 0x000000020300720c */ /* 0x000fda0003f06070 */
[----:B------:R-:W-:Y:S05]  /*0a30*/  @P0 BRA `(.L_x_3339) ;  /* 0x0000000000300947 */ /* 0x000fea0003800000 */
[----:B0-----:R-:W0:Y:S01]  /*0a40*/  LDC.64 R4, c[0x0][0x3a0] ;  /* 0x0000e800ff047b82 */ /* 0x001e220000000a00 */
[----:B------:R-:W-:Y:S02]  /*0a50*/  IMAD R7, R0, 0x400, R3 ;  /* 0x0000040000077824 */ /* 0x000fe400078e0203 */
[----:B------:R-:W-:Y:S02]  /*0a60*/  VIADD R3, R3, 0x80 ;  /* 0x0000008003037836 */ /* 0x000fe40000000000 */
[----:B0-----:R-:W-:-:S05]  /*0a70*/  IMAD.WIDE.U32 R4, R7, 0x8, R4 ;  /* 0x0000000807047825 */ /* 0x001fca00078e0004 */
[----:B------:R1:W-:Y:S02]  /*0a80*/  STG.E.64 desc[UR4][R4.64], R8 ;  /* 0x0000000804007986 */ /* 0x0003e4000c101b04 */
.L_x_3338:
[----:B------:R-:W-:-:S13]  /*0a90*/  ISETP.GE.U32.AND P0, PT, R3, R2, PT ;  /* 0x000000020300720c */ /* 0x000fda0003f06070 */
[----:B------:R-:W-:Y:S05]  /*0aa0*/  @P0 BRA `(.L_x_3340) ;  /* 0x0000000000300947 */ /* 0x000fea0003800000 */
[----:B01----:R-:W0:Y:S01]  /*0ab0*/  LDC.64 R4, c[0x0][0x3a0] ;  /* 0x0000e800ff047b82 */ /* 0x003e220000000a00 */
[----:B------:R-:W-:Y:S02]  /*0ac0*/  IMAD R7, R0, 0x400, R3 ;  /* 0x0000040000077824 */ /* 0x000fe400078e0203 */
[----:B------:R-:W-:Y:S02]  /*0ad0*/  VIADD R3, R3, 0x80 ;  /* 0x0000008003037836 */ /* 0x000fe40000000000 */
[----:B0-----:R-:W-:-:S05]  /*0ae0*/  IMAD.WIDE.U32 R4, R7, 0x8, R4 ;  /* 0x0000000807047825 */ /* 0x001fca00078e0004 */
[----:B------:R1:W-:Y:S02]  /*0af0*/  STG.E.64 desc[UR4][R4.64], R10 ;  /* 0x0000000a04007986 */ /* 0x0003e4000c101b04 */
.L_x_3339:
[----:B------:R-:W-:-:S13]  /*0b00*/  ISETP.GE.U32.AND P0, PT, R3, R2, PT ;  /* 0x000000020300720c */ /* 0x000fda0003f06070 */
[----:B------:R-:W-:Y:S05]  /*0b10*/  @P0 BRA `(.L_x_3341) ;  /* 0x0000000000340947 */ /* 0x000fea0003800000 */
[----:B01----:R-:W0:Y:S01]  /*0b20*/  LDC.64 R4, c[0x0][0x3a0] ;  /* 0x0000e800ff047b82 */ /* 0x003e220000000a00 */
[----:B------:R-:W-:Y:S02]  /*0b30*/  IMAD R7, R0, 0x400, R3 ;  /* 0x0000040000077824 */ /* 0x000fe400078e0203 */
[----:B------:R-:W-:Y:S02]  /*0b40*/  VIADD R3, R3, 0x80 ;  /* 0x0000008003037836 */ /* 0x000fe40000000000 */
[----:B0-----:R-:W-:-:S05]  /*0b50*/  IMAD.WIDE.U32 R4, R7, 0x8, R4 ;  /* 0x0000000807047825 */ /* 0x001fca00078e0004 */
[----:B------:R2:W-:Y:S02]  /*0b60*/  STG.E.64 desc[UR4][R4.64], R14 ;  /* 0x0000000e04007986 */ /* 0x0005e4000c101b04 */
.L_x_3340:
        /* <DEDUP_REMOVED lines=8> */
.L_x_3341:
[----:B------:R-:W-:Y:S05]  /*0bf0*/  BSYNC.RELIABLE B1 ;  /* 0x0000000000017941 */ /* 0x000fea0003800100 */
.L_x_3336:
[----:B------:R-:W-:-:S13]  /*0c00*/  ISETP.GE.U32.AND P0, PT, R3, R2, PT ;  /* 0x000000020300720c */ /* 0x000fda0003f06070 */
[----:B012---:R-:W0:Y:S01]  /*0c10*/  @!P0 LDC.64 R4, c[0x0][0x3a0] ;  /* 0x0000e800ff048b82 */ /* 0x007e220000000a00 */
[----:B------:R-:W-:Y:S02]  /*0c20*/  @!P0 IMAD R7, R0, 0x400, R3 ;  /* 0x0000040000078824 */ /* 0x000fe400078e0203 */
[----:B------:R-:W-:Y:S02]  /*0c30*/  @!P0 VIADD R3, R3, 0x80 ;  /* 0x0000008003038836 */ /* 0x000fe40000000000 */
[----:B0-----:R-:W-:-:S05]  /*0c40*/  @!P0 IMAD.WIDE.U32 R4, R7, 0x8, R4 ;  /* 0x0000000807048825 */ /* 0x001fca00078e0004 */
[----:B------:R3:W-:Y:S02]  /*0c50*/  @!P0 STG.E.64 desc[UR4][R4.64], R18 ;  /* 0x0000001204008986 */ /* 0x0007e4000c101b04 */
.L_x_3342:
[----:B------:R-:W-:Y:S05]  /*0c60*/  BSYNC.RECONVERGENT B0 ;  /* 0x0000000000007941 */ /* 0x000fea0003800200 */
.L_x_3335:
        /* <DEDUP_REMOVED lines=8> */
.L_x_3334:
        /* <DEDUP_REMOVED lines=9> */
[----:B------:R-:W2:Y:S03]  /*0d80*/  LDG.E.ENL2.256 R28, R32, desc[UR4][R12.64] ;  /* 0xfe0000040c20797e */ /* 0x000ea6000812191c */
[----:B------:R-:W-:Y:S01]  /*0d90*/  IMAD.WIDE.U32 R4, R7, 0x20, R2 ;  /* 0x0000002007047825 */ /* 0x000fe200078e0002 */
[----:B------:R-:W0:Y:S01]  /*0da0*/  S2R R0, SR_TID.X ;  /* 0x0000000000007919 */ /* 0x000e220000002100 */
[----:B------:R-:W1:Y:S03]  /*0db0*/  LDC.64 R2, c[0x0][0x3a0] ;  /* 0x0000e800ff027b82 */ /* 0x000e660000000a00 */
[----:B------:R-:W4:Y:S04]  /*0dc0*/  LDG.E.ENL2.256 R16, R8, desc[UR4][R4.64] ;  /* 0xfe0000040408797e */ /* 0x000f280008121910 */
[----:B------:R-:W5:Y:S04]  /*0dd0*/  LDG.E.ENL2.256 R12, R24, desc[UR4][R12.64+0x1000] ;  /* 0xfe0080040c18797e */ /* 0x000f68000812190c */
[----:B------:R-:W5:Y:S01]  /*0de0*/  LDG.E.ENL2.256 R4, R20, desc[UR4][R4.64+0x1000] ;  /* 0xfe0080040414797e */ /* 0x000f620008121904 */
[----:B-1----:R-:W-:-:S04]  /*0df0*/  IMAD.WIDE.U32 R2, R37, 0x8, R2 ;  /* 0x0000000825027825 */ /* 0x002fc800078e0002 */
[----:B0-----:R-:W-:Y:S01]  /*0e00*/  IMAD.WIDE.U32 R2, R0, 0x20, R2 ;  /* 0x0000002000027825 */ /* 0x001fe200078e0002 */
[----:B--2---:R-:W-:Y:S02]  /*0e10*/  DSETP.GTU.AND P1, PT, R30, UR6, PT ;  /* 0x000000061e007e2a */ /* 0x004fe4000bf2c000 */
[----:B------:R-:W-:Y:S02]  /*0e20*/  DSETP.GTU.AND P2, PT, R32, UR6, PT ;  /* 0x0000000620007e2a */ /* 0x000fe4000bf4c000 */
[----:B------:R-:W-:Y:S02]  /*0e30*/  DSETP.GTU.AND P3, PT, R34, UR6, PT ;  /* 0x0000000622007e2a */ /* 0x000fe4000bf6c000 */
[----:B------:R-:W-:Y:S02]  /*0e40*/  DSETP.GTU.AND P6, PT, R28, UR6, PT ;  /* 0x000000061c007e2a */ /* 0x000fe4000bfcc000 */
[----:B---3--:R-:W-:Y:S01]  /*0e50*/  DSETP.GE.AND P4, PT, R30, UR8, PT ;  /* 0x000000081e007e2a */ /* 0x008fe2000bf86000 */
[----:B----4-:R-:W-:Y:S01]  /*0e60*/  FSEL R18, R18, RZ, P1 ;  /* 0x000000ff12127208 */ /* 0x010fe20000800000 */
[----:B------:R-:W-:Y:S01]  /*0e70*/  DSETP.GE.AND P5, PT, R32, UR8, PT ;  /* 0x0000000820007e2a */ /* 0x000fe2000bfa6000 */
[----:B------:R-:W-:Y:S01]  /*0e80*/  FSEL R19, R19, RZ, P1 ;  /* 0x000000ff13137208 */ /* 0x000fe20000800000 */
[----:B------:R-:W-:Y:S01]  /*0e90*/  DSETP.GE.AND P1, PT, R28, UR8, PT ;  /* 0x000000081c007e2a */ /* 0x000fe2000bf26000 */
[----:B------:R-:W-:Y:S01]  /*0ea0*/  FSEL R28, R8, RZ, P2 ;  /* 0x000000ff081c7208 */ /* 0x000fe20001000000 */
[----:B------:R-:W-:Y:S01]  /*0eb0*/  DSETP.GE.AND P0, PT, R34, UR8, PT ;  /* 0x0000000822007e2a */ /* 0x000fe2000bf06000 */
[----:B------:R-:W-:Y:S01]  /*0ec0*/  FSEL R29, R9, RZ, P2 ;  /* 0x000000ff091d7208 */ /* 0x000fe20001000000 */
[----:B-----5:R-:W-:Y:S01]  /*0ed0*/  DSETP.GTU.AND P2, PT, R24, UR6, PT ;  /* 0x0000000618007e2a */ /* 0x020fe2000bf4c000 */
[----:B------:R-:W-:-:S02]  /*0ee0*/  FSEL R8, R10, RZ, P3 ;  /* 0x000000ff0a087208 */ /* 0x000fc40001800000 */
[----:B------:R-:W-:Y:S01]  /*0ef0*/  FSEL R10, R11, RZ, P3 ;  /* 0x000000ff0b0a7208 */ /* 0x000fe20001800000 */
[----:B------:R-:W-:Y:S01]  /*0f00*/  DSETP.GE.AND P3, PT, R24, UR8, PT ;  /* 0x0000000818007e2a */ /* 0x000fe2000bf66000 */
[----:B------:R-:W-:Y:S02]  /*0f10*/  FSEL R9, R16, RZ, P6 ;  /* 0x000000ff10097208 */ /* 0x000fe40003000000 */
[----:B------:R-:W-:Y:S01]  /*0f20*/  FSEL R16, R17, RZ, P6 ;  /* 0x000000ff11107208 */ /* 0x000fe20003000000 */
[C---:B------:R-:W-:Y:S01]  /*0f30*/  DSETP.GE.AND P6, PT, R26.reuse, UR8, PT ;  /* 0x000000081a007e2a */ /* 0x040fe2000bfc6000 */
[----:B------:R-:W-:Y:S02]  /*0f40*/  FSEL R17, R18, RZ, !P4 ;  /* 0x000000ff12117208 */ /* 0x000fe40006000000 */
[----:B------:R-:W-:Y:S01]  /*0f50*/  FSEL R24, R19, RZ, !P4 ;  /* 0x000000ff13187208 */ /* 0x000fe20006000000 */
[----:B------:R-:W-:Y:S01]  /*0f60*/  DSETP.GTU.AND P4, PT, R26, UR6, PT ;  /* 0x000000061a007e2a */ /* 0x000fe2000bf8c000 */
[----:B------:R-:W-:-:S02]  /*0f70*/  FSEL R18, R28, RZ, !P5 ;  /* 0x000000ff1c127208 */ /* 0x000fc40006800000 */
[----:B------:R-:W-:Y:S01]  /*0f80*/  FSEL R11, R29, RZ, !P5 ;  /* 0x000000ff1d0b7208 */ /* 0x000fe20006800000 */
[----:B------:R-:W-:Y:S01]  /*0f90*/  DSETP.GTU.AND P5, PT, R12, UR6, PT ;  /* 0x000000060c007e2a */ /* 0x000fe2000bfac000 */
[----:B------:R-:W-:Y:S02]  /*0fa0*/  FSEL R20, R20, RZ, P2 ;  /* 0x000000ff14147208 */ /* 0x000fe40001000000 */
[----:B------:R-:W-:Y:S01]  /*0fb0*/  FSEL R21, R21, RZ, P2 ;  /* 0x000000ff15157208 */ /* 0x000fe20001000000 */
[----:B------:R-:W-:Y:S01]  /*0fc0*/  DSETP.GTU.AND P2, PT, R14, UR6, PT ;  /* 0x000000060e007e2a */ /* 0x000fe2000bf4c000 */
[----:B------:R-:W-:Y:S02]  /*0fd0*/  FSEL R19, R22, RZ, P4 ;  /* 0x000000ff16137208 */ /* 0x000fe40002000000 */
[----:B------:R-:W-:Y:S01]  /*0fe0*/  FSEL R22, R23, RZ, P4 ;  /* 0x000000ff17167208 */ /* 0x000fe20002000000 */
[----:B------:R-:W-:Y:S01]  /*0ff0*/  DSETP.GE.AND P4, PT, R12, UR8, PT ;  /* 0x000000080c007e2a */ /* 0x000fe2000bf86000 */
[----:B------:R-:W-:Y:S01]  /*1000*/  FSEL R25, R8, RZ, !P0 ;  /* 0x000000ff08197208 */ /* 0x000fe20004000000 */
[----:B------:R-:W-:Y:S01]  /*1010*/  IMAD.MOV.U32 R8, RZ, RZ, R18 ;  /* 0x000000ffff087224 */ /* 0x000fe200078e0012 */
[----:B------:R-:W-:-:S02]  /*1020*/  FSEL R12, R4, RZ, P5 ;  /* 0x000000ff040c7208 */ /* 0x000fc40002800000 */
[----:B------:R-:W-:Y:S01]  /*1030*/  FSEL R4, R5, RZ, P5 ;  /* 0x000000ff05047208 */ /* 0x000fe20002800000 */
[----:B------:R-:W-:Y:S01]  /*1040*/  DSETP.GE.AND P5, PT, R14, UR8, PT ;  /* 0x000000080e007e2a */ /* 0x000fe2000bfa6000 */
[----:B------:R-:W-:Y:S01]  /*1050*/  FSEL R26, R10, RZ, !P0 ;  /* 0x000000ff0a1a7208 */ /* 0x000fe20004000000 */
[----:B------:R-:W-:Y:S01]  /*1060*/  IMAD.MOV.U32 R10, RZ, RZ, R25 ;  /* 0x000000ffff0a7224 */ /* 0x000fe200078e0019 */
[----:B------:R-:W-:Y:S01]  /*1070*/  FSEL R23, R9, RZ, !P1 ;  /* 0x000000ff09177208 */ /* 0x000fe20004800000 */
[----:B------:R-:W-:Y:S01]  /*1080*/  IMAD.MOV.U32 R9, RZ, RZ, R11 ;  /* 0x000000ffff097224 */ /* 0x000fe200078e000b */
[----:B------:R-:W-:Y:S01]  /*1090*/  FSEL R0, R6, RZ, P2 ;  /* 0x000000ff06007208 */ /* 0x000fe20001000000 */
[----:B------:R-:W-:Y:S01]  /*10a0*/  IMAD.MOV.U32 R6, RZ, RZ, R17 ;  /* 0x000000ffff067224 */ /* 0x000fe200078e0011 */
[----:B------:R-:W-:Y:S01]  /*10b0*/  FSEL R13, R7, RZ, P2 ;  /* 0x000000ff070d7208 */ /* 0x000fe20001000000 */
[----:B------:R-:W-:Y:S01]  /*10c0*/  IMAD.MOV.U32 R7, RZ, RZ, R24 ;  /* 0x000000ffff077224 */ /* 0x000fe200078e0018 */
[----:B------:R-:W-:Y:S01]  /*10d0*/  FSEL R15, R4, RZ, !P4 ;  /* 0x000000ff040f7208 */ /* 0x000fe20006000000 */
[----:B------:R-:W-:Y:S01]  /*10e0*/  IMAD.MOV.U32 R11, RZ, RZ, R26 ;  /* 0x000000ffff0b7224 */ /* 0x000fe200078e001a */
[----:B------:R-:W-:Y:S01]  /*10f0*/  FSEL R5, R16, RZ, !P1 ;  /* 0x000000ff10057208 */ /* 0x000fe20004800000 */
[----:B------:R-:W-:Y:S01]  /*1100*/  IMAD.MOV.U32 R4, RZ, RZ, R23 ;  /* 0x000000ffff047224 */ /* 0x000fe200078e0017 */
[----:B------:R-:W-:-:S02]  /*1110*/  FSEL R14, R19, RZ, !P6 ;  /* 0x000000ff130e7208 */ /* 0x000fc40007000000 */
[----:B------:R-:W-:Y:S02]  /*1120*/  FSEL R16, R20, RZ, !P3 ;  /* 0x000000ff14107208 */ /* 0x000fe40005800000 */
[----:B------:R-:W-:Y:S01]  /*1130*/  FSEL R21, R21, RZ, !P3 ;  /* 0x000000ff15157208 */ /* 0x000fe20005800000 */
[----:B------:R0:W-:Y:S01]  /*1140*/  STG.E.ENL2.256 desc[UR4][R2.64], R8, R4 ;  /* 0xf80000080204797f */ /* 0x0001e2000f121804 */
[----:B------:R-:W-:Y:S02]  /*1150*/  FSEL R19, R22, RZ, !P6 ;  /* 0x000000ff16137208 */ /* 0x000fe40007000000 */
[----:B------:R-:W-:Y:S02]  /*1160*/  FSEL R12, R12, RZ, !P4 ;  /* 0x000000ff0c0c7208 */ /* 0x000fe40006000000 */
[----:B------:R-:W-:Y:S02]  /*1170*/  FSEL R0, R0, RZ, !P5 ;  /* 0x000000ff00007208 */ /* 0x000fe40006800000 */
[----:B------:R-:W-:Y:S01]  /*1180*/  FSEL R13, R13, RZ, !P5 ;  /* 0x000000ff0d0d7208 */ /* 0x000fe20006800000 */
[----:B0-----:R-:W-:-:S02]  /*1190*/  IMAD.MOV.U32 R4, RZ, RZ, R16 ;  /* 0x000000ffff047224 */ /* 0x001fc400078e0010 */
[----:B------:R-:W-:Y:S02]  /*11a0*/  IMAD.MOV.U32 R5, RZ, RZ, R21 ;  /* 0x000000ffff057224 */ /* 0x000fe400078e0015 */
[----:B------:R-:W-:Y:S02]  /*11b0*/  IMAD.MOV.U32 R6, RZ, RZ, R14 ;  /* 0x000000ffff067224 */ /* 0x000fe400078e000e */
[----:B------:R-:W-:Y:S02]  /*11c0*/  IMAD.MOV.U32 R7, RZ, RZ, R19 ;  /* 0x000000ffff077224 */ /* 0x000fe400078e0013 */
[----:B------:R-:W-:Y:S02]  /*11d0*/  IMAD.MOV.U32 R8, RZ, RZ, R12 ;  /* 0x000000ffff087224 */ /* 0x000fe400078e000c */
[----:B------:R-:W-:Y:S02]  /*11e0*/  IMAD.MOV.U32 R9, RZ, RZ, R15 ;  /* 0x000000ffff097224 */ /* 0x000fe400078e000f */
[----:B------:R-:W-:-:S02]  /*11f0*/  IMAD.MOV.U32 R10, RZ, RZ, R0 ;  /* 0x000000ffff0a7224 */ /* 0x000fc400078e0000 */
[----:B------:R-:W-:-:S05]  /*1200*/  IMAD.MOV.U32 R11, RZ, RZ, R13 ;  /* 0x000000ffff0b7224 */ /* 0x000fca00078e000d */
[----:B------:R-:W-:Y:S01]  /*1210*/  STG.E.ENL2.256 desc[UR4][R2.64+0x1000], R4, R8 ;  /* 0xf80080040208797f */ /* 0x000fe2000f121804 */
[----:B------:R-:W-:Y:S05]  /*1220*/  EXIT ;  /* 0x000000000000794d */ /* 0x000fea0003800000 */
.L_x_3343:
        /* <DEDUP_REMOVED lines=13> */
.L_x_3380:


//--------------------- .text._ZN2at6native29vectorized_elementwise_kernelILi8EZZZNS0_65_GLOBAL__N__eb3311e5_27_ActivationHardtanhKernel_cu_9e10b42f_292924hardtanh_backward_kernelERNS_14TensorIteratorERKN3c106ScalarES8_ENKUlvE_clEvENKUlvE_clEvEUlddE_St5arrayIPcLm3EEEEviT0_T1_ --------------------------
	.section	.text._ZN2at6native29vectorized_elementwise_kernelILi8EZZZNS0_65_GLOBAL__N__eb3311e5_27_ActivationHardtanhKernel_cu_9e10b42f_292924hardtanh_backward_kernelERNS_14TensorIteratorERKN3c106ScalarES8_ENKUlvE_clEvENKUlvE_clEvEUlddE_St5arrayIPcLm3EEEEviT0_T1_,"ax",@progbits
	.align	128
        .global         _ZN2at6native29vectorized_elementwise_kernelILi8EZZZNS0_65_GLOBAL__N__eb3311e5_27_ActivationHardtanhKernel_cu_9e10b42f_292924hardtanh_backward_kernelERNS_14TensorIteratorERKN3c106ScalarES8_ENKUlvE_clEvENKUlvE_clEvEUlddE_St5arrayIPcLm3EEEEviT0_T1_
        .type           _ZN2at6native29vectorized_elementwise_kernelILi8EZZZNS0_65_GLOBAL__N__eb3311e5_27_ActivationHardtanhKernel_cu_9e10b42f_292924hardtanh_backward_kernelERNS_14TensorIteratorERKN3c106ScalarES8_ENKUlvE_clEvENKUlvE_clEvEUlddE_St5arrayIPcLm3EEEEviT0_T1_,@function
        .size           _ZN2at6native29vectorized_elementwise_kernelILi8EZZZNS0_65_GLOBAL__N__eb3311e5_27_ActivationHardtanhKernel_cu_9e10b42f_292924hardtanh_backward_kernelERNS_14TensorIteratorERKN3c106ScalarES8_ENKUlvE_clEvENKUlvE_clEvEUlddE_St5arrayIPcLm3EEEEviT0_T1_,(.L_x_3381 - _ZN2at6native29vectorized_elementwise_kernelILi8EZZZNS0_65_GLOBAL__N__eb3311e5_27_ActivationHardtanhKernel_cu_9e10b42f_292924hardtanh_backward_kernelERNS_14TensorIteratorERKN3c106ScalarES8_ENKUlvE_clEvENKUlvE_clEvEUlddE_St5arrayIPcLm3EEEEviT0_T1_)
        .other          _ZN2at6native29vectorized_elementwise_kernelILi8EZZZNS0_65_GLOBAL__N__eb3311e5_27_ActivationHardtanhKernel_cu_9e10b42f_292924hardtanh_backward_kernelERNS_14TensorIteratorERKN3c106ScalarES8_ENKUlvE_clEvENKUlvE_clEvEUlddE_St5arrayIPcLm3EEEEviT0_T1_,@"STO_CUDA_ENTRY STV_DEFAULT"
_ZN2at6native29vectorized_elementwise_kernelILi8EZZZNS0_65_GLOBAL__N__eb3311e5_27_ActivationHardtanhKernel_cu_9e10b42f_292924hardtanh_backward_kernelERNS_14TensorIteratorERKN3c106ScalarES8_ENKUlvE_clEvENKUlvE_clEvEUlddE_St5arrayIPcLm3EEEEviT0_T1_:
.text._ZN2at6native29vectorized_elementwise_kernelILi8EZZZNS0_65_GLOBAL__N__eb3311e5_27_ActivationHardtanhKernel_cu_9e10b42f_292924hardtanh_backward_kernelERNS_14TensorIteratorERKN3c106ScalarES8_ENKUlvE_clEvENKUlvE_clEvEUlddE_St5arrayIPcLm3EEEEviT0_T1_:
        /* <DEDUP_REMOVED lines=162> */
.L_x_3347:
[----:B------:R-:W-:-:S13]  /*0a20*/  ISETP.GE.U32.AND P0, PT, R3, R2, PT ;  /* 0x000000020300720c */ /* 0x000fda0003f06070 */
[----:B------:R-:W-:Y:S05]  /*0a30*/  @P0 BRA `(.L_x_3349) ;  /* 0x0000000000300947 */ /* 0x000fea0003800000 */
[----:B0-----:R-:W0:Y:S01]  /*0a40*/  LDC.64 R4, c[0x0][0x3a0] ;  /* 0x0000e800ff047b82 */ /* 0x001e220000000a00 */
[----:B------:R-:W-:Y:S02]  /*0a50*/  IMAD R7, R0, 0x400, R3 ;  /* 0x0000040000077824 */ /* 0x000fe400078e0203 */
[----:B------:R-:W-:Y:S02]  /*0a60*/  VIADD R3, R3, 0x80 ;  /* 0x0000008003037836 */ /* 0x000fe40000000000 */
[----:B0-----:R-:W-:-:S05]  /*0a70*/  IMAD.WIDE.U32 R4, R7, 0x8, R4 ;  /* 0x0000000807047825 */ /* 0x001fca00078e0004 */
[----:B------:R1:W-:Y:S02]  /*0a80*/  STG.E.64 desc[UR4][R4.64], R8 ;  /* 0x0000000804007986 */ /* 0x0003e4000c101b04 */
.L_x_3348:
[----:B------:R-:W-:-:S13]  /*0a90*/  ISETP.GE.U32.AND P0, PT, R3, R2, PT ;  /* 0x000000020300720c */ /* 0x000fda0003f06070 */
[----:B------:R-:W-:Y:S05]  /*0aa0*/  @P0 BRA `(.L_x_3350) ;  /* 0x0000000000300947 */ /* 0x000fea0003800000 */
[----:B01----:R-:W0:Y:S01]  /*0ab0*/  LDC.64 R4, c[0x0][0x3a0] ;  /* 0x0000e800ff047b82 */ /* 0x003e220000000a00 */
[----:B------:R-:W-:Y:S02]  /*0ac0*/  IMAD R7, R0, 0x400, R3 ;  /* 0x0000040000077824 */ /* 0x000fe400078e0203 */
[----:B------:R-:W-:Y:S02]  /*0ad0*/  VIADD R3, R3, 0x80 ;  /* 0x0000008003037836 */ /* 0x000fe40000000000 */
[----:B0-----:R-:W-:-:S05]  /*0ae0*/  IMAD.WIDE.U32 R4, R7, 0x8, R4 ;  /* 0x0000000807047825 */ /* 0x001fca00078e0004 */
[----:B------:R1:W-:Y:S02]  /*0af0*/  STG.E.64 desc[UR4][R4.64], R10 ;  /* 0x0000000a04007986 */ /* 0x0003e4000c101b04 */
.L_x_3349:
[----:B------:R-:W-:-:S13]  /*0b00*/  ISETP.GE.U32.AND P0, PT, R3, R2, PT ;  /* 0x000000020300720c */ /* 0x000fda0003f06070 */
[----:B------:R-:W-:Y:S05]  /*0b10*/  @P0 BRA `(.L_x_3351) ;  /* 0x0000000000340947 */ /* 0x000fea0003800000 */
[----:B01----:R-:W0:Y:S01]  /*0b20*/  LDC.64 R4, c[0x0][0x3a0] ;  /* 0x0000e800ff047b82 */ /* 0x003e220000000a00 */
[----:B------:R-:W-:Y:S02]  /*0b30*/  IMAD R7, R0, 0x400, R3 ;  /* 0x0000040000077824 */ /* 0x000fe400078e0203 */
[----:B------:R-:W-:Y:S02]  /*0b40*/  VIADD R3, R3, 0x80 ;  /* 0x0000008003037836 */ /* 0x000fe40000000000 */
[----:B0-----:R-:W-:-:S05]  /*0b50*/  IMAD.WIDE.U32 R4, R7, 0x8, R4 ;  /* 0x0000000807047825 */ /* 0x001fca00078e0004 */
[----:B------:R2:W-:Y:S02]  /*0b60*/  STG.E.64 desc[UR4][R4.64], R14 ;  /* 0x0000000e04007986 */ /* 0x0005e4000c101b04 */
.L_x_3350:
        /* <DEDUP_REMOVED lines=8> */
.L_x_3351:
[----:B------:R-:W-:Y:S05]  /*0bf0*/  BSYNC.RELIABLE B1 ;  /* 0x0000000000017941 */ /* 0x000fea0003800100 */
.L_x_3346:
[----:B------:R-:W-:-:S13]  /*0c00*/  ISETP.GE.U32.AND P0, PT, R3, R2, PT ;  /* 0x000000020300720c */ /* 0x000fda0003f06070 */
[----:B012---:R-:W0:Y:S01]  /*0c10*/  @!P0 LDC.64 R4, c[0x0][0x3a0] ;  /* 0x0000e800ff048b82 */ /* 0x007e220000000a00 */
[----:B------:R-:W-:Y:S02]  /*0c20*/  @!P0 IMAD R7, R0, 0x400, R3 ;  /* 0x0000040000078824 */ /* 0x000fe400078e0203 */
[----:B------:R-:W-:Y:S02]  /*0c30*/  @!P0 VIADD R3, R3, 0x80 ;  /* 0x0000008003038836 */ /* 0x000fe40000000000 */
[----:B0-----:R-:W-:-:S05]  /*0c40*/  @!P0 IMAD.WIDE.U32 R4, R7, 0x8, R4 ;  /* 0x0000000807048825 */ /* 0x001fca00078e0004 */
[----:B------:R3:W-:Y:S02]  /*0c50*/  @!P0 STG.E.64 desc[UR4][R4.64], R18 ;  /* 0x0000001204008986 */ /* 0x0007e4000c101b04 */
.L_x_3352:
[----:B------:R-:W-:Y:S05]  /*0c60*/  BSYNC.RECONVERGENT B0 ;  /* 0x0000000000007941 */ /* 0x000fea0003800200 */
.L_x_3345:
        /* <DEDUP_REMOVED lines=8> */
.L_x_3344:
        /* <DEDUP_REMOVED lines=84> */
.L_x_3353:
        /* <DEDUP_REMOVED lines=13> */
.L_x_3381:


//--------------------- .nv.global.init           --------------------------
	.section	.nv.global.init,"aw",@progbits
.nv.global.init:
	.type		$str$5,@object
	.size		$str$5,(__unnamed_1 - $str$5)
$str$5:
        /*0000*/ 	.byte	0x66, 0x61, 0x6c, 0x73, 0x65, 0x00
	.type		__unnamed_1,@object
	.size		__unnamed_1,(__unnamed_5 - __unnamed_1)
__unnamed_1:
        /*0006*/ 	.byte	0x66, 0x65, 0x74, 0x63, 0x68, 0x5f, 0x61, 0x6e, 0x64, 0x5f, 0x63, 0x61, 0x73, 0x74, 0x00
	.type		__unnamed_5,@object
	.size		__unnamed_5,(__unnamed_3 - __unnamed_5)
__unnamed_5:
        /*0015*/ 	.byte	0x66, 0x65, 0x74, 0x63, 0x68, 0x5f, 0x61, 0x6e, 0x64, 0x5f, 0x63, 0x61, 0x73, 0x74, 0x00
	.type		__unnamed_3,@object
	.size		__unnamed_3,(__unnamed_7 - __unnamed_3)
__unnamed_3:
        /*0024*/ 	.byte	0x66, 0x65, 0x74, 0x63, 0x68, 0x5f, 0x61, 0x6e, 0x64, 0x5f, 0x63, 0x61, 0x73, 0x74, 0x00
	.type		__unnamed_7,@object
	.size		__unnamed_7,(__unnamed_2 - __unnamed_7)
__unnamed_7:
        /*0033*/ 	.byte	0x66, 0x65, 0x74, 0x63, 0x68, 0x5f, 0x61, 0x6e, 0x64, 0x5f, 0x63, 0x61, 0x73, 0x74, 0x00
	.type		__unnamed_2,@object
	.size		__unnamed_2,(__unnamed_6 - __unnamed_2)
__unnamed_2:
        /*0042*/ 	.byte	0x63, 0x61, 0x73, 0x74, 0x5f, 0x61, 0x6e, 0x64, 0x5f, 0x73, 0x74, 0x6f, 0x72, 0x65, 0x00
	.type		__unnamed_6,@object
	.size		__unnamed_6,(__unnamed_4 - __unnamed_6)
__unnamed_6:
        /*0051*/ 	.byte	0x63, 0x61, 0x73, 0x74, 0x5f, 0x61, 0x6e, 0x64, 0x5f, 0x73, 0x74, 0x6f, 0x72, 0x65, 0x00
	.type		__unnamed_4,@object
	.size		__unnamed_4,(__unnamed_8 - __unnamed_4)
__unnamed_4:
        /*0060*/ 	.byte	0x63, 0x61, 0x73, 0x74, 0x5f, 0x61, 0x6e, 0x64, 0x5f, 0x73, 0x74, 0x6f, 0x72, 0x65, 0x00
	.type		__unnamed_8,@object
	.size		__unnamed_8,($str$6 - __unnamed_8)
__unnamed_8:
        /*006f*/ 	.byte	0x63, 0x61, 0x73, 0x74, 0x5f, 0x61, 0x6e, 0x64, 0x5f, 0x73, 0x74, 0x6f, 0x72, 0x65, 0x00
	.type		$str$6,@object
	.size		$str$6,(.L_37 - $str$6)
$str$6:
        /*007e*/ 	.byte	0x2f, 0x72, 0x6f, 0x6f, 0x74, 0x2f, 0x2e, 0x70, 0x79, 0x65, 0x6e, 0x76, 0x2f, 0x76, 0x65, 0x72
        /*008e*/ 	.byte	0x73, 0x69, 0x6f, 0x6e, 0x73, 0x2f, 0x33, 0x2e, 0x31, 0x33, 0x2e, 0x31, 0x32, 0x2f, 0x6c, 0x69
        /*009e*/ 	.byte	0x62, 0x2f, 0x70, 0x79, 0x74, 0x68, 0x6f, 0x6e, 0x33, 0x2e, 0x31, 0x33, 0x2f, 0x73, 0x69, 0x74
        /*00ae*/ 	.byte	0x65, 0x2d, 0x70, 0x61, 0x63, 0x6b, 0x61, 0x67, 0x65, 0x73, 0x2f, 0x74, 0x6f, 0x72, 0x63, 0x68
        /*00be*/ 	.byte	0x2f, 0x69, 0x6e, 0x63, 0x6c, 0x75, 0x64, 0x65, 0x2f, 0x63, 0x31, 0x30, 0x2f, 0x63, 0x6f, 0x72
        /*00ce*/ 	.byte	0x65, 0x2f, 0x44, 0x79, 0x6e, 0x61, 0x6d, 0x69, 0x63, 0x43, 0x61, 0x73, 0x74, 0x2e, 0x68, 0x00
.L_37:


//--------------------- .nv.shared.reserved.0     --------------------------
	.section	.nv.shared.reserved.0,"aw",@nobits
	.weak		__nv_reservedSMEM_offset_0_alias
	.size		__nv_reservedSMEM_offset_0_alias, 0, 64
	.other		__nv_reservedSMEM_offset_0_alias,@"STO_CUDA_RESERVED_SHARED STV_DEFAULT"
__nv_reservedSMEM_offset_0_alias:
	.zero		0
	.zero		64


//--------------------- .nv.global                --------------------------
	.section	.nv.global,"aw",@nobits
.nv.global:
	.type		_ZN63_INTERNAL_eb3311e5_27_ActivationHardtanhKernel_cu_9e10b42f_29294cuda3std3__48in_placeE,@object
	.size		_ZN63_INTERNAL_eb3311e5_27_ActivationHardtanhKernel_cu_9e10b42f_29294cuda3std3__48in_placeE,(_ZN63_INTERNAL_eb3311e5_27_ActivationHardtanhKernel_cu_9e10b42f_29294cuda3std6ranges3__45__cpo8distanceE - _ZN63_INTERNAL_eb3311e5_27_ActivationHardtanhKernel_cu_9e10b42f_29294cuda3std3__48in_placeE)
_ZN63_INTERNAL_eb3311e5_27_ActivationHardtanhKernel_cu_9e10b42f_29294cuda3std3__48in_placeE:
	.zero		1
	.type		_ZN63_INTERNAL_eb3311e5_27_ActivationHardtanhKernel_cu_9e10b42f_29294cuda3std6ranges3__45__cpo8distanceE,@object
	.size		_ZN63_INTERNAL_eb3311e5_27_ActivationHardtanhKernel_cu_9e10b42f_29294cuda3std6ranges3__45__cpo8distanceE,(_ZN63_INTERNAL_eb3311e5_27_ActivationHardtanhKernel_cu_9e10b42f_29294cuda3std3__45__cpo3endE - _ZN63_INTERNAL_eb3311e5_27_ActivationHardtanhKernel_cu_9e10b42f_29294cuda3std6ranges3__45__cpo8distanceE)
_ZN63_INTERNAL_eb3311e5_27_ActivationHardtanhKernel_cu_9e10b42f_29294cuda3std6ranges3__45__cpo8distanceE:
	.zero		1
	.type		_ZN63_INTERNAL_eb3311e5_27_ActivationHardtanhKernel_cu_9e10b42f_29294cuda3std3__45__cpo3endE,@object
	.size		_ZN63_INTERNAL_eb3311e5_27_ActivationHardtanhKernel_cu_9e10b42f_29294cuda3std3__45__cpo3endE,(_ZN63_INTERNAL_eb3311e5_27_ActivationHardtanhKernel_cu_9e10b42f_29294cuda3std6ranges3__45__cpo7advanceE - _ZN63_INTERNAL_eb3311e5_27_ActivationHardtanhKernel_cu_9e10b42f_29294cuda3std3__45__cpo3endE)
_ZN63_INTERNAL_eb3311e5_27_ActivationHardtanhKernel_cu_9e10b42f_29294cuda3std3__45__cpo3endE:
	.zero		1
	.type		_ZN63_INTERNAL_eb3311e5_27_ActivationHardtanhKernel_cu_9e10b42f_29294cuda3std6ranges3__45__cpo7advanceE,@object
	.size		_ZN63_INTERNAL_eb3311e5_27_ActivationHardtanhKernel_cu_9e10b42f_29294cuda3std6ranges3__45__cpo7advanceE,(_ZN63_INTERNAL_eb3311e5_27_ActivationHardtanhKernel_cu_9e10b42f_29294cuda3std3__45__cpo4rendE - _ZN63_INTERNAL_eb3311e5_27_ActivationHardtanhKernel_cu_9e10b42f_29294cuda3std6ranges3__45__cpo7advanceE)
_ZN63_INTERNAL_eb3311e5_27_ActivationHardtanhKernel_cu_9e10b42f_29294cuda3std6ranges3__45__cpo7advanceE:
	.zero		1
	.type		_ZN63_INTERNAL_eb3311e5_27_ActivationHardtanhKernel_cu_9e10b42f_29294cuda3std3__45__cpo4rendE,@object
	.size		_ZN63_INTERNAL_eb3311e5_27_ActivationHardtanhKernel_cu_9e10b42f_29294cuda3std3__45__cpo4rendE,(_ZN63_INTERNAL_eb3311e5_27_ActivationHardtanhKernel_cu_9e10b42f_29294cuda3std6ranges3__45__cpo4dataE - _ZN63_INTERNAL_eb3311e5_27_ActivationHardtanhKernel_cu_9e10b42f_29294cuda3std3__45__cpo4rendE)
_ZN63_INTERNAL_eb3311e5_27_ActivationHardtanhKernel_cu_9e10b42f_29294cuda3std3__45__cpo4rendE:
	.zero		1
	.type		_ZN63_INTERNAL_eb3311e5_27_ActivationHardtanhKernel_cu_9e10b42f_29294cuda3std6ranges3__45__cpo4dataE,@object
	.size		_ZN63_INTERNAL_eb3311e5_27_ActivationHardtanhKernel_cu_9e10b42f_29294cuda3std6ranges3__45__cpo4dataE,(_ZN63_INTERNAL_eb3311e5_27_ActivationHardtanhKernel_cu_9e10b42f_29294cuda3std6ranges3__45__cpo5beginE - _ZN63_INTERNAL_eb3311e5_27_ActivationHardtanhKernel_cu_9e10b42f_29294cuda3std6ranges3__45__cpo4dataE)
_ZN63_INTERNAL_eb3311e5_27_ActivationHardtanhKernel_cu_9e10b42f_29294cuda3std6ranges3__45__cpo4dataE:
	.zero		1
	.type		_ZN63_INTERNAL_eb3311e5_27_ActivationHardtanhKernel_cu_9e10b42f_29294cuda3std6ranges3__45__cpo5beginE,@object
	.size		_ZN63_INTERNAL_eb3311e5_27_ActivationHardtanhKernel_cu_9e10b42f_29294cuda3std6ranges3__45__cpo5beginE,(_ZN63_INTERNAL_eb3311e5_27_ActivationHardtanhKernel_cu_9e10b42f_29294cuda3std3__45__cpo5crendE - _ZN63_INTERNAL_eb3311e5_27_ActivationHardtanhKernel_cu_9e10b42f_29294cuda3std6ranges3__45__cpo5beginE)
_ZN63_INTERNAL_eb3311e5_27_ActivationHardtanhKernel_cu_9e10b42f_29294cuda3std6ranges3__45__cpo5beginE:
	.zero		1
	.type		_ZN63_INTERNAL_eb3311e5_27_ActivationHardtanhKernel_cu_9e10b42f_29294cuda3std3__45__cpo5crendE,@object
	.size		_ZN63_INTERNAL_eb3311e5_27_ActivationHardtanhKernel_cu_9e10b42f_29294cuda3std3__45__cpo5crendE,(_ZN63_INTERNAL_eb3311e5_27_ActivationHardtanhKernel_cu_9e10b42f_29294cuda3std6ranges3__45__cpo4sizeE - _ZN63_INTERNAL_eb3311e5_27_ActivationHardtanhKernel_cu_9e10b42f_29294cuda3std3__45__cpo5crendE)
_ZN63_INTERNAL_eb3311e5_27_ActivationHardtanhKernel_cu_9e10b42f_29294cuda3std3__45__cpo5crendE:
	.zero		1
	.type		_ZN63_INTERNAL_eb3311e5_27_ActivationHardtanhKernel_cu_9e10b42f_29294cuda3std6ranges3__45__cpo4sizeE,@object
	.size		_ZN63_INTERNAL_eb3311e5_27_ActivationHardtanhKernel_cu_9e10b42f_29294cuda3std6ranges3__45__cpo4sizeE,(_ZN63_INTERNAL_eb3311e5_27_ActivationHardtanhKernel_cu_9e10b42f_29294cuda3std3__465_GLOBAL__N__eb3311e5_27_ActivationHardtanhKernel_cu_9e10b42f_29296ignoreE - _ZN63_INTERNAL_eb3311e5_27_ActivationHardtanhKernel_cu_9e10b42f_29294cuda3std6ranges3__45__cpo4sizeE)
_ZN63_INTERNAL_eb3311e5_27_ActivationHardtanhKernel_cu_9e10b42f_29294cuda3std6ranges3__45__cpo4sizeE:
	.zero		1
	.type		_ZN63_INTERNAL_eb3311e5_27_ActivationHardtanhKernel_cu_9e10b42f_29294cuda3std3__465_GLOBAL__N__eb3311e5_27_ActivationHardtanhKernel_cu_9e10b42f_29296ignoreE,@object
	.size		_ZN63_INTERNAL_eb3311e5_27_ActivationHardtanhKernel_cu_9e10b42f_29294cuda3std3__465_GLOBAL__N__eb3311e5_27_ActivationHardtanhKernel_cu_9e10b42f_29296ignoreE,(_ZN63_INTERNAL_eb3311e5_27_ActivationHardtanhKernel_cu_9e10b42f_29294cuda3std6ranges3__45__cpo6cbeginE - _ZN63_INTERNAL_eb3311e5_27_ActivationHardtanhKernel_cu_9e10b42f_29294cuda3std3__465_GLOBAL__N__eb3311e5_27_ActivationHardtanhKernel_cu_9e10b42f_29296ignoreE)
_ZN63_INTERNAL_eb3311e5_27_ActivationHardtanhKernel_cu_9e10b42f_29294cuda3std3__465_GLOBAL__N__eb3311e5_27_ActivationHardtanhKernel_cu_9e10b42f_29296ignoreE:
	.zero		1
	.type		_ZN63_INTERNAL_eb3311e5_27_ActivationHardtanhKernel_cu_9e10b42f_29294cuda3std6ranges3__45__cpo6cbeginE,@object
	.size		_ZN63_INTERNAL_eb3311e5_27_ActivationHardtanhKernel_cu_9e10b42f_29294cuda3std6ranges3__45__cpo6cbeginE,(_ZN63_INTERNAL_eb3311e5_27_ActivationHardtanhKernel_cu_9e10b42f_29294cuda3std3__45__cpo4cendE - _ZN63_INTERNAL_eb3311e5_27_ActivationHardtanhKernel_cu_9e10b42f_29294cuda3std6ranges3__45__cpo6cbeginE)
_ZN63_INTERNAL_eb3311e5_27_ActivationHardtanhKernel_cu_9e10b42f_29294cuda3std6ranges3__45__cpo6cbeginE:
	.zero		1
	.type		_ZN63_INTERNAL_eb3311e5_27_ActivationHardtanhKernel_cu_9e10b42f_29294cuda3std3__45__cpo4cendE,@object
	.size		_ZN63_INTERNAL_eb3311e5_27_ActivationHardtanhKernel_cu_9e10b42f_29294cuda3std3__45__cpo4cendE,(_ZN63_INTERNAL_eb3311e5_27_ActivationHardtanhKernel_cu_9e10b42f_29294cuda3std6ranges3__45__cpo4nextE - _ZN63_INTERNAL_eb3311e5_27_ActivationHardtanhKernel_cu_9e10b42f_29294cuda3std3__45__cpo4cendE)
_ZN63_INTERNAL_eb3311e5_27_ActivationHardtanhKernel_cu_9e10b42f_29294cuda3std3__45__cpo4cendE:
	.zero		1
	.type		_ZN63_INTERNAL_eb3311e5_27_ActivationHardtanhKernel_cu_9e10b42f_29294cuda3std6ranges3__45__cpo4nextE,@object
	.size		_ZN63_INTERNAL_eb3311e5_27_ActivationHardtanhKernel_cu_9e10b42f_29294cuda3std6ranges3__45__cpo4nextE,(_ZN63_INTERNAL_eb3311e5_27_ActivationHardtanhKernel_cu_9e10b42f_29294cuda3std6ranges3__45__cpo4swapE - _ZN63_INTERNAL_eb3311e5_27_ActivationHardtanhKernel_cu_9e10b42f_29294cuda3std6ranges3__45__cpo4nextE)
_ZN63_INTERNAL_eb3311e5_27_ActivationHardtanhKernel_cu_9e10b42f_29294cuda3std6ranges3__45__cpo4nextE:
	.zero		1
	.type		_ZN63_INTERNAL_eb3311e5_27_ActivationHardtanhKernel_cu_9e10b42f_29294cuda3std6ranges3__45__cpo4swapE,@object
	.size		_ZN63_INTERNAL_eb3311e5_27_ActivationHardtanhKernel_cu_9e10b42f_29294cuda3std6ranges3__45__cpo4swapE,(_ZN63_INTERNAL_eb3311e5_27_ActivationHardtanhKernel_cu_9e10b42f_29294cuda3std3__420unreachable_sentinelE - _ZN63_INTERNAL_eb3311e5_27_ActivationHardtanhKernel_cu_9e10b42f_29294cuda3std6ranges3__45__cpo4swapE)
_ZN63_INTERNAL_eb3311e5_27_ActivationHardtanhKernel_cu_9e10b42f_29294cuda3std6ranges3__45__cpo4swapE:
	.zero		1
	.type		_ZN63_INTERNAL_eb3311e5_27_ActivationHardtanhKernel_cu_9e10b42f_29294cuda3std3__420unreachable_sentinelE,@object
	.size		_ZN63_INTERNAL_eb3311e5_27_ActivationHardtanhKernel_cu_9e10b42f_29294cuda3std3__420unreachable_sentinelE,(_ZN63_INTERNAL_eb3311e5_27_ActivationHardtanhKernel_cu_9e10b42f_29296thrust24THRUST_300001_SM_1000_NS6system6detail10sequential3seqE - _ZN63_INTERNAL_eb3311e5_27_ActivationHardtanhKernel_cu_9e10b42f_29294cuda3std3__420unreachable_sentinelE)
_ZN63_INTERNAL_eb3311e5_27_ActivationHardtanhKernel_cu_9e10b42f_29294cuda3std3__420unreachable_sentinelE:
	.zero		1
	.type		_ZN63_INTERNAL_eb3311e5_27_ActivationHardtanhKernel_cu_9e10b42f_29296thrust24THRUST_300001_SM_1000_NS6system6detail10sequential3seqE,@object
	.size		_ZN63_INTERNAL_eb3311e5_27_ActivationHardtanhKernel_cu_9e10b42f_29296thrust24THRUST_300001_SM_1000_NS6system6detail10sequential3seqE,(_ZN63_INTERNAL_eb3311e5_27_ActivationHardtanhKernel_cu_9e10b42f_29294cuda3std3__45__cpo6cbeginE - _ZN63_INTERNAL_eb3311e5_27_ActivationHardtanhKernel_cu_9e10b42f_29296thrust24THRUST_300001_SM_1000_NS6system6detail10sequential3seqE)
_ZN63_INTERNAL_eb3311e5_27_ActivationHardtanhKernel_cu_9e10b42f_29296thrust24THRUST_300001_SM_1000_NS6system6detail10sequential3seqE:
	.zero		1
	.type		_ZN63_INTERNAL_eb3311e5_27_ActivationHardtanhKernel_cu_9e10b42f_29294cuda3std3__45__cpo6cbeginE,@object
	.size		_ZN63_INTERNAL_eb3311e5_27_ActivationHardtanhKernel_cu_9e10b42f_29294cuda3std3__45__cpo6cbeginE,(_ZN63_INTERNAL_eb3311e5_27_ActivationHardtanhKernel_cu_9e10b42f_29294cuda3std6ranges3__45__cpo9iter_swapE - _ZN63_INTERNAL_eb3311e5_27_ActivationHardtanhKernel_cu_9e10b42f_29294cuda3std3__45__cpo6cbeginE)
_ZN63_INTERNAL_eb3311e5_27_ActivationHardtanhKernel_cu_9e10b42f_29294cuda3std3__45__cpo6cbeginE:
	.zero		1
	.type		_ZN63_INTERNAL_eb3311e5_27_ActivationHardtanhKernel_cu_9e10b42f_29294cuda3std6ranges3__45__cpo9iter_swapE,@object
	.size		_ZN63_INTERNAL_eb3311e5_27_ActivationHardtanhKernel_cu_9e10b42f_29294cuda3std6ranges3__45__cpo9iter_swapE,(_ZN63_INTERNAL_eb3311e5_27_ActivationHardtanhKernel_cu_9e10b42f_29294cuda3std3__45__cpo7crbeginE - _ZN63_INTERNAL_eb3311e5_27_ActivationHardtanhKernel_cu_9e10b42f_29294cuda3std6ranges3__45__cpo9iter_swapE)
_ZN63_INTERNAL_eb3311e5_27_ActivationHardtanhKernel_cu_9e10b42f_29294cuda3std6ranges3__45__cpo9iter_swapE:
	.zero		1
	.type		_ZN63_INTERNAL_eb3311e5_27_ActivationHardtanhKernel_cu_9e10b42f_29294cuda3std3__45__cpo7crbeginE,@object
	.size		_ZN63_INTERNAL_eb3311e5_27_ActivationHardtanhKernel_cu_9e10b42f_29294cuda3std3__45__cpo7crbeginE,(_ZN63_INTERNAL_eb3311e5_27_ActivationHardtanhKernel_cu_9e10b42f_29294cuda3std6ranges3__45__cpo5cdataE - _ZN63_INTERNAL_eb3311e5_27_ActivationHardtanhKernel_cu_9e10b42f_29294cuda3std3__45__cpo7crbeginE)
_ZN63_INTERNAL_eb3311e5_27_ActivationHardtanhKernel_cu_9e10b42f_29294cuda3std3__45__cpo7crbeginE:
	.zero		1
	.type		_ZN63_INTERNAL_eb3311e5_27_ActivationHardtanhKernel_cu_9e10b42f_29294cuda3std6ranges3__45__cpo5cdataE,@object
	.size		_ZN63_INTERNAL_eb3311e5_27_ActivationHardtanhKernel_cu_9e10b42f_29294cuda3std6ranges3__45__cpo5cdataE,(_ZN63_INTERNAL_eb3311e5_27_ActivationHardtanhKernel_cu_9e10b42f_29294cuda3std6ranges3__45__cpo3endE - _ZN63_INTERNAL_eb3311e5_27_ActivationHardtanhKernel_cu_9e10b42f_29294cuda3std6ranges3__45__cpo5cdataE)
_ZN63_INTERNAL_eb3311e5_27_ActivationHardtanhKernel_cu_9e10b42f_29294cuda3std6ranges3__45__cpo5cdataE:
	.zero		1
	.type		_ZN63_INTERNAL_eb3311e5_27_ActivationHardtanhKernel_cu_9e10b42f_29294cuda3std6ranges3__45__cpo3endE,@object
	.size		_ZN63_INTERNAL_eb3311e5_27_ActivationHardtanhKernel_cu_9e10b42f_29294cuda3std6ranges3__45__cpo3endE,(_ZN63_INTERNAL_eb3311e5_27_ActivationHardtanhKernel_cu_9e10b42f_29294cuda3std3__419piecewise_constructE - _ZN63_INTERNAL_eb3311e5_27_ActivationHardtanhKernel_cu_9e10b42f_29294cuda3std6ranges3__45__cpo3endE)
_ZN63_INTERNAL_eb3311e5_27_ActivationHardtanhKernel_cu_9e10b42f_29294cuda3std6ranges3__45__cpo3endE:
	.zero		1
	.type		_ZN63_INTERNAL_eb3311e5_27_ActivationHardtanhKernel_cu_9e10b42f_29294cuda3std3__419piecewise_constructE,@object
	.size		_ZN63_INTERNAL_eb3311e5_27_ActivationHardtanhKernel_cu_9e10b42f_29294cuda3std3__419piecewise_constructE,(_ZN63_INTERNAL_eb3311e5_27_ActivationHardtanhKernel_cu_9e10b42f_29294cuda3std6ranges3__45__cpo5ssizeE - _ZN63_INTERNAL_eb3311e5_27_ActivationHardtanhKernel_cu_9e10b42f_29294cuda3std3__419piecewise_constructE)
_ZN63_INTERNAL_eb3311e5_27_ActivationHardtanhKernel_cu_9e10b42f_29294cuda3std3__419piecewise_constructE:
	.zero		1
	.type		_ZN63_INTERNAL_eb3311e5_27_ActivationHardtanhKernel_cu_9e10b42f_29294cuda3std6ranges3__45__cpo5ssizeE,@object
	.size		_ZN63_INTERNAL_eb3311e5_27_ActivationHardtanhKernel_cu_9e10b42f_29294cuda3std6ranges3__45__cpo5ssizeE,(_ZN63_INTERNAL_eb3311e5_27_ActivationHardtanhKernel_cu_9e10b42f_29294cuda3std3__45__cpo5beginE - _ZN63_INTERNAL_eb3311e5_27_ActivationHardtanhKernel_cu_9e10b42f_29294cuda3std6ranges3__45__cpo5ssizeE)
_ZN63_INTERNAL_eb3311e5_27_ActivationHardtanhKernel_cu_9e10b42f_29294cuda3std6ranges3__45__cpo5ssizeE:
	.zero		1
	.type		_ZN63_INTERNAL_eb3311e5_27_ActivationHardtanhKernel_cu_9e10b42f_29294cuda3std3__45__cpo5beginE,@object
	.size		_ZN63_INTERNAL_eb3311e5_27_ActivationHardtanhKernel_cu_9e10b42f_29294cuda3std3__45__cpo5beginE,(_ZN63_INTERNAL_eb3311e5_27_ActivationHardtanhKernel_cu_9e10b42f_29294cuda3std6ranges3__45__cpo4cendE - _ZN63_INTERNAL_eb3311e5_27_ActivationHardtanhKernel_cu_9e10b42f_29294cuda3std3__45__cpo5beginE)
_ZN63_INTERNAL_eb3311e5_27_ActivationHardtanhKernel_cu_9e10b42f_29294cuda3std3__45__cpo5beginE:
	.zero		1
	.type		_ZN63_INTERNAL_eb3311e5_27_ActivationHardtanhKernel_cu_9e10b42f_29294cuda3std6ranges3__45__cpo4cendE,@object
	.size		_ZN63_INTERNAL_eb3311e5_27_ActivationHardtanhKernel_cu_9e10b42f_29294cuda3std6ranges3__45__cpo4cendE,(_ZN63_INTERNAL_eb3311e5_27_ActivationHardtanhKernel_cu_9e10b42f_29294cuda3std3__45__cpo6rbeginE - _ZN63_INTERNAL_eb3311e5_27_ActivationHardtanhKernel_cu_9e10b42f_29294cuda3std6ranges3__45__cpo4cendE)
_ZN63_INTERNAL_eb3311e5_27_ActivationHardtanhKernel_cu_9e10b42f_29294cuda3std6ranges3__45__cpo4cendE:
	.zero		1
	.type		_ZN63_INTERNAL_eb3311e5_27_ActivationHardtanhKernel_cu_9e10b42f_29294cuda3std3__45__cpo6rbeginE,@object
	.size		_ZN63_INTERNAL_eb3311e5_27_ActivationHardtanhKernel_cu_9e10b42f_29294cuda3std3__45__cpo6rbeginE,(_ZN63_INTERNAL_eb3311e5_27_ActivationHardtanhKernel_cu_9e10b42f_29294cuda3std6ranges3__45__cpo4prevE - _ZN63_INTERNAL_eb3311e5_27_ActivationHardtanhKernel_cu_9e10b42f_29294cuda3std3__45__cpo6rbeginE)
_ZN63_INTERNAL_eb3311e5_27_ActivationHardtanhKernel_cu_9e10b42f_29294cuda3std3__45__cpo6rbeginE:
	.zero		1
	.type		_ZN63_INTERNAL_eb3311e5_27_ActivationHardtanhKernel_cu_9e10b42f_29294cuda3std6ranges3__45__cpo4prevE,@object
	.size		_ZN63_INTERNAL_eb3311e5_27_ActivationHardtanhKernel_cu_9e10b42f_29294cuda3std6ranges3__45__cpo4prevE,(_ZN63_INTERNAL_eb3311e5_27_ActivationHardtanhKernel_cu_9e10b42f_29294cuda3std6ranges3__45__cpo9iter_moveE - _ZN63_INTERNAL_eb3311e5_27_ActivationHardtanhKernel_cu_9e10b42f_29294cuda3std6ranges3__45__cpo4prevE)
_ZN63_INTERNAL_eb3311e5_27_ActivationHardtanhKernel_cu_9e10b42f_29294cuda3std6ranges3__45__cpo4prevE:
	.zero		1
	.type		_ZN63_INTERNAL_eb3311e5_27_ActivationHardtanhKernel_cu_9e10b42f_29294cuda3std6ranges3__45__cpo9iter_moveE,@object
	.size		_ZN63_INTERNAL_eb3311e5_27_ActivationHardtanhKernel_cu_9e10b42f_29294cuda3std6ranges3__45__cpo9iter_moveE,(.L_21 - _ZN63_INTERNAL_eb3311e5_27_ActivationHardtanhKernel_cu_9e10b42f_29294cuda3std6ranges3__45__cpo9iter_moveE)
_ZN63_INTERNAL_eb3311e5_27_ActivationHardtanhKernel_cu_9e10b42f_29294cuda3std6ranges3__45__cpo9iter_moveE:
	.zero		1
.L_21:


//--------------------- .nv.constant0._ZN2at6native18elementwise_kernelILi128ELi4EZNS0_15gpu_kernel_implIZZZNS0_65_GLOBAL__N__eb3311e5_27_ActivationHardtanhKernel_cu_9e10b42f_292924hardtanh_backward_kernelERNS_14TensorIteratorERKN3c106ScalarES9_ENKUlvE_clEvENKUlvE2_clEvEUlNS6_8BFloat16ESC_E_EEvRNS_18TensorIteratorBaseERKT_EUliE_EEviT1_ --------------------------
	.section	.nv.constant0._ZN2at6native18elementwise_kernelILi128ELi4EZNS0_15gpu_kernel_implIZZZNS0_65_GLOBAL__N__eb3311e5_27_ActivationHardtanhKernel_cu_9e10b42f_292924hardtanh_backward_kernelERNS_14TensorIteratorERKN3c106ScalarES9_ENKUlvE_clEvENKUlvE2_clEvEUlNS6_8BFloat16ESC_E_EEvRNS_18TensorIteratorBaseERKT_EUliE_EEviT1_,"a",@progbits
	.sectionflags	@""
	.align	4
.nv.constant0._ZN2at6native18elementwise_kernelILi128ELi4EZNS0_15gpu_kernel_implIZZZNS0_65_GLOBAL__N__eb3311e5_27_ActivationHardtanhKernel_cu_9e10b42f_292924hardtanh_backward_kernelERNS_14TensorIteratorERKN3c106ScalarES9_ENKUlvE_clEvENKUlvE2_clEvEUlNS6_8BFloat16ESC_E_EEvRNS_18TensorIteratorBaseERKT_EUliE_EEviT1_:
	.zero		1568


//--------------------- .nv.constant0._ZN2at6native27unrolled_elementwise_kernelIZZZNS0_65_GLOBAL__N__eb3311e5_27_ActivationHardtanhKernel_cu_9e10b42f_292924hardtanh_backward_kernelERNS_14TensorIteratorERKN3c106ScalarES8_ENKUlvE_clEvENKUlvE2_clEvEUlNS5_8BFloat16ESB_E_St5arrayIPcLm3EELi4E23TrivialOffsetCalculatorILi2EjESG_ILi1EjENS0_6memory12LoadWithCastILi2EEENSJ_13StoreWithCastILi1EEEEEviT_T0_T2_T3_T4_T5_ --------------------------
	.section	.nv.constant0._ZN2at6native27unrolled_elementwise_kernelIZZZNS0_65_GLOBAL__N__eb3311e5_27_ActivationHardtanhKernel_cu_9e10b42f_292924hardtanh_backward_kernelERNS_14TensorIteratorERKN3c106ScalarES8_ENKUlvE_clEvENKUlvE2_clEvEUlNS5_8BFloat16ESB_E_St5arrayIPcLm3EELi4E23TrivialOffsetCalculatorILi2EjESG_ILi1EjENS0_6memory12LoadWithCastILi2EEENSJ_13StoreWithCastILi1EEEEEviT_T0_T2_T3_T4_T5_,"a",@progbits
	.sectionflags	@""
	.align	4
.nv.constant0._ZN2at6native27unrolled_elementwise_kernelIZZZNS0_65_GLOBAL__N__eb3311e5_27_ActivationHardtanhKernel_cu_9e10b42f_292924hardtanh_backward_kernelERNS_14TensorIteratorERKN3c106ScalarES8_ENKUlvE_clEvENKUlvE2_clEvEUlNS5_8BFloat16ESB_E_St5arrayIPcLm3EELi4E23TrivialOffsetCalculatorILi2EjESG_ILi1EjENS0_6memory12LoadWithCastILi2EEENSJ_13StoreWithCastILi1EEEEEviT_T0_T2_T3_T4_T5_:
	.zero		968


//--------------------- .nv.constant0._ZN2at6native18elementwise_kernelILi128ELi4EZNS0_22gpu_kernel_impl_nocastIZZZNS0_65_GLOBAL__N__eb3311e5_27_ActivationHardtanhKernel_cu_9e10b42f_292924hardtanh_backward_kernelERNS_14TensorIteratorERKN3c106ScalarES9_ENKUlvE_clEvENKUlvE2_clEvEUlNS6_8BFloat16ESC_E_EEvRNS_18TensorIteratorBaseERKT_EUliE_EEviT1_ --------------------------
	.section	.nv.constant0._ZN2at6native18elementwise_kernelILi128ELi4EZNS0_22gpu_kernel_impl_nocastIZZZNS0_65_GLOBAL__N__eb3311e5_27_ActivationHardtanhKernel_cu_9e10b42f_292924hardtanh_backward_kernelERNS_14TensorIteratorERKN3c106ScalarES9_ENKUlvE_clEvENKUlvE2_clEvEUlNS6_8BFloat16ESC_E_EEvRNS_18TensorIteratorBaseERKT_EUliE_EEviT1_,"a",@progbits
	.sectionflags	@""
	.align	4
.nv.constant0._ZN2at6native18elementwise_kernelILi128ELi4EZNS0_22gpu_kernel_impl_nocastIZZZNS0_65_GLOBAL__N__eb3311e5_27_ActivationHardtanhKernel_cu_9e10b42f_292924hardtanh_backward_kernelERNS_14TensorIteratorERKN3c106ScalarES9_ENKUlvE_clEvENKUlvE2_clEvEUlNS6_8BFloat16ESC_E_EEvRNS_18TensorIteratorBaseERKT_EUliE_EEviT1_:
	.zero		1560


//--------------------- .nv.constant0._ZN2at6native27unrolled_elementwise_kernelIZZZNS0_65_GLOBAL__N__eb3311e5_27_ActivationHardtanhKernel_cu_9e10b42f_292924hardtanh_backward_kernelERNS_14TensorIteratorERKN3c106ScalarES8_ENKUlvE_clEvENKUlvE2_clEvEUlNS5_8BFloat16ESB_E_St5arrayIPcLm3EELi4E23TrivialOffsetCalculatorILi2EjESG_ILi1EjENS0_6memory15LoadWithoutCastENSJ_16StoreWithoutCastEEEviT_T0_T2_T3_T4_T5_ --------------------------
	.section	.nv.constant0._ZN2at6native27unrolled_elementwise_kernelIZZZNS0_65_GLOBAL__N__eb3311e5_27_ActivationHardtanhKernel_cu_9e10b42f_292924hardtanh_backward_kernelERNS_14TensorIteratorERKN3c106ScalarES8_ENKUlvE_clEvENKUlvE2_clEvEUlNS5_8BFloat16ESB_E_St5arrayIPcLm3EELi4E23TrivialOffsetCalculatorILi2EjESG_ILi1EjENS0_6memory15LoadWithoutCastENSJ_16StoreWithoutCastEEEviT_T0_T2_T3_T4_T5_,"a",@progbits
	.sectionflags	@""
	.align	4
.nv.constant0._ZN2at6native27unrolled_elementwise_kernelIZZZNS0_65_GLOBAL__N__eb3311e5_27_ActivationHardtanhKernel_cu_9e10b42f_292924hardtanh_backward_kernelERNS_14TensorIteratorERKN3c106ScalarES8_ENKUlvE_clEvENKUlvE2_clEvEUlNS5_8BFloat16ESB_E_St5arrayIPcLm3EELi4E23TrivialOffsetCalculatorILi2EjESG_ILi1EjENS0_6memory15LoadWithoutCastENSJ_16StoreWithoutCastEEEviT_T0_T2_T3_T4_T5_:
	.zero		948


//--------------------- .nv.constant0._ZN2at6native29vectorized_elementwise_kernelILi2EZZZNS0_65_GLOBAL__N__eb3311e5_27_ActivationHardtanhKernel_cu_9e10b42f_292924hardtanh_backward_kernelERNS_14TensorIteratorERKN3c106ScalarES8_ENKUlvE_clEvENKUlvE2_clEvEUlNS5_8BFloat16ESB_E_St5arrayIPcLm3EEEEviT0_T1_ --------------------------
	.section	.nv.constant0._ZN2at6native29vectorized_elementwise_kernelILi2EZZZNS0_65_GLOBAL__N__eb3311e5_27_ActivationHardtanhKernel_cu_9e10b42f_292924hardtanh_backward_kernelERNS_14TensorIteratorERKN3c106ScalarES8_ENKUlvE_clEvENKUlvE2_clEvEUlNS5_8BFloat16ESB_E_St5arrayIPcLm3EEEEviT0_T1_,"a",@progbits
	.sectionflags	@""
	.align	4
.nv.constant0._ZN2at6native29vectorized_elementwise_kernelILi2EZZZNS0_65_GLOBAL__N__eb3311e5_27_ActivationHardtanhKernel_cu_9e10b42f_292924hardtanh_backward_kernelERNS_14TensorIteratorERKN3c106ScalarES8_ENKUlvE_clEvENKUlvE2_clEvEUlNS5_8BFloat16ESB_E_St5arrayIPcLm3EEEEviT0_T1_:
	.zero		944


//--------------------- .nv.constant0._ZN2at6native29vectorized_elementwise_kernelILi4EZZZNS0_65_GLOBAL__N__eb3311e5_27_ActivationHardtanhKernel_cu_9e10b42f_292924hardtanh_backward_kernelERNS_14TensorIteratorERKN3c106ScalarES8_ENKUlvE_clEvENKUlvE2_clEvEUlNS5_8BFloat16ESB_E_St5arrayIPcLm3EEEEviT0_T1_ --------------------------
	.section	.nv.constant0._ZN2at6native29vectorized_elementwise_kernelILi4EZZZNS0_65_GLOBAL__N__eb3311e5_27_ActivationHardtanhKernel_cu_9e10b42f_292924hardtanh_backward_kernelERNS_14TensorIteratorERKN3c106ScalarES8_ENKUlvE_clEvENKUlvE2_clEvEUlNS5_8BFloat16ESB_E_St5arrayIPcLm3EEEEviT0_T1_,"a",@progbits
	.sectionflags	@""
	.align	4
.nv.constant0._ZN2at6native29vectorized_elementwise_kernelILi4EZZZNS0_65_GLOBAL__N__eb3311e5_27_ActivationHardtanhKernel_cu_9e10b42f_292924hardtanh_backward_kernelERNS_14TensorIteratorERKN3c106ScalarES8_ENKUlvE_clEvENKUlvE2_clEvEUlNS5_8BFloat16ESB_E_St5arrayIPcLm3EEEEviT0_T1_:
	.zero		944


//--------------------- .nv.constant0._ZN2at6native29vectorized_elementwise_kernelILi8EZZZNS0_65_GLOBAL__N__eb3311e5_27_ActivationHardtanhKernel_cu_9e10b42f_292924hardtanh_backward_kernelERNS_14TensorIteratorERKN3c106ScalarES8_ENKUlvE_clEvENKUlvE2_clEvEUlNS5_8BFloat16ESB_E_St5arrayIPcLm3EEEEviT0_T1_ --------------------------
	.section	.nv.constant0._ZN2at6native29vectorized_elementwise_kernelILi8EZZZNS0_65_GLOBAL__N__eb3311e5_27_ActivationHardtanhKernel_cu_9e10b42f_292924hardtanh_backward_kernelERNS_14TensorIteratorERKN3c106ScalarES8_ENKUlvE_clEvENKUlvE2_clEvEUlNS5_8BFloat16ESB_E_St5arrayIPcLm3EEEEviT0_T1_,"a",@progbits
	.sectionflags	@""
	.align	4
.nv.constant0._ZN2at6native29vectorized_elementwise_kernelILi8EZZZNS0_65_GLOBAL__N__eb3311e5_27_ActivationHardtanhKernel_cu_9e10b42f_292924hardtanh_backward_kernelERNS_14TensorIteratorERKN3c106ScalarES8_ENKUlvE_clEvENKUlvE2_clEvEUlNS5_8BFloat16ESB_E_St5arrayIPcLm3EEEEviT0_T1_:
	.zero		944


//--------------------- .nv.constant0._ZN2at6native18elementwise_kernelILi128ELi4EZNS0_15gpu_kernel_implIZZZNS0_65_GLOBAL__N__eb3311e5_27_ActivationHardtanhKernel_cu_9e10b42f_292924hardtanh_backward_kernelERNS_14TensorIteratorERKN3c106ScalarES9_ENKUlvE_clEvENKUlvE1_clEvEUlNS6_4HalfESC_E_EEvRNS_18TensorIteratorBaseERKT_EUliE_EEviT1_ --------------------------
	.section	.nv.constant0._ZN2at6native18elementwise_kernelILi128ELi4EZNS0_15gpu_kernel_implIZZZNS0_65_GLOBAL__N__eb3311e5_27_ActivationHardtanhKernel_cu_9e10b42f_292924hardtanh_backward_kernelERNS_14TensorIteratorERKN3c106ScalarES9_ENKUlvE_clEvENKUlvE1_clEvEUlNS6_4HalfESC_E_EEvRNS_18TensorIteratorBaseERKT_EUliE_EEviT1_,"a",@progbits
	.sectionflags	@""
	.align	4
.nv.constant0._ZN2at6native18elementwise_kernelILi128ELi4EZNS0_15gpu_kernel_implIZZZNS0_65_GLOBAL__N__eb3311e5_27_ActivationHardtanhKernel_cu_9e10b42f_292924hardtanh_backward_kernelERNS_14TensorIteratorERKN3c106ScalarES9_ENKUlvE_clEvENKUlvE1_clEvEUlNS6_4HalfESC_E_EEvRNS_18TensorIteratorBaseERKT_EUliE_EEviT1_:
	.zero		1568


//--------------------- .nv.constant0._ZN2at6native27unrolled_elementwise_kernelIZZZNS0_65_GLOBAL__N__eb3311e5_27_ActivationHardtanhKernel_cu_9e10b42f_292924hardtanh_backward_kernelERNS_14TensorIteratorERKN3c106ScalarES8_ENKUlvE_clEvENKUlvE1_clEvEUlNS5_4HalfESB_E_St5arrayIPcLm3EELi4E23TrivialOffsetCalculatorILi2EjESG_ILi1EjENS0_6memory12LoadWithCastILi2EEENSJ_13StoreWithCastILi1EEEEEviT_T0_T2_T3_T4_T5_ --------------------------
	.section	.nv.constant0._ZN2at6native27unrolled_elementwise_kernelIZZZNS0_65_GLOBAL__N__eb3311e5_27_ActivationHardtanhKernel_cu_9e10b42f_292924hardtanh_backward_kernelERNS_14TensorIteratorERKN3c106ScalarES8_ENKUlvE_clEvENKUlvE1_clEvEUlNS5_4HalfESB_E_St5arrayIPcLm3EELi4E23TrivialOffsetCalculatorILi2EjESG_ILi1EjENS0_6memory12LoadWithCastILi2EEENSJ_13StoreWithCastILi1EEEEEviT_T0_T2_T3_T4_T5_,"a",@progbits
	.sectionflags	@""
	.align	4
.nv.constant0._ZN2at6native27unrolled_elementwise_kernelIZZZNS0_65_GLOBAL__N__eb3311e5_27_ActivationHardtanhKernel_cu_9e10b42f_292924hardtanh_backward_kernelERNS_14TensorIteratorERKN3c106ScalarES8_ENKUlvE_clEvENKUlvE1_clEvEUlNS5_4HalfESB_E_St5arrayIPcLm3EELi4E23TrivialOffsetCalculatorILi2EjESG_ILi1EjENS0_6memory12LoadWithCastILi2EEENSJ_13StoreWithCastILi1EEEEEviT_T0_T2_T3_T4_T5_:
	.zero		968


//--------------------- .nv.constant0._ZN2at6native18elementwise_kernelILi128ELi4EZNS0_22gpu_kernel_impl_nocastIZZZNS0_65_GLOBAL__N__eb3311e5_27_ActivationHardtanhKernel_cu_9e10b42f_292924hardtanh_backward_kernelERNS_14TensorIteratorERKN3c106ScalarES9_ENKUlvE_clEvENKUlvE1_clEvEUlNS6_4HalfESC_E_EEvRNS_18TensorIteratorBaseERKT_EUliE_EEviT1_ --------------------------
	.section	.nv.constant0._ZN2at6native18elementwise_kernelILi128ELi4EZNS0_22gpu_kernel_impl_nocastIZZZNS0_65_GLOBAL__N__eb3311e5_27_ActivationHardtanhKernel_cu_9e10b42f_292924hardtanh_backward_kernelERNS_14TensorIteratorERKN3c106ScalarES9_ENKUlvE_clEvENKUlvE1_clEvEUlNS6_4HalfESC_E_EEvRNS_18TensorIteratorBaseERKT_EUliE_EEviT1_,"a",@progbits
	.sectionflags	@""
	.align	4
.nv.constant0._ZN2at6native18elementwise_kernelILi128ELi4EZNS0_22gpu_kernel_impl_nocastIZZZNS0_65_GLOBAL__N__eb3311e5_27_ActivationHardtanhKernel_cu_9e10b42f_292924hardtanh_backward_kernelERNS_14TensorIteratorERKN3c106ScalarES9_ENKUlvE_clEvENKUlvE1_clEvEUlNS6_4HalfESC_E_EEvRNS_18TensorIteratorBaseERKT_EUliE_EEviT1_:
	.zero		1560


//--------------------- .nv.constant0._ZN2at6native27unrolled_elementwise_kernelIZZZNS0_65_GLOBAL__N__eb3311e5_27_ActivationHardtanhKernel_cu_9e10b42f_292924hardtanh_backward_kernelERNS_14TensorIteratorERKN3c106ScalarES8_ENKUlvE_clEvENKUlvE1_clEvEUlNS5_4HalfESB_E_St5arrayIPcLm3EELi4E23TrivialOffsetCalculatorILi2EjESG_ILi1EjENS0_6memory15LoadWithoutCastENSJ_16StoreWithoutCastEEEviT_T0_T2_T3_T4_T5_ --------------------------
	.section	.nv.constant0._ZN2at6native27unrolled_elementwise_kernelIZZZNS0_65_GLOBAL__N__eb3311e5_27_ActivationHardtanhKernel_cu_9e10b42f_292924hardtanh_backward_kernelERNS_14TensorIteratorERKN3c106ScalarES8_ENKUlvE_clEvENKUlvE1_clEvEUlNS5_4HalfESB_E_St5arrayIPcLm3EELi4E23TrivialOffsetCalculatorILi2EjESG_ILi1EjENS0_6memory15LoadWithoutCastENSJ_16StoreWithoutCastEEEviT_T0_T2_T3_T4_T5_,"a",@progbits
	.sectionflags	@""
	.align	4
.nv.constant0._ZN2at6native27unrolled_elementwise_kernelIZZZNS0_65_GLOBAL__N__eb3311e5_27_ActivationHardtanhKernel_cu_9e10b42f_292924hardtanh_backward_kernelERNS_14TensorIteratorERKN3c106ScalarES8_ENKUlvE_clEvENKUlvE1_clEvEUlNS5_4HalfESB_E_St5arrayIPcLm3EELi4E23TrivialOffsetCalculatorILi2EjESG_ILi1EjENS0_6memory15LoadWithoutCastENSJ_16StoreWithoutCastEEEviT_T0_T2_T3_T4_T5_:
	.zero		948


//--------------------- .nv.constant0._ZN2at6native29vectorized_elementwise_kernelILi2EZZZNS0_65_GLOBAL__N__eb3311e5_27_ActivationHardtanhKernel_cu_9e10b42f_292924hardtanh_backward_kernelERNS_14TensorIteratorERKN3c106ScalarES8_ENKUlvE_clEvENKUlvE1_clEvEUlNS5_4HalfESB_E_St5arrayIPcLm3EEEEviT0_T1_ --------------------------
	.section	.nv.constant0._ZN2at6native29vectorized_elementwise_kernelILi2EZZZNS0_65_GLOBAL__N__eb3311e5_27_ActivationHardtanhKernel_cu_9e10b42f_292924hardtanh_backward_kernelERNS_14TensorIteratorERKN3c106ScalarES8_ENKUlvE_clEvENKUlvE1_clEvEUlNS5_4HalfESB_E_St5arrayIPcLm3EEEEviT0_T1_,"a",@progbits
	.sectionflags	@""
	.align	4
.nv.constant0._ZN2at6native29vectorized_elementwise_kernelILi2EZZZNS0_65_GLOBAL__N__eb3311e5_27_ActivationHardtanhKernel_cu_9e10b42f_292924hardtanh_backward_kernelERNS_14TensorIteratorERKN3c106ScalarES8_ENKUlvE_clEvENKUlvE1_clEvEUlNS5_4HalfESB_E_St5arrayIPcLm3EEEEviT0_T1_:
	.zero		944


//--------------------- .nv.constant0._ZN2at6native29vectorized_elementwise_kernelILi4EZZZNS0_65_GLOBAL__N__eb3311e5_27_ActivationHardtanhKernel_cu_9e10b42f_292924hardtanh_backward_kernelERNS_14TensorIteratorERKN3c106ScalarES8_ENKUlvE_clEvENKUlvE1_clEvEUlNS5_4HalfESB_E_St5arrayIPcLm3EEEEviT0_T1_ --------------------------
	.section	.nv.constant0._ZN2at6native29vectorized_elementwise_kernelILi4EZZZNS0_65_GLOBAL__N__eb3311e5_27_ActivationHardtanhKernel_cu_9e10b42f_292924hardtanh_backward_kernelERNS_14TensorIteratorERKN3c106ScalarES8_ENKUlvE_clEvENKUlvE1_clEvEUlNS5_4HalfESB_E_St5arrayIPcLm3EEEEviT0_T1_,"a",@progbits
	.sectionflags	@""
	.align	4
.nv.constant0._ZN2at6native29vectorized_elementwise_kernelILi4EZZZNS0_65_GLOBAL__N__eb3311e5_27_ActivationHardtanhKernel_cu_9e10b42f_292924hardtanh_backward_kernelERNS_14TensorIteratorERKN3c106ScalarES8_ENKUlvE_clEvENKUlvE1_clEvEUlNS5_4HalfESB_E_St5arrayIPcLm3EEEEviT0_T1_:
	.zero		944


//--------------------- .nv.constant0._ZN2at6native29vectorized_elementwise_kernelILi8EZZZNS0_65_GLOBAL__N__eb3311e5_27_ActivationHardtanhKernel_cu_9e10b42f_292924hardtanh_backward_kernelERNS_14TensorIteratorERKN3c106ScalarES8_ENKUlvE_clEvENKUlvE1_clEvEUlNS5_4HalfESB_E_St5arrayIPcLm3EEEEviT0_T1_ --------------------------
	.section	.nv.constant0._ZN2at6native29vectorized_elementwise_kernelILi8EZZZNS0_65_GLOBAL__N__eb3311e5_27_ActivationHardtanhKernel_cu_9e10b42f_292924hardtanh_backward_kernelERNS_14TensorIteratorERKN3c106ScalarES8_ENKUlvE_clEvENKUlvE1_clEvEUlNS5_4HalfESB_E_St5arrayIPcLm3EEEEviT0_T1_,"a",@progbits
	.sectionflags	@""
	.align	4
.nv.constant0._ZN2at6native29vectorized_elementwise_kernelILi8EZZZNS0_65_GLOBAL__N__eb3311e5_27_ActivationHardtanhKernel_cu_9e10b42f_292924hardtanh_backward_kernelERNS_14TensorIteratorERKN3c106ScalarES8_ENKUlvE_clEvENKUlvE1_clEvEUlNS5_4HalfESB_E_St5arrayIPcLm3EEEEviT0_T1_:
	.zero		944


//--------------------- .nv.constant0._ZN2at6native18elementwise_kernelILi128ELi4EZNS0_15gpu_kernel_implIZZZNS0_65_GLOBAL__N__eb3311e5_27_ActivationHardtanhKernel_cu_9e10b42f_292924hardtanh_backward_kernelERNS_14TensorIteratorERKN3c106ScalarES9_ENKUlvE_clEvENKUlvE0_clEvEUlffE_EEvRNS_18TensorIteratorBaseERKT_EUliE_EEviT1_ --------------------------
	.section	.nv.constant0._ZN2at6native18elementwise_kernelILi128ELi4EZNS0_15gpu_kernel_implIZZZNS0_65_GLOBAL__N__eb3311e5_27_ActivationHardtanhKernel_cu_9e10b42f_292924hardtanh_backward_kernelERNS_14TensorIteratorERKN3c106ScalarES9_ENKUlvE_clEvENKUlvE0_clEvEUlffE_EEvRNS_18TensorIteratorBaseERKT_EUliE_EEviT1_,"a",@progbits
	.sectionflags	@""
	.align	4
.nv.constant0._ZN2at6native18elementwise_kernelILi128ELi4EZNS0_15gpu_kernel_implIZZZNS0_65_GLOBAL__N__eb3311e5_27_ActivationHardtanhKernel_cu_9e10b42f_292924hardtanh_backward_kernelERNS_14TensorIteratorERKN3c106ScalarES9_ENKUlvE_clEvENKUlvE0_clEvEUlffE_EEvRNS_18TensorIteratorBaseERKT_EUliE_EEviT1_:
	.zero		1568


//--------------------- .nv.constant0._ZN2at6native27unrolled_elementwise_kernelIZZZNS0_65_GLOBAL__N__eb3311e5_27_ActivationHardtanhKernel_cu_9e10b42f_292924hardtanh_backward_kernelERNS_14TensorIteratorERKN3c106ScalarES8_ENKUlvE_clEvENKUlvE0_clEvEUlffE_St5arrayIPcLm3EELi4E23TrivialOffsetCalculatorILi2EjESF_ILi1EjENS0_6memory12LoadWithCastILi2EEENSI_13StoreWithCastILi1EEEEEviT_T0_T2_T3_T4_T5_ --------------------------
	.section	.nv.constant0._ZN2at6native27unrolled_elementwise_kernelIZZZNS0_65_GLOBAL__N__eb3311e5_27_ActivationHardtanhKernel_cu_9e10b42f_292924hardtanh_backward_kernelERNS_14TensorIteratorERKN3c106ScalarES8_ENKUlvE_clEvENKUlvE0_clEvEUlffE_St5arrayIPcLm3EELi4E23TrivialOffsetCalculatorILi2EjESF_ILi1EjENS0_6memory12LoadWithCastILi2EEENSI_13StoreWithCastILi1EEEEEviT_T0_T2_T3_T4_T5_,"a",@progbits
	.sectionflags	@""
	.align	4
.nv.constant0._ZN2at6native27unrolled_elementwise_kernelIZZZNS0_65_GLOBAL__N__eb3311e5_27_ActivationHardtanhKernel_cu_9e10b42f_292924hardtanh_backward_kernelERNS_14TensorIteratorERKN3c106ScalarES8_ENKUlvE_clEvENKUlvE0_clEvEUlffE_St5arrayIPcLm3EELi4E23TrivialOffsetCalculatorILi2EjESF_ILi1EjENS0_6memory12LoadWithCastILi2EEENSI_13StoreWithCastILi1EEEEEviT_T0_T2_T3_T4_T5_:
	.zero		968


//--------------------- .nv.constant0._ZN2at6native18elementwise_kernelILi128ELi2EZNS0_22gpu_kernel_impl_nocastIZZZNS0_65_GLOBAL__N__eb3311e5_27_ActivationHardtanhKernel_cu_9e10b42f_292924hardtanh_backward_kernelERNS_14TensorIteratorERKN3c106ScalarES9_ENKUlvE_clEvENKUlvE0_clEvEUlffE_EEvRNS_18TensorIteratorBaseERKT_EUliE_EEviT1_ --------------------------
	.section	.nv.constant0._ZN2at6native18elementwise_kernelILi128ELi2EZNS0_22gpu_kernel_impl_nocastIZZZNS0_65_GLOBAL__N__eb3311e5_27_ActivationHardtanhKernel_cu_9e10b42f_292924hardtanh_backward_kernelERNS_14TensorIteratorERKN3c106ScalarES9_ENKUlvE_clEvENKUlvE0_clEvEUlffE_EEvRNS_18TensorIteratorBaseERKT_EUliE_EEviT1_,"a",@progbits
	.sectionflags	@""
	.align	4
.nv.constant0._ZN2at6native18elementwise_kernelILi128ELi2EZNS0_22gpu_kernel_impl_nocastIZZZNS0_65_GLOBAL__N__eb3311e5_27_ActivationHardtanhKernel_cu_9e10b42f_292924hardtanh_backward_kernelERNS_14TensorIteratorERKN3c106ScalarES9_ENKUlvE_clEvENKUlvE0_clEvEUlffE_EEvRNS_18TensorIteratorBaseERKT_EUliE_EEviT1_:
	.zero		1560


//--------------------- .nv.constant0._ZN2at6native27unrolled_elementwise_kernelIZZZNS0_65_GLOBAL__N__eb3311e5_27_ActivationHardtanhKernel_cu_9e10b42f_292924hardtanh_backward_kernelERNS_14TensorIteratorERKN3c106ScalarES8_ENKUlvE_clEvENKUlvE0_clEvEUlffE_St5arrayIPcLm3EELi4E23TrivialOffsetCalculatorILi2EjESF_ILi1EjENS0_6memory15LoadWithoutCastENSI_16StoreWithoutCastEEEviT_T0_T2_T3_T4_T5_ --------------------------
	.section	.nv.constant0._ZN2at6native27unrolled_elementwise_kernelIZZZNS0_65_GLOBAL__N__eb3311e5_27_ActivationHardtanhKernel_cu_9e10b42f_292924hardtanh_backward_kernelERNS_14TensorIteratorERKN3c106ScalarES8_ENKUlvE_clEvENKUlvE0_clEvEUlffE_St5arrayIPcLm3EELi4E23TrivialOffsetCalculatorILi2EjESF_ILi1EjENS0_6memory15LoadWithoutCastENSI_16StoreWithoutCastEEEviT_T0_T2_T3_T4_T5_,"a",@progbits
	.sectionflags	@""
	.align	4
.nv.constant0._ZN2at6native27unrolled_elementwise_kernelIZZZNS0_65_GLOBAL__N__eb3311e5_27_ActivationHardtanhKernel_cu_9e10b42f_292924hardtanh_backward_kernelERNS_14TensorIteratorERKN3c106ScalarES8_ENKUlvE_clEvENKUlvE0_clEvEUlffE_St5arrayIPcLm3EELi4E23TrivialOffsetCalculatorILi2EjESF_ILi1EjENS0_6memory15LoadWithoutCastENSI_16StoreWithoutCastEEEviT_T0_T2_T3_T4_T5_:
	.zero		948


//--------------------- .nv.constant0._ZN2at6native29vectorized_elementwise_kernelILi2EZZZNS0_65_GLOBAL__N__eb3311e5_27_ActivationHardtanhKernel_cu_9e10b42f_292924hardtanh_backward_kernelERNS_14TensorIteratorERKN3c106ScalarES8_ENKUlvE_clEvENKUlvE0_clEvEUlffE_St5arrayIPcLm3EEEEviT0_T1_ --------------------------
	.section	.nv.constant0._ZN2at6native29vectorized_elementwise_kernelILi2EZZZNS0_65_GLOBAL__N__eb3311e5_27_ActivationHardtanhKernel_cu_9e10b42f_292924hardtanh_backward_kernelERNS_14TensorIteratorERKN3c106ScalarES8_ENKUlvE_clEvENKUlvE0_clEvEUlffE_St5arrayIPcLm3EEEEviT0_T1_,"a",@progbits
	.sectionflags	@""
	.align	4
.nv.constant0._ZN2at6native29vectorized_elementwise_kernelILi2EZZZNS0_65_GLOBAL__N__eb3311e5_27_ActivationHardtanhKernel_cu_9e10b42f_292924hardtanh_backward_kernelERNS_14TensorIteratorERKN3c106ScalarES8_ENKUlvE_clEvENKUlvE0_clEvEUlffE_St5arrayIPcLm3EEEEviT0_T1_:
	.zero		944


//--------------------- .nv.constant0._ZN2at6native29vectorized_elementwise_kernelILi4EZZZNS0_65_GLOBAL__N__eb3311e5_27_ActivationHardtanhKernel_cu_9e10b42f_292924hardtanh_backward_kernelERNS_14TensorIteratorERKN3c106ScalarES8_ENKUlvE_clEvENKUlvE0_clEvEUlffE_St5arrayIPcLm3EEEEviT0_T1_ --------------------------
	.section	.nv.constant0._ZN2at6native29vectorized_elementwise_kernelILi4EZZZNS0_65_GLOBAL__N__eb3311e5_27_ActivationHardtanhKernel_cu_9e10b42f_292924hardtanh_backward_kernelERNS_14TensorIteratorERKN3c106ScalarES8_ENKUlvE_clEvENKUlvE0_clEvEUlffE_St5arrayIPcLm3EEEEviT0_T1_,"a",@progbits
	.sectionflags	@""
	.align	4
.nv.constant0._ZN2at6native29vectorized_elementwise_kernelILi4EZZZNS0_65_GLOBAL__N__eb3311e5_27_ActivationHardtanhKernel_cu_9e10b42f_292924hardtanh_backward_kernelERNS_14TensorIteratorERKN3c106ScalarES8_ENKUlvE_clEvENKUlvE0_clEvEUlffE_St5arrayIPcLm3EEEEviT0_T1_:
	.zero		944


//--------------------- .nv.constant0._ZN2at6native29vectorized_elementwise_kernelILi8EZZZNS0_65_GLOBAL__N__eb3311e5_27_ActivationHardtanhKernel_cu_9e10b42f_292924hardtanh_backward_kernelERNS_14TensorIteratorERKN3c106ScalarES8_ENKUlvE_clEvENKUlvE0_clEvEUlffE_St5arrayIPcLm3EEEEviT0_T1_ --------------------------
	.section	.nv.constant0._ZN2at6native29vectorized_elementwise_kernelILi8EZZZNS0_65_GLOBAL__N__eb3311e5_27_ActivationHardtanhKernel_cu_9e10b42f_292924hardtanh_backward_kernelERNS_14TensorIteratorERKN3c106ScalarES8_ENKUlvE_clEvENKUlvE0_clEvEUlffE_St5arrayIPcLm3EEEEviT0_T1_,"a",@progbits
	.sectionflags	@""
	.align	4
.nv.constant0._ZN2at6native29vectorized_elementwise_kernelILi8EZZZNS0_65_GLOBAL__N__eb3311e5_27_ActivationHardtanhKernel_cu_9e10b42f_292924hardtanh_backward_kernelERNS_14TensorIteratorERKN3c106ScalarES8_ENKUlvE_clEvENKUlvE0_clEvEUlffE_St5arrayIPcLm3EEEEviT0_T1_:
	.zero		944


//--------------------- .nv.constant0._ZN2at6native18elementwise_kernelILi128ELi4EZNS0_15gpu_kernel_implIZZZNS0_65_GLOBAL__N__eb3311e5_27_ActivationHardtanhKernel_cu_9e10b42f_292924hardtanh_backward_kernelERNS_14TensorIteratorERKN3c106ScalarES9_ENKUlvE_clEvENKUlvE_clEvEUlddE_EEvRNS_18TensorIteratorBaseERKT_EUliE_EEviT1_ --------------------------
	.section	.nv.constant0._ZN2at6native18elementwise_kernelILi128ELi4EZNS0_15gpu_kernel_implIZZZNS0_65_GLOBAL__N__eb3311e5_27_ActivationHardtanhKernel_cu_9e10b42f_292924hardtanh_backward_kernelERNS_14TensorIteratorERKN3c106ScalarES9_ENKUlvE_clEvENKUlvE_clEvEUlddE_EEvRNS_18TensorIteratorBaseERKT_EUliE_EEviT1_,"a",@progbits
	.sectionflags	@""
	.align	4
.nv.constant0._ZN2at6native18elementwise_kernelILi128ELi4EZNS0_15gpu_kernel_implIZZZNS0_65_GLOBAL__N__eb3311e5_27_ActivationHardtanhKernel_cu_9e10b42f_292924hardtanh_backward_kernelERNS_14TensorIteratorERKN3c106ScalarES9_ENKUlvE_clEvENKUlvE_clEvEUlddE_EEvRNS_18TensorIteratorBaseERKT_EUliE_EEviT1_:
	.zero		1576


//--------------------- .nv.constant0._ZN2at6native27unrolled_elementwise_kernelIZZZNS0_65_GLOBAL__N__eb3311e5_27_ActivationHardtanhKernel_cu_9e10b42f_292924hardtanh_backward_kernelERNS_14TensorIteratorERKN3c106ScalarES8_ENKUlvE_clEvENKUlvE_clEvEUlddE_St5arrayIPcLm3EELi4E23TrivialOffsetCalculatorILi2EjESF_ILi1EjENS0_6memory12LoadWithCastILi2EEENSI_13StoreWithCastILi1EEEEEviT_T0_T2_T3_T4_T5_ --------------------------
	.section	.nv.constant0._ZN2at6native27unrolled_elementwise_kernelIZZZNS0_65_GLOBAL__N__eb3311e5_27_ActivationHardtanhKernel_cu_9e10b42f_292924hardtanh_backward_kernelERNS_14TensorIteratorERKN3c106ScalarES8_ENKUlvE_clEvENKUlvE_clEvEUlddE_St5arrayIPcLm3EELi4E23TrivialOffsetCalculatorILi2EjESF_ILi1EjENS0_6memory12LoadWithCastILi2EEENSI_13StoreWithCastILi1EEEEEviT_T0_T2_T3_T4_T5_,"a",@progbits
	.sectionflags	@""
	.align	4
.nv.constant0._ZN2at6native27unrolled_elementwise_kernelIZZZNS0_65_GLOBAL__N__eb3311e5_27_ActivationHardtanhKernel_cu_9e10b42f_292924hardtanh_backward_kernelERNS_14TensorIteratorERKN3c106ScalarES8_ENKUlvE_clEvENKUlvE_clEvEUlddE_St5arrayIPcLm3EELi4E23TrivialOffsetCalculatorILi2EjESF_ILi1EjENS0_6memory12LoadWithCastILi2EEENSI_13StoreWithCastILi1EEEEEviT_T0_T2_T3_T4_T5_:
	.zero		976


//--------------------- .nv.constant0._ZN2at6native18elementwise_kernelILi128ELi2EZNS0_22gpu_kernel_impl_nocastIZZZNS0_65_GLOBAL__N__eb3311e5_27_ActivationHardtanhKernel_cu_9e10b42f_292924hardtanh_backward_kernelERNS_14TensorIteratorERKN3c106ScalarES9_ENKUlvE_clEvENKUlvE_clEvEUlddE_EEvRNS_18TensorIteratorBaseERKT_EUliE_EEviT1_ --------------------------
	.section	.nv.constant0._ZN2at6native18elementwise_kernelILi128ELi2EZNS0_22gpu_kernel_impl_nocastIZZZNS0_65_GLOBAL__N__eb3311e5_27_ActivationHardtanhKernel_cu_9e10b42f_292924hardtanh_backward_kernelERNS_14TensorIteratorERKN3c106ScalarES9_ENKUlvE_clEvENKUlvE_clEvEUlddE_EEvRNS_18TensorIteratorBaseERKT_EUliE_EEviT1_,"a",@progbits
	.sectionflags	@""
	.align	4
.nv.constant0._ZN2at6native18elementwise_kernelILi128ELi2EZNS0_22gpu_kernel_impl_nocastIZZZNS0_65_GLOBAL__N__eb3311e5_27_ActivationHardtanhKernel_cu_9e10b42f_292924hardtanh_backward_kernelERNS_14TensorIteratorERKN3c106ScalarES9_ENKUlvE_clEvENKUlvE_clEvEUlddE_EEvRNS_18TensorIteratorBaseERKT_EUliE_EEviT1_:
	.zero		1568


//--------------------- .nv.constant0._ZN2at6native27unrolled_elementwise_kernelIZZZNS0_65_GLOBAL__N__eb3311e5_27_ActivationHardtanhKernel_cu_9e10b42f_292924hardtanh_backward_kernelERNS_14TensorIteratorERKN3c106ScalarES8_ENKUlvE_clEvENKUlvE_clEvEUlddE_St5arrayIPcLm3EELi4E23TrivialOffsetCalculatorILi2EjESF_ILi1EjENS0_6memory15LoadWithoutCastENSI_16StoreWithoutCastEEEviT_T0_T2_T3_T4_T5_ --------------------------
	.section	.nv.constant0._ZN2at6native27unrolled_elementwise_kernelIZZZNS0_65_GLOBAL__N__eb3311e5_27_ActivationHardtanhKernel_cu_9e10b42f_292924hardtanh_backward_kernelERNS_14TensorIteratorERKN3c106ScalarES8_ENKUlvE_clEvENKUlvE_clEvEUlddE_St5arrayIPcLm3EELi4E23TrivialOffsetCalculatorILi2EjESF_ILi1EjENS0_6memory15LoadWithoutCastENSI_16StoreWithoutCastEEEviT_T0_T2_T3_T4_T5_,"a",@progbits
	.sectionflags	@""
	.align	4
.nv.constant0._ZN2at6native27unrolled_elementwise_kernelIZZZNS0_65_GLOBAL__N__eb3311e5_27_ActivationHardtanhKernel_cu_9e10b42f_292924hardtanh_backward_kernelERNS_14TensorIteratorERKN3c106ScalarES8_ENKUlvE_clEvENKUlvE_clEvEUlddE_St5arrayIPcLm3EELi4E23TrivialOffsetCalculatorILi2EjESF_ILi1EjENS0_6memory15LoadWithoutCastENSI_16StoreWithoutCastEEEviT_T0_T2_T3_T4_T5_:
	.zero		956


//--------------------- .nv.constant0._ZN2at6native29vectorized_elementwise_kernelILi2EZZZNS0_65_GLOBAL__N__eb3311e5_27_ActivationHardtanhKernel_cu_9e10b42f_292924hardtanh_backward_kernelERNS_14TensorIteratorERKN3c106ScalarES8_ENKUlvE_clEvENKUlvE_clEvEUlddE_St5arrayIPcLm3EEEEviT0_T1_ --------------------------
	.section	.nv.constant0._ZN2at6native29vectorized_elementwise_kernelILi2EZZZNS0_65_GLOBAL__N__eb3311e5_27_ActivationHardtanhKernel_cu_9e10b42f_292924hardtanh_backward_kernelERNS_14TensorIteratorERKN3c106ScalarES8_ENKUlvE_clEvENKUlvE_clEvEUlddE_St5arrayIPcLm3EEEEviT0_T1_,"a",@progbits
	.sectionflags	@""
	.align	4
.nv.constant0._ZN2at6native29vectorized_elementwise_kernelILi2EZZZNS0_65_GLOBAL__N__eb3311e5_27_ActivationHardtanhKernel_cu_9e10b42f_292924hardtanh_backward_kernelERNS_14TensorIteratorERKN3c106ScalarES8_ENKUlvE_clEvENKUlvE_clEvEUlddE_St5arrayIPcLm3EEEEviT0_T1_:
	.zero		952


//--------------------- .nv.constant0._ZN2at6native29vectorized_elementwise_kernelILi4EZZZNS0_65_GLOBAL__N__eb3311e5_27_ActivationHardtanhKernel_cu_9e10b42f_292924hardtanh_backward_kernelERNS_14TensorIteratorERKN3c106ScalarES8_ENKUlvE_clEvENKUlvE_clEvEUlddE_St5arrayIPcLm3EEEEviT0_T1_ --------------------------
	.section	.nv.constant0._ZN2at6native29vectorized_elementwise_kernelILi4EZZZNS0_65_GLOBAL__N__eb3311e5_27_ActivationHardtanhKernel_cu_9e10b42f_292924hardtanh_backward_kernelERNS_14TensorIteratorERKN3c106ScalarES8_ENKUlvE_clEvENKUlvE_clEvEUlddE_St5arrayIPcLm3EEEEviT0_T1_,"a",@progbits
	.sectionflags	@""
	.align	4
.nv.constant0._ZN2at6native29vectorized_elementwise_kernelILi4EZZZNS0_65_GLOBAL__N__eb3311e5_27_ActivationHardtanhKernel_cu_9e10b42f_292924hardtanh_backward_kernelERNS_14TensorIteratorERKN3c106ScalarES8_ENKUlvE_clEvENKUlvE_clEvEUlddE_St5arrayIPcLm3EEEEviT0_T1_:
	.zero		952


//--------------------- .nv.constant0._ZN2at6native29vectorized_elementwise_kernelILi8EZZZNS0_65_GLOBAL__N__eb3311e5_27_ActivationHardtanhKernel_cu_9e10b42f_292924hardtanh_backward_kernelERNS_14TensorIteratorERKN3c106ScalarES8_ENKUlvE_clEvENKUlvE_clEvEUlddE_St5arrayIPcLm3EEEEviT0_T1_ --------------------------
	.section	.nv.constant0._ZN2at6native29vectorized_elementwise_kernelILi8EZZZNS0_65_GLOBAL__N__eb3311e5_27_ActivationHardtanhKernel_cu_9e10b42f_292924hardtanh_backward_kernelERNS_14TensorIteratorERKN3c106ScalarES8_ENKUlvE_clEvENKUlvE_clEvEUlddE_St5arrayIPcLm3EEEEviT0_T1_,"a",@progbits
	.sectionflags	@""
	.align	4
.nv.constant0._ZN2at6native29vectorized_elementwise_kernelILi8EZZZNS0_65_GLOBAL__N__eb3311e5_27_ActivationHardtanhKernel_cu_9e10b42f_292924hardtanh_backward_kernelERNS_14TensorIteratorERKN3c106ScalarES8_ENKUlvE_clEvENKUlvE_clEvEUlddE_St5arrayIPcLm3EEEEviT0_T1_:
	.zero		952


//--------------------- SYMBOLS --------------------------

	.type		.nv.reservedSmem.offset0,@object
	.size		.nv.reservedSmem.offset0,0x4
	.type		__assertfail,@function
